//
// Generated by NVIDIA NVVM Compiler
//
// Compiler Build ID: CL-36424714
// Cuda compilation tools, release 13.0, V13.0.88
// Based on NVVM 20.0.0
//

.version 9.0
.target sm_100
.address_size 64

	// .globl	_Z15init_conditionsPfS_S_S_S_S_S_S_S_S_iii

.visible .entry _Z15init_conditionsPfS_S_S_S_S_S_S_S_S_iii(
	.param .u64 .ptr .align 1 _Z15init_conditionsPfS_S_S_S_S_S_S_S_S_iii_param_0,
	.param .u64 .ptr .align 1 _Z15init_conditionsPfS_S_S_S_S_S_S_S_S_iii_param_1,
	.param .u64 .ptr .align 1 _Z15init_conditionsPfS_S_S_S_S_S_S_S_S_iii_param_2,
	.param .u64 .ptr .align 1 _Z15init_conditionsPfS_S_S_S_S_S_S_S_S_iii_param_3,
	.param .u64 .ptr .align 1 _Z15init_conditionsPfS_S_S_S_S_S_S_S_S_iii_param_4,
	.param .u64 .ptr .align 1 _Z15init_conditionsPfS_S_S_S_S_S_S_S_S_iii_param_5,
	.param .u64 .ptr .align 1 _Z15init_conditionsPfS_S_S_S_S_S_S_S_S_iii_param_6,
	.param .u64 .ptr .align 1 _Z15init_conditionsPfS_S_S_S_S_S_S_S_S_iii_param_7,
	.param .u64 .ptr .align 1 _Z15init_conditionsPfS_S_S_S_S_S_S_S_S_iii_param_8,
	.param .u64 .ptr .align 1 _Z15init_conditionsPfS_S_S_S_S_S_S_S_S_iii_param_9,
	.param .u32 _Z15init_conditionsPfS_S_S_S_S_S_S_S_S_iii_param_10,
	.param .u32 _Z15init_conditionsPfS_S_S_S_S_S_S_S_S_iii_param_11,
	.param .u32 _Z15init_conditionsPfS_S_S_S_S_S_S_S_S_iii_param_12
)
{
	.reg .pred 	%p<56>;
	.reg .b32 	%r<117>;
	.reg .b32 	%f<440>;
	.reg .b64 	%rd<91>;
	.reg .b64 	%fd<223>;

	ld.param.u64 	%rd16, [_Z15init_conditionsPfS_S_S_S_S_S_S_S_S_iii_param_0];
	ld.param.u64 	%rd17, [_Z15init_conditionsPfS_S_S_S_S_S_S_S_S_iii_param_7];
	ld.param.u64 	%rd18, [_Z15init_conditionsPfS_S_S_S_S_S_S_S_S_iii_param_8];
	ld.param.u64 	%rd19, [_Z15init_conditionsPfS_S_S_S_S_S_S_S_S_iii_param_9];
	ld.param.u32 	%r56, [_Z15init_conditionsPfS_S_S_S_S_S_S_S_S_iii_param_10];
	ld.param.u32 	%r57, [_Z15init_conditionsPfS_S_S_S_S_S_S_S_S_iii_param_11];
	ld.param.u32 	%r58, [_Z15init_conditionsPfS_S_S_S_S_S_S_S_S_iii_param_12];
	cvta.to.global.u64 	%rd1, %rd19;
	cvta.to.global.u64 	%rd2, %rd18;
	cvta.to.global.u64 	%rd3, %rd17;
	cvta.to.global.u64 	%rd4, %rd16;
	mov.u32 	%r59, %ntid.x;
	mov.u32 	%r60, %ctaid.x;
	mov.u32 	%r61, %tid.x;
	mad.lo.s32 	%r1, %r59, %r60, %r61;
	setp.ge.s32 	%p1, %r1, %r58;
	setp.lt.s32 	%p2, %r57, 1;
	or.pred  	%p3, %p1, %p2;
	@%p3 bra 	$L__BB0_76;
	setp.lt.s32 	%p4, %r56, 1;
	@%p4 bra 	$L__BB0_68;
	and.b32  	%r2, %r56, 15;
	add.s32 	%r3, %r2, -1;
	and.b32  	%r4, %r56, 7;
	add.s32 	%r5, %r4, -1;
	and.b32  	%r6, %r56, 3;
	add.s32 	%r7, %r6, -1;
	and.b32  	%r8, %r56, 2147483640;
	and.b32  	%r9, %r56, 1;
	and.b32  	%r10, %r56, 2147483632;
	neg.s32 	%r11, %r8;
	mov.b32 	%r93, 0;
$L__BB0_3:
	setp.gt.s32 	%p11, %r93, 1;
	@%p11 bra 	$L__BB0_17;
	setp.eq.s32 	%p14, %r93, 0;
	@%p14 bra 	$L__BB0_32;
	setp.eq.s32 	%p15, %r93, 1;
	@%p15 bra 	$L__BB0_6;
	bra.uni 	$L__BB0_19;
$L__BB0_6:
	setp.lt.u32 	%p30, %r56, 8;
	mov.b32 	%r104, 0;
	mov.f32 	%f411, 0f00000000;
	@%p30 bra 	$L__BB0_9;
	mov.b32 	%r102, 0;
	mov.f32 	%f411, 0f00000000;
$L__BB0_8:
	.pragma "nounroll";
	mul.wide.u32 	%rd60, %r102, 4;
	add.s64 	%rd61, %rd1, %rd60;
	ld.global.f32 	%f223, [%rd61];
	add.s64 	%rd62, %rd3, %rd60;
	ld.global.f32 	%f224, [%rd62];
	cvt.f64.f32 	%fd189, %f224;
	fma.rn.f64 	%fd190, %fd189, 0d4017FFFFFFFFFFFF, 0dBFFFFFFFFFFFFFFB;
	cvt.rn.f32.f64 	%f225, %fd190;
	fma.rn.f32 	%f226, %f223, %f225, %f411;
	ld.global.f32 	%f227, [%rd61+4];
	ld.global.f32 	%f228, [%rd62+4];
	cvt.f64.f32 	%fd191, %f228;
	fma.rn.f64 	%fd192, %fd191, 0d4017FFFFFFFFFFFF, 0dBFFFFFFFFFFFFFFB;
	cvt.rn.f32.f64 	%f229, %fd192;
	fma.rn.f32 	%f230, %f227, %f229, %f226;
	ld.global.f32 	%f231, [%rd61+8];
	ld.global.f32 	%f232, [%rd62+8];
	cvt.f64.f32 	%fd193, %f232;
	fma.rn.f64 	%fd194, %fd193, 0d4017FFFFFFFFFFFF, 0dBFFFFFFFFFFFFFFB;
	cvt.rn.f32.f64 	%f233, %fd194;
	fma.rn.f32 	%f234, %f231, %f233, %f230;
	ld.global.f32 	%f235, [%rd61+12];
	ld.global.f32 	%f236, [%rd62+12];
	cvt.f64.f32 	%fd195, %f236;
	fma.rn.f64 	%fd196, %fd195, 0d4017FFFFFFFFFFFF, 0dBFFFFFFFFFFFFFFB;
	cvt.rn.f32.f64 	%f237, %fd196;
	fma.rn.f32 	%f238, %f235, %f237, %f234;
	ld.global.f32 	%f239, [%rd61+16];
	ld.global.f32 	%f240, [%rd62+16];
	cvt.f64.f32 	%fd197, %f240;
	fma.rn.f64 	%fd198, %fd197, 0d4017FFFFFFFFFFFF, 0dBFFFFFFFFFFFFFFB;
	cvt.rn.f32.f64 	%f241, %fd198;
	fma.rn.f32 	%f242, %f239, %f241, %f238;
	ld.global.f32 	%f243, [%rd61+20];
	ld.global.f32 	%f244, [%rd62+20];
	cvt.f64.f32 	%fd199, %f244;
	fma.rn.f64 	%fd200, %fd199, 0d4017FFFFFFFFFFFF, 0dBFFFFFFFFFFFFFFB;
	cvt.rn.f32.f64 	%f245, %fd200;
	fma.rn.f32 	%f246, %f243, %f245, %f242;
	ld.global.f32 	%f247, [%rd61+24];
	ld.global.f32 	%f248, [%rd62+24];
	cvt.f64.f32 	%fd201, %f248;
	fma.rn.f64 	%fd202, %fd201, 0d4017FFFFFFFFFFFF, 0dBFFFFFFFFFFFFFFB;
	cvt.rn.f32.f64 	%f249, %fd202;
	fma.rn.f32 	%f250, %f247, %f249, %f246;
	ld.global.f32 	%f251, [%rd61+28];
	ld.global.f32 	%f252, [%rd62+28];
	cvt.f64.f32 	%fd203, %f252;
	fma.rn.f64 	%fd204, %fd203, 0d4017FFFFFFFFFFFF, 0dBFFFFFFFFFFFFFFB;
	cvt.rn.f32.f64 	%f253, %fd204;
	fma.rn.f32 	%f411, %f251, %f253, %f250;
	add.s32 	%r102, %r102, 8;
	setp.ne.s32 	%p31, %r102, %r8;
	mov.u32 	%r104, %r8;
	@%p31 bra 	$L__BB0_8;
$L__BB0_9:
	setp.eq.s32 	%p32, %r4, 0;
	@%p32 bra 	$L__BB0_67;
	setp.lt.u32 	%p33, %r5, 3;
	@%p33 bra 	$L__BB0_12;
	mul.wide.u32 	%rd63, %r104, 4;
	add.s64 	%rd64, %rd1, %rd63;
	ld.global.f32 	%f255, [%rd64];
	add.s64 	%rd65, %rd3, %rd63;
	ld.global.f32 	%f256, [%rd65];
	cvt.f64.f32 	%fd205, %f256;
	fma.rn.f64 	%fd206, %fd205, 0d4017FFFFFFFFFFFF, 0dBFFFFFFFFFFFFFFB;
	cvt.rn.f32.f64 	%f257, %fd206;
	fma.rn.f32 	%f258, %f255, %f257, %f411;
	ld.global.f32 	%f259, [%rd64+4];
	ld.global.f32 	%f260, [%rd65+4];
	cvt.f64.f32 	%fd207, %f260;
	fma.rn.f64 	%fd208, %fd207, 0d4017FFFFFFFFFFFF, 0dBFFFFFFFFFFFFFFB;
	cvt.rn.f32.f64 	%f261, %fd208;
	fma.rn.f32 	%f262, %f259, %f261, %f258;
	ld.global.f32 	%f263, [%rd64+8];
	ld.global.f32 	%f264, [%rd65+8];
	cvt.f64.f32 	%fd209, %f264;
	fma.rn.f64 	%fd210, %fd209, 0d4017FFFFFFFFFFFF, 0dBFFFFFFFFFFFFFFB;
	cvt.rn.f32.f64 	%f265, %fd210;
	fma.rn.f32 	%f266, %f263, %f265, %f262;
	ld.global.f32 	%f267, [%rd64+12];
	ld.global.f32 	%f268, [%rd65+12];
	cvt.f64.f32 	%fd211, %f268;
	fma.rn.f64 	%fd212, %fd211, 0d4017FFFFFFFFFFFF, 0dBFFFFFFFFFFFFFFB;
	cvt.rn.f32.f64 	%f269, %fd212;
	fma.rn.f32 	%f411, %f267, %f269, %f266;
	add.s32 	%r104, %r104, 4;
$L__BB0_12:
	setp.eq.s32 	%p34, %r6, 0;
	@%p34 bra 	$L__BB0_67;
	setp.eq.s32 	%p35, %r7, 0;
	@%p35 bra 	$L__BB0_15;
	mul.wide.u32 	%rd66, %r104, 4;
	add.s64 	%rd67, %rd1, %rd66;
	ld.global.f32 	%f271, [%rd67];
	add.s64 	%rd68, %rd3, %rd66;
	ld.global.f32 	%f272, [%rd68];
	cvt.f64.f32 	%fd213, %f272;
	fma.rn.f64 	%fd214, %fd213, 0d4017FFFFFFFFFFFF, 0dBFFFFFFFFFFFFFFB;
	cvt.rn.f32.f64 	%f273, %fd214;
	fma.rn.f32 	%f274, %f271, %f273, %f411;
	ld.global.f32 	%f275, [%rd67+4];
	ld.global.f32 	%f276, [%rd68+4];
	cvt.f64.f32 	%fd215, %f276;
	fma.rn.f64 	%fd216, %fd215, 0d4017FFFFFFFFFFFF, 0dBFFFFFFFFFFFFFFB;
	cvt.rn.f32.f64 	%f277, %fd216;
	fma.rn.f32 	%f411, %f275, %f277, %f274;
	add.s32 	%r104, %r104, 2;
$L__BB0_15:
	setp.eq.s32 	%p36, %r9, 0;
	@%p36 bra 	$L__BB0_67;
	mul.wide.u32 	%rd69, %r104, 4;
	add.s64 	%rd70, %rd1, %rd69;
	ld.global.f32 	%f278, [%rd70];
	add.s64 	%rd71, %rd3, %rd69;
	ld.global.f32 	%f279, [%rd71];
	cvt.f64.f32 	%fd217, %f279;
	fma.rn.f64 	%fd218, %fd217, 0d4017FFFFFFFFFFFF, 0dBFFFFFFFFFFFFFFB;
	cvt.rn.f32.f64 	%f280, %fd218;
	fma.rn.f32 	%f411, %f278, %f280, %f411;
	bra.uni 	$L__BB0_67;
$L__BB0_17:
	setp.eq.s32 	%p12, %r93, 2;
	@%p12 bra 	$L__BB0_45;
	setp.eq.s32 	%p13, %r93, 3;
	@%p13 bra 	$L__BB0_56;
$L__BB0_19:
	setp.lt.u32 	%p46, %r56, 16;
	mov.b32 	%r96, 0;
	mov.f32 	%f411, 0f00000000;
	@%p46 bra 	$L__BB0_22;
	mov.b32 	%r94, 0;
	mov.f32 	%f411, 0f00000000;
$L__BB0_21:
	.pragma "nounroll";
	mul.wide.u32 	%rd79, %r94, 4;
	add.s64 	%rd80, %rd1, %rd79;
	ld.global.f32 	%f345, [%rd80];
	sub.f32 	%f346, %f411, %f345;
	ld.global.f32 	%f347, [%rd80+4];
	sub.f32 	%f348, %f346, %f347;
	ld.global.f32 	%f349, [%rd80+8];
	sub.f32 	%f350, %f348, %f349;
	ld.global.f32 	%f351, [%rd80+12];
	sub.f32 	%f352, %f350, %f351;
	ld.global.f32 	%f353, [%rd80+16];
	sub.f32 	%f354, %f352, %f353;
	ld.global.f32 	%f355, [%rd80+20];
	sub.f32 	%f356, %f354, %f355;
	ld.global.f32 	%f357, [%rd80+24];
	sub.f32 	%f358, %f356, %f357;
	ld.global.f32 	%f359, [%rd80+28];
	sub.f32 	%f360, %f358, %f359;
	ld.global.f32 	%f361, [%rd80+32];
	sub.f32 	%f362, %f360, %f361;
	ld.global.f32 	%f363, [%rd80+36];
	sub.f32 	%f364, %f362, %f363;
	ld.global.f32 	%f365, [%rd80+40];
	sub.f32 	%f366, %f364, %f365;
	ld.global.f32 	%f367, [%rd80+44];
	sub.f32 	%f368, %f366, %f367;
	ld.global.f32 	%f369, [%rd80+48];
	sub.f32 	%f370, %f368, %f369;
	ld.global.f32 	%f371, [%rd80+52];
	sub.f32 	%f372, %f370, %f371;
	ld.global.f32 	%f373, [%rd80+56];
	sub.f32 	%f374, %f372, %f373;
	ld.global.f32 	%f375, [%rd80+60];
	sub.f32 	%f411, %f374, %f375;
	add.s32 	%r94, %r94, 16;
	setp.ne.s32 	%p47, %r94, %r10;
	mov.u32 	%r96, %r10;
	@%p47 bra 	$L__BB0_21;
$L__BB0_22:
	setp.eq.s32 	%p48, %r2, 0;
	@%p48 bra 	$L__BB0_67;
	setp.lt.u32 	%p49, %r3, 7;
	@%p49 bra 	$L__BB0_25;
	mul.wide.u32 	%rd81, %r96, 4;
	add.s64 	%rd82, %rd1, %rd81;
	ld.global.f32 	%f377, [%rd82];
	sub.f32 	%f378, %f411, %f377;
	ld.global.f32 	%f379, [%rd82+4];
	sub.f32 	%f380, %f378, %f379;
	ld.global.f32 	%f381, [%rd82+8];
	sub.f32 	%f382, %f380, %f381;
	ld.global.f32 	%f383, [%rd82+12];
	sub.f32 	%f384, %f382, %f383;
	ld.global.f32 	%f385, [%rd82+16];
	sub.f32 	%f386, %f384, %f385;
	ld.global.f32 	%f387, [%rd82+20];
	sub.f32 	%f388, %f386, %f387;
	ld.global.f32 	%f389, [%rd82+24];
	sub.f32 	%f390, %f388, %f389;
	ld.global.f32 	%f391, [%rd82+28];
	sub.f32 	%f411, %f390, %f391;
	add.s32 	%r96, %r96, 8;
$L__BB0_25:
	setp.eq.s32 	%p50, %r4, 0;
	@%p50 bra 	$L__BB0_67;
	setp.lt.u32 	%p51, %r5, 3;
	@%p51 bra 	$L__BB0_28;
	mul.wide.u32 	%rd83, %r96, 4;
	add.s64 	%rd84, %rd1, %rd83;
	ld.global.f32 	%f393, [%rd84];
	sub.f32 	%f394, %f411, %f393;
	ld.global.f32 	%f395, [%rd84+4];
	sub.f32 	%f396, %f394, %f395;
	ld.global.f32 	%f397, [%rd84+8];
	sub.f32 	%f398, %f396, %f397;
	ld.global.f32 	%f399, [%rd84+12];
	sub.f32 	%f411, %f398, %f399;
	add.s32 	%r96, %r96, 4;
$L__BB0_28:
	setp.eq.s32 	%p52, %r6, 0;
	@%p52 bra 	$L__BB0_67;
	setp.eq.s32 	%p53, %r6, 1;
	mul.wide.u32 	%rd85, %r96, 4;
	add.s64 	%rd5, %rd1, %rd85;
	ld.global.f32 	%f400, [%rd5];
	sub.f32 	%f411, %f411, %f400;
	@%p53 bra 	$L__BB0_67;
	setp.eq.s32 	%p54, %r6, 2;
	ld.global.f32 	%f401, [%rd5+4];
	sub.f32 	%f411, %f411, %f401;
	@%p54 bra 	$L__BB0_67;
	ld.global.f32 	%f402, [%rd5+8];
	sub.f32 	%f411, %f411, %f402;
	bra.uni 	$L__BB0_67;
$L__BB0_32:
	setp.lt.u32 	%p37, %r56, 16;
	mov.b32 	%r100, 0;
	mov.f32 	%f411, 0f00000000;
	@%p37 bra 	$L__BB0_35;
	mov.b32 	%r98, 0;
	mov.f32 	%f411, 0f00000000;
$L__BB0_34:
	.pragma "nounroll";
	mul.wide.u32 	%rd72, %r98, 4;
	add.s64 	%rd73, %rd1, %rd72;
	ld.global.f32 	%f284, [%rd73];
	fma.rn.f32 	%f285, %f284, 0f3FB504F3, %f411;
	ld.global.f32 	%f286, [%rd73+4];
	fma.rn.f32 	%f287, %f286, 0f3FB504F3, %f285;
	ld.global.f32 	%f288, [%rd73+8];
	fma.rn.f32 	%f289, %f288, 0f3FB504F3, %f287;
	ld.global.f32 	%f290, [%rd73+12];
	fma.rn.f32 	%f291, %f290, 0f3FB504F3, %f289;
	ld.global.f32 	%f292, [%rd73+16];
	fma.rn.f32 	%f293, %f292, 0f3FB504F3, %f291;
	ld.global.f32 	%f294, [%rd73+20];
	fma.rn.f32 	%f295, %f294, 0f3FB504F3, %f293;
	ld.global.f32 	%f296, [%rd73+24];
	fma.rn.f32 	%f297, %f296, 0f3FB504F3, %f295;
	ld.global.f32 	%f298, [%rd73+28];
	fma.rn.f32 	%f299, %f298, 0f3FB504F3, %f297;
	ld.global.f32 	%f300, [%rd73+32];
	fma.rn.f32 	%f301, %f300, 0f3FB504F3, %f299;
	ld.global.f32 	%f302, [%rd73+36];
	fma.rn.f32 	%f303, %f302, 0f3FB504F3, %f301;
	ld.global.f32 	%f304, [%rd73+40];
	fma.rn.f32 	%f305, %f304, 0f3FB504F3, %f303;
	ld.global.f32 	%f306, [%rd73+44];
	fma.rn.f32 	%f307, %f306, 0f3FB504F3, %f305;
	ld.global.f32 	%f308, [%rd73+48];
	fma.rn.f32 	%f309, %f308, 0f3FB504F3, %f307;
	ld.global.f32 	%f310, [%rd73+52];
	fma.rn.f32 	%f311, %f310, 0f3FB504F3, %f309;
	ld.global.f32 	%f312, [%rd73+56];
	fma.rn.f32 	%f313, %f312, 0f3FB504F3, %f311;
	ld.global.f32 	%f314, [%rd73+60];
	fma.rn.f32 	%f411, %f314, 0f3FB504F3, %f313;
	add.s32 	%r98, %r98, 16;
	setp.ne.s32 	%p38, %r98, %r10;
	mov.u32 	%r100, %r10;
	@%p38 bra 	$L__BB0_34;
$L__BB0_35:
	setp.eq.s32 	%p39, %r2, 0;
	@%p39 bra 	$L__BB0_67;
	setp.lt.u32 	%p40, %r3, 7;
	@%p40 bra 	$L__BB0_38;
	mul.wide.u32 	%rd74, %r100, 4;
	add.s64 	%rd75, %rd1, %rd74;
	ld.global.f32 	%f316, [%rd75];
	fma.rn.f32 	%f317, %f316, 0f3FB504F3, %f411;
	ld.global.f32 	%f318, [%rd75+4];
	fma.rn.f32 	%f319, %f318, 0f3FB504F3, %f317;
	ld.global.f32 	%f320, [%rd75+8];
	fma.rn.f32 	%f321, %f320, 0f3FB504F3, %f319;
	ld.global.f32 	%f322, [%rd75+12];
	fma.rn.f32 	%f323, %f322, 0f3FB504F3, %f321;
	ld.global.f32 	%f324, [%rd75+16];
	fma.rn.f32 	%f325, %f324, 0f3FB504F3, %f323;
	ld.global.f32 	%f326, [%rd75+20];
	fma.rn.f32 	%f327, %f326, 0f3FB504F3, %f325;
	ld.global.f32 	%f328, [%rd75+24];
	fma.rn.f32 	%f329, %f328, 0f3FB504F3, %f327;
	ld.global.f32 	%f330, [%rd75+28];
	fma.rn.f32 	%f411, %f330, 0f3FB504F3, %f329;
	add.s32 	%r100, %r100, 8;
$L__BB0_38:
	setp.eq.s32 	%p41, %r4, 0;
	@%p41 bra 	$L__BB0_67;
	setp.lt.u32 	%p42, %r5, 3;
	@%p42 bra 	$L__BB0_41;
	mul.wide.u32 	%rd76, %r100, 4;
	add.s64 	%rd77, %rd1, %rd76;
	ld.global.f32 	%f332, [%rd77];
	fma.rn.f32 	%f333, %f332, 0f3FB504F3, %f411;
	ld.global.f32 	%f334, [%rd77+4];
	fma.rn.f32 	%f335, %f334, 0f3FB504F3, %f333;
	ld.global.f32 	%f336, [%rd77+8];
	fma.rn.f32 	%f337, %f336, 0f3FB504F3, %f335;
	ld.global.f32 	%f338, [%rd77+12];
	fma.rn.f32 	%f411, %f338, 0f3FB504F3, %f337;
	add.s32 	%r100, %r100, 4;
$L__BB0_41:
	setp.eq.s32 	%p43, %r6, 0;
	@%p43 bra 	$L__BB0_67;
	setp.eq.s32 	%p44, %r6, 1;
	mul.wide.u32 	%rd78, %r100, 4;
	add.s64 	%rd6, %rd1, %rd78;
	ld.global.f32 	%f339, [%rd6];
	fma.rn.f32 	%f411, %f339, 0f3FB504F3, %f411;
	@%p44 bra 	$L__BB0_67;
	setp.eq.s32 	%p45, %r6, 2;
	ld.global.f32 	%f340, [%rd6+4];
	fma.rn.f32 	%f411, %f340, 0f3FB504F3, %f411;
	@%p45 bra 	$L__BB0_67;
	ld.global.f32 	%f341, [%rd6+8];
	fma.rn.f32 	%f411, %f341, 0f3FB504F3, %f411;
	bra.uni 	$L__BB0_67;
$L__BB0_45:
	setp.lt.u32 	%p23, %r56, 8;
	mov.b32 	%r108, 0;
	mov.f32 	%f411, 0f00000000;
	@%p23 bra 	$L__BB0_48;
	mov.b32 	%r106, 0;
	mov.f32 	%f411, 0f00000000;
$L__BB0_47:
	.pragma "nounroll";
	mul.wide.u32 	%rd44, %r106, 4;
	add.s64 	%rd45, %rd1, %rd44;
	ld.global.f32 	%f147, [%rd45];
	add.s64 	%rd46, %rd3, %rd44;
	add.s64 	%rd47, %rd2, %rd44;
	ld.global.f32 	%f148, [%rd47];
	ld.global.f32 	%f149, [%rd46];
	cvt.f64.f32 	%fd129, %f149;
	fma.rn.f64 	%fd130, %fd129, 0d400BB67AE8584CA0, 0dC00BB67AE8584CA9;
	cvt.f64.f32 	%fd131, %f148;
	fma.rn.f64 	%fd132, %fd131, 0d401BB67AE8584CAE, %fd130;
	cvt.rn.f32.f64 	%f150, %fd132;
	fma.rn.f32 	%f151, %f147, %f150, %f411;
	ld.global.f32 	%f152, [%rd45+4];
	ld.global.f32 	%f153, [%rd47+4];
	ld.global.f32 	%f154, [%rd46+4];
	cvt.f64.f32 	%fd133, %f154;
	fma.rn.f64 	%fd134, %fd133, 0d400BB67AE8584CA0, 0dC00BB67AE8584CA9;
	cvt.f64.f32 	%fd135, %f153;
	fma.rn.f64 	%fd136, %fd135, 0d401BB67AE8584CAE, %fd134;
	cvt.rn.f32.f64 	%f155, %fd136;
	fma.rn.f32 	%f156, %f152, %f155, %f151;
	ld.global.f32 	%f157, [%rd45+8];
	ld.global.f32 	%f158, [%rd47+8];
	ld.global.f32 	%f159, [%rd46+8];
	cvt.f64.f32 	%fd137, %f159;
	fma.rn.f64 	%fd138, %fd137, 0d400BB67AE8584CA0, 0dC00BB67AE8584CA9;
	cvt.f64.f32 	%fd139, %f158;
	fma.rn.f64 	%fd140, %fd139, 0d401BB67AE8584CAE, %fd138;
	cvt.rn.f32.f64 	%f160, %fd140;
	fma.rn.f32 	%f161, %f157, %f160, %f156;
	ld.global.f32 	%f162, [%rd45+12];
	ld.global.f32 	%f163, [%rd47+12];
	ld.global.f32 	%f164, [%rd46+12];
	cvt.f64.f32 	%fd141, %f164;
	fma.rn.f64 	%fd142, %fd141, 0d400BB67AE8584CA0, 0dC00BB67AE8584CA9;
	cvt.f64.f32 	%fd143, %f163;
	fma.rn.f64 	%fd144, %fd143, 0d401BB67AE8584CAE, %fd142;
	cvt.rn.f32.f64 	%f165, %fd144;
	fma.rn.f32 	%f166, %f162, %f165, %f161;
	ld.global.f32 	%f167, [%rd45+16];
	ld.global.f32 	%f168, [%rd47+16];
	ld.global.f32 	%f169, [%rd46+16];
	cvt.f64.f32 	%fd145, %f169;
	fma.rn.f64 	%fd146, %fd145, 0d400BB67AE8584CA0, 0dC00BB67AE8584CA9;
	cvt.f64.f32 	%fd147, %f168;
	fma.rn.f64 	%fd148, %fd147, 0d401BB67AE8584CAE, %fd146;
	cvt.rn.f32.f64 	%f170, %fd148;
	fma.rn.f32 	%f171, %f167, %f170, %f166;
	ld.global.f32 	%f172, [%rd45+20];
	ld.global.f32 	%f173, [%rd47+20];
	ld.global.f32 	%f174, [%rd46+20];
	cvt.f64.f32 	%fd149, %f174;
	fma.rn.f64 	%fd150, %fd149, 0d400BB67AE8584CA0, 0dC00BB67AE8584CA9;
	cvt.f64.f32 	%fd151, %f173;
	fma.rn.f64 	%fd152, %fd151, 0d401BB67AE8584CAE, %fd150;
	cvt.rn.f32.f64 	%f175, %fd152;
	fma.rn.f32 	%f176, %f172, %f175, %f171;
	ld.global.f32 	%f177, [%rd45+24];
	ld.global.f32 	%f178, [%rd47+24];
	ld.global.f32 	%f179, [%rd46+24];
	cvt.f64.f32 	%fd153, %f179;
	fma.rn.f64 	%fd154, %fd153, 0d400BB67AE8584CA0, 0dC00BB67AE8584CA9;
	cvt.f64.f32 	%fd155, %f178;
	fma.rn.f64 	%fd156, %fd155, 0d401BB67AE8584CAE, %fd154;
	cvt.rn.f32.f64 	%f180, %fd156;
	fma.rn.f32 	%f181, %f177, %f180, %f176;
	ld.global.f32 	%f182, [%rd45+28];
	ld.global.f32 	%f183, [%rd47+28];
	ld.global.f32 	%f184, [%rd46+28];
	cvt.f64.f32 	%fd157, %f184;
	fma.rn.f64 	%fd158, %fd157, 0d400BB67AE8584CA0, 0dC00BB67AE8584CA9;
	cvt.f64.f32 	%fd159, %f183;
	fma.rn.f64 	%fd160, %fd159, 0d401BB67AE8584CAE, %fd158;
	cvt.rn.f32.f64 	%f185, %fd160;
	fma.rn.f32 	%f411, %f182, %f185, %f181;
	add.s32 	%r106, %r106, 8;
	setp.ne.s32 	%p24, %r106, %r8;
	mov.u32 	%r108, %r8;
	@%p24 bra 	$L__BB0_47;
$L__BB0_48:
	setp.eq.s32 	%p25, %r4, 0;
	@%p25 bra 	$L__BB0_67;
	setp.lt.u32 	%p26, %r5, 3;
	@%p26 bra 	$L__BB0_51;
	mul.wide.u32 	%rd48, %r108, 4;
	add.s64 	%rd49, %rd1, %rd48;
	ld.global.f32 	%f187, [%rd49];
	add.s64 	%rd50, %rd3, %rd48;
	add.s64 	%rd51, %rd2, %rd48;
	ld.global.f32 	%f188, [%rd51];
	ld.global.f32 	%f189, [%rd50];
	cvt.f64.f32 	%fd161, %f189;
	fma.rn.f64 	%fd162, %fd161, 0d400BB67AE8584CA0, 0dC00BB67AE8584CA9;
	cvt.f64.f32 	%fd163, %f188;
	fma.rn.f64 	%fd164, %fd163, 0d401BB67AE8584CAE, %fd162;
	cvt.rn.f32.f64 	%f190, %fd164;
	fma.rn.f32 	%f191, %f187, %f190, %f411;
	ld.global.f32 	%f192, [%rd49+4];
	ld.global.f32 	%f193, [%rd51+4];
	ld.global.f32 	%f194, [%rd50+4];
	cvt.f64.f32 	%fd165, %f194;
	fma.rn.f64 	%fd166, %fd165, 0d400BB67AE8584CA0, 0dC00BB67AE8584CA9;
	cvt.f64.f32 	%fd167, %f193;
	fma.rn.f64 	%fd168, %fd167, 0d401BB67AE8584CAE, %fd166;
	cvt.rn.f32.f64 	%f195, %fd168;
	fma.rn.f32 	%f196, %f192, %f195, %f191;
	ld.global.f32 	%f197, [%rd49+8];
	ld.global.f32 	%f198, [%rd51+8];
	ld.global.f32 	%f199, [%rd50+8];
	cvt.f64.f32 	%fd169, %f199;
	fma.rn.f64 	%fd170, %fd169, 0d400BB67AE8584CA0, 0dC00BB67AE8584CA9;
	cvt.f64.f32 	%fd171, %f198;
	fma.rn.f64 	%fd172, %fd171, 0d401BB67AE8584CAE, %fd170;
	cvt.rn.f32.f64 	%f200, %fd172;
	fma.rn.f32 	%f201, %f197, %f200, %f196;
	ld.global.f32 	%f202, [%rd49+12];
	ld.global.f32 	%f203, [%rd51+12];
	ld.global.f32 	%f204, [%rd50+12];
	cvt.f64.f32 	%fd173, %f204;
	fma.rn.f64 	%fd174, %fd173, 0d400BB67AE8584CA0, 0dC00BB67AE8584CA9;
	cvt.f64.f32 	%fd175, %f203;
	fma.rn.f64 	%fd176, %fd175, 0d401BB67AE8584CAE, %fd174;
	cvt.rn.f32.f64 	%f205, %fd176;
	fma.rn.f32 	%f411, %f202, %f205, %f201;
	add.s32 	%r108, %r108, 4;
$L__BB0_51:
	setp.eq.s32 	%p27, %r6, 0;
	@%p27 bra 	$L__BB0_67;
	setp.eq.s32 	%p28, %r7, 0;
	@%p28 bra 	$L__BB0_54;
	mul.wide.u32 	%rd52, %r108, 4;
	add.s64 	%rd53, %rd1, %rd52;
	ld.global.f32 	%f207, [%rd53];
	add.s64 	%rd54, %rd3, %rd52;
	add.s64 	%rd55, %rd2, %rd52;
	ld.global.f32 	%f208, [%rd55];
	ld.global.f32 	%f209, [%rd54];
	cvt.f64.f32 	%fd177, %f209;
	fma.rn.f64 	%fd178, %fd177, 0d400BB67AE8584CA0, 0dC00BB67AE8584CA9;
	cvt.f64.f32 	%fd179, %f208;
	fma.rn.f64 	%fd180, %fd179, 0d401BB67AE8584CAE, %fd178;
	cvt.rn.f32.f64 	%f210, %fd180;
	fma.rn.f32 	%f211, %f207, %f210, %f411;
	ld.global.f32 	%f212, [%rd53+4];
	ld.global.f32 	%f213, [%rd55+4];
	ld.global.f32 	%f214, [%rd54+4];
	cvt.f64.f32 	%fd181, %f214;
	fma.rn.f64 	%fd182, %fd181, 0d400BB67AE8584CA0, 0dC00BB67AE8584CA9;
	cvt.f64.f32 	%fd183, %f213;
	fma.rn.f64 	%fd184, %fd183, 0d401BB67AE8584CAE, %fd182;
	cvt.rn.f32.f64 	%f215, %fd184;
	fma.rn.f32 	%f411, %f212, %f215, %f211;
	add.s32 	%r108, %r108, 2;
$L__BB0_54:
	setp.eq.s32 	%p29, %r9, 0;
	@%p29 bra 	$L__BB0_67;
	mul.wide.u32 	%rd56, %r108, 4;
	add.s64 	%rd57, %rd1, %rd56;
	ld.global.f32 	%f216, [%rd57];
	add.s64 	%rd58, %rd3, %rd56;
	add.s64 	%rd59, %rd2, %rd56;
	ld.global.f32 	%f217, [%rd59];
	ld.global.f32 	%f218, [%rd58];
	cvt.f64.f32 	%fd185, %f218;
	fma.rn.f64 	%fd186, %fd185, 0d400BB67AE8584CA0, 0dC00BB67AE8584CA9;
	cvt.f64.f32 	%fd187, %f217;
	fma.rn.f64 	%fd188, %fd187, 0d401BB67AE8584CAE, %fd186;
	cvt.rn.f32.f64 	%f219, %fd188;
	fma.rn.f32 	%f411, %f216, %f219, %f411;
	bra.uni 	$L__BB0_67;
$L__BB0_56:
	setp.lt.u32 	%p16, %r56, 8;
	mov.b32 	%r112, 0;
	mov.f32 	%f411, 0f00000000;
	@%p16 bra 	$L__BB0_59;
	add.s64 	%rd90, %rd1, 16;
	add.s64 	%rd89, %rd3, 16;
	add.s64 	%rd88, %rd2, 16;
	mov.f32 	%f411, 0f00000000;
	mov.u32 	%r110, %r11;
$L__BB0_58:
	.pragma "nounroll";
	ld.global.f32 	%f71, [%rd90+-16];
	ld.global.f32 	%f72, [%rd88+-16];
	ld.global.f32 	%f73, [%rd89+-16];
	cvt.f64.f32 	%fd22, %f73;
	mul.f64 	%fd23, %fd22, 0d4033988E14092106;
	mov.f64 	%fd24, 0d4003988E140920F6;
	sub.f64 	%fd25, %fd24, %fd23;
	cvt.f64.f32 	%fd26, %f72;
	fma.rn.f64 	%fd27, %fd26, 0d3D128FC1F0145EE8, %fd25;
	mul.f64 	%fd28, %fd22, 0d40387EB1990B6947;
	fma.rn.f64 	%fd29, %fd28, %fd22, %fd27;
	cvt.rn.f32.f64 	%f74, %fd29;
	fma.rn.f32 	%f75, %f71, %f74, %f411;
	ld.global.f32 	%f76, [%rd90+-12];
	ld.global.f32 	%f77, [%rd88+-12];
	ld.global.f32 	%f78, [%rd89+-12];
	cvt.f64.f32 	%fd30, %f78;
	mul.f64 	%fd31, %fd30, 0d4033988E14092106;
	sub.f64 	%fd32, %fd24, %fd31;
	cvt.f64.f32 	%fd33, %f77;
	fma.rn.f64 	%fd34, %fd33, 0d3D128FC1F0145EE8, %fd32;
	mul.f64 	%fd35, %fd30, 0d40387EB1990B6947;
	fma.rn.f64 	%fd36, %fd35, %fd30, %fd34;
	cvt.rn.f32.f64 	%f79, %fd36;
	fma.rn.f32 	%f80, %f76, %f79, %f75;
	ld.global.f32 	%f81, [%rd90+-8];
	ld.global.f32 	%f82, [%rd88+-8];
	ld.global.f32 	%f83, [%rd89+-8];
	cvt.f64.f32 	%fd37, %f83;
	mul.f64 	%fd38, %fd37, 0d4033988E14092106;
	sub.f64 	%fd39, %fd24, %fd38;
	cvt.f64.f32 	%fd40, %f82;
	fma.rn.f64 	%fd41, %fd40, 0d3D128FC1F0145EE8, %fd39;
	mul.f64 	%fd42, %fd37, 0d40387EB1990B6947;
	fma.rn.f64 	%fd43, %fd42, %fd37, %fd41;
	cvt.rn.f32.f64 	%f84, %fd43;
	fma.rn.f32 	%f85, %f81, %f84, %f80;
	ld.global.f32 	%f86, [%rd90+-4];
	ld.global.f32 	%f87, [%rd88+-4];
	ld.global.f32 	%f88, [%rd89+-4];
	cvt.f64.f32 	%fd44, %f88;
	mul.f64 	%fd45, %fd44, 0d4033988E14092106;
	sub.f64 	%fd46, %fd24, %fd45;
	cvt.f64.f32 	%fd47, %f87;
	fma.rn.f64 	%fd48, %fd47, 0d3D128FC1F0145EE8, %fd46;
	mul.f64 	%fd49, %fd44, 0d40387EB1990B6947;
	fma.rn.f64 	%fd50, %fd49, %fd44, %fd48;
	cvt.rn.f32.f64 	%f89, %fd50;
	fma.rn.f32 	%f90, %f86, %f89, %f85;
	ld.global.f32 	%f91, [%rd90];
	ld.global.f32 	%f92, [%rd88];
	ld.global.f32 	%f93, [%rd89];
	cvt.f64.f32 	%fd51, %f93;
	mul.f64 	%fd52, %fd51, 0d4033988E14092106;
	sub.f64 	%fd53, %fd24, %fd52;
	cvt.f64.f32 	%fd54, %f92;
	fma.rn.f64 	%fd55, %fd54, 0d3D128FC1F0145EE8, %fd53;
	mul.f64 	%fd56, %fd51, 0d40387EB1990B6947;
	fma.rn.f64 	%fd57, %fd56, %fd51, %fd55;
	cvt.rn.f32.f64 	%f94, %fd57;
	fma.rn.f32 	%f95, %f91, %f94, %f90;
	ld.global.f32 	%f96, [%rd90+4];
	ld.global.f32 	%f97, [%rd88+4];
	ld.global.f32 	%f98, [%rd89+4];
	cvt.f64.f32 	%fd58, %f98;
	mul.f64 	%fd59, %fd58, 0d4033988E14092106;
	sub.f64 	%fd60, %fd24, %fd59;
	cvt.f64.f32 	%fd61, %f97;
	fma.rn.f64 	%fd62, %fd61, 0d3D128FC1F0145EE8, %fd60;
	mul.f64 	%fd63, %fd58, 0d40387EB1990B6947;
	fma.rn.f64 	%fd64, %fd63, %fd58, %fd62;
	cvt.rn.f32.f64 	%f99, %fd64;
	fma.rn.f32 	%f100, %f96, %f99, %f95;
	ld.global.f32 	%f101, [%rd90+8];
	ld.global.f32 	%f102, [%rd88+8];
	ld.global.f32 	%f103, [%rd89+8];
	cvt.f64.f32 	%fd65, %f103;
	mul.f64 	%fd66, %fd65, 0d4033988E14092106;
	sub.f64 	%fd67, %fd24, %fd66;
	cvt.f64.f32 	%fd68, %f102;
	fma.rn.f64 	%fd69, %fd68, 0d3D128FC1F0145EE8, %fd67;
	mul.f64 	%fd70, %fd65, 0d40387EB1990B6947;
	fma.rn.f64 	%fd71, %fd70, %fd65, %fd69;
	cvt.rn.f32.f64 	%f104, %fd71;
	fma.rn.f32 	%f105, %f101, %f104, %f100;
	ld.global.f32 	%f106, [%rd90+12];
	ld.global.f32 	%f107, [%rd88+12];
	ld.global.f32 	%f108, [%rd89+12];
	cvt.f64.f32 	%fd72, %f108;
	mul.f64 	%fd73, %fd72, 0d4033988E14092106;
	sub.f64 	%fd74, %fd24, %fd73;
	cvt.f64.f32 	%fd75, %f107;
	fma.rn.f64 	%fd76, %fd75, 0d3D128FC1F0145EE8, %fd74;
	mul.f64 	%fd77, %fd72, 0d40387EB1990B6947;
	fma.rn.f64 	%fd78, %fd77, %fd72, %fd76;
	cvt.rn.f32.f64 	%f109, %fd78;
	fma.rn.f32 	%f411, %f106, %f109, %f105;
	add.s32 	%r110, %r110, 8;
	add.s64 	%rd90, %rd90, 32;
	add.s64 	%rd89, %rd89, 32;
	add.s64 	%rd88, %rd88, 32;
	setp.ne.s32 	%p17, %r110, 0;
	mov.u32 	%r112, %r8;
	@%p17 bra 	$L__BB0_58;
$L__BB0_59:
	setp.eq.s32 	%p18, %r4, 0;
	@%p18 bra 	$L__BB0_67;
	setp.lt.u32 	%p19, %r5, 3;
	@%p19 bra 	$L__BB0_62;
	mul.wide.u32 	%rd32, %r112, 4;
	add.s64 	%rd33, %rd1, %rd32;
	ld.global.f32 	%f111, [%rd33];
	add.s64 	%rd34, %rd3, %rd32;
	add.s64 	%rd35, %rd2, %rd32;
	ld.global.f32 	%f112, [%rd35];
	ld.global.f32 	%f113, [%rd34];
	cvt.f64.f32 	%fd79, %f113;
	mul.f64 	%fd80, %fd79, 0d4033988E14092106;
	mov.f64 	%fd81, 0d4003988E140920F6;
	sub.f64 	%fd82, %fd81, %fd80;
	cvt.f64.f32 	%fd83, %f112;
	fma.rn.f64 	%fd84, %fd83, 0d3D128FC1F0145EE8, %fd82;
	mul.f64 	%fd85, %fd79, 0d40387EB1990B6947;
	fma.rn.f64 	%fd86, %fd85, %fd79, %fd84;
	cvt.rn.f32.f64 	%f114, %fd86;
	fma.rn.f32 	%f115, %f111, %f114, %f411;
	ld.global.f32 	%f116, [%rd33+4];
	ld.global.f32 	%f117, [%rd35+4];
	ld.global.f32 	%f118, [%rd34+4];
	cvt.f64.f32 	%fd87, %f118;
	mul.f64 	%fd88, %fd87, 0d4033988E14092106;
	sub.f64 	%fd89, %fd81, %fd88;
	cvt.f64.f32 	%fd90, %f117;
	fma.rn.f64 	%fd91, %fd90, 0d3D128FC1F0145EE8, %fd89;
	mul.f64 	%fd92, %fd87, 0d40387EB1990B6947;
	fma.rn.f64 	%fd93, %fd92, %fd87, %fd91;
	cvt.rn.f32.f64 	%f119, %fd93;
	fma.rn.f32 	%f120, %f116, %f119, %f115;
	ld.global.f32 	%f121, [%rd33+8];
	ld.global.f32 	%f122, [%rd35+8];
	ld.global.f32 	%f123, [%rd34+8];
	cvt.f64.f32 	%fd94, %f123;
	mul.f64 	%fd95, %fd94, 0d4033988E14092106;
	sub.f64 	%fd96, %fd81, %fd95;
	cvt.f64.f32 	%fd97, %f122;
	fma.rn.f64 	%fd98, %fd97, 0d3D128FC1F0145EE8, %fd96;
	mul.f64 	%fd99, %fd94, 0d40387EB1990B6947;
	fma.rn.f64 	%fd100, %fd99, %fd94, %fd98;
	cvt.rn.f32.f64 	%f124, %fd100;
	fma.rn.f32 	%f125, %f121, %f124, %f120;
	ld.global.f32 	%f126, [%rd33+12];
	ld.global.f32 	%f127, [%rd35+12];
	ld.global.f32 	%f128, [%rd34+12];
	cvt.f64.f32 	%fd101, %f128;
	mul.f64 	%fd102, %fd101, 0d4033988E14092106;
	sub.f64 	%fd103, %fd81, %fd102;
	cvt.f64.f32 	%fd104, %f127;
	fma.rn.f64 	%fd105, %fd104, 0d3D128FC1F0145EE8, %fd103;
	mul.f64 	%fd106, %fd101, 0d40387EB1990B6947;
	fma.rn.f64 	%fd107, %fd106, %fd101, %fd105;
	cvt.rn.f32.f64 	%f129, %fd107;
	fma.rn.f32 	%f411, %f126, %f129, %f125;
	add.s32 	%r112, %r112, 4;
$L__BB0_62:
	setp.eq.s32 	%p20, %r6, 0;
	@%p20 bra 	$L__BB0_67;
	setp.eq.s32 	%p21, %r7, 0;
	@%p21 bra 	$L__BB0_65;
	mul.wide.u32 	%rd36, %r112, 4;
	add.s64 	%rd37, %rd1, %rd36;
	ld.global.f32 	%f131, [%rd37];
	add.s64 	%rd38, %rd3, %rd36;
	add.s64 	%rd39, %rd2, %rd36;
	ld.global.f32 	%f132, [%rd39];
	ld.global.f32 	%f133, [%rd38];
	cvt.f64.f32 	%fd108, %f133;
	mul.f64 	%fd109, %fd108, 0d4033988E14092106;
	mov.f64 	%fd110, 0d4003988E140920F6;
	sub.f64 	%fd111, %fd110, %fd109;
	cvt.f64.f32 	%fd112, %f132;
	fma.rn.f64 	%fd113, %fd112, 0d3D128FC1F0145EE8, %fd111;
	mul.f64 	%fd114, %fd108, 0d40387EB1990B6947;
	fma.rn.f64 	%fd115, %fd114, %fd108, %fd113;
	cvt.rn.f32.f64 	%f134, %fd115;
	fma.rn.f32 	%f135, %f131, %f134, %f411;
	ld.global.f32 	%f136, [%rd37+4];
	ld.global.f32 	%f137, [%rd39+4];
	ld.global.f32 	%f138, [%rd38+4];
	cvt.f64.f32 	%fd116, %f138;
	mul.f64 	%fd117, %fd116, 0d4033988E14092106;
	sub.f64 	%fd118, %fd110, %fd117;
	cvt.f64.f32 	%fd119, %f137;
	fma.rn.f64 	%fd120, %fd119, 0d3D128FC1F0145EE8, %fd118;
	mul.f64 	%fd121, %fd116, 0d40387EB1990B6947;
	fma.rn.f64 	%fd122, %fd121, %fd116, %fd120;
	cvt.rn.f32.f64 	%f139, %fd122;
	fma.rn.f32 	%f411, %f136, %f139, %f135;
	add.s32 	%r112, %r112, 2;
$L__BB0_65:
	setp.eq.s32 	%p22, %r9, 0;
	@%p22 bra 	$L__BB0_67;
	mul.wide.u32 	%rd40, %r112, 4;
	add.s64 	%rd41, %rd1, %rd40;
	ld.global.f32 	%f140, [%rd41];
	add.s64 	%rd42, %rd3, %rd40;
	add.s64 	%rd43, %rd2, %rd40;
	ld.global.f32 	%f141, [%rd43];
	ld.global.f32 	%f142, [%rd42];
	cvt.f64.f32 	%fd123, %f142;
	fma.rn.f64 	%fd124, %fd123, 0dC033988E14092106, 0d4003988E140920F6;
	cvt.f64.f32 	%fd125, %f141;
	fma.rn.f64 	%fd126, %fd125, 0d3D128FC1F0145EE8, %fd124;
	mul.f64 	%fd127, %fd123, 0d40387EB1990B6947;
	fma.rn.f64 	%fd128, %fd127, %fd123, %fd126;
	cvt.rn.f32.f64 	%f143, %fd128;
	fma.rn.f32 	%f411, %f140, %f143, %f411;
$L__BB0_67:
	cvt.f64.f32 	%fd219, %f411;
	shl.b32 	%r90, %r93, 1;
	or.b32  	%r91, %r90, 1;
	cvt.rn.f64.u32 	%fd220, %r91;
	mul.f64 	%fd221, %fd220, 0d3FE0000000000000;
	mul.f64 	%fd222, %fd221, %fd219;
	cvt.rn.f32.f64 	%f403, %fd222;
	mad.lo.s32 	%r92, %r93, %r58, %r1;
	mul.wide.s32 	%rd86, %r92, 4;
	add.s64 	%rd87, %rd4, %rd86;
	st.global.f32 	[%rd87], %f403;
	sub.s32 	%r93, %r91, %r93;
	setp.eq.s32 	%p55, %r93, %r57;
	@%p55 bra 	$L__BB0_76;
	bra.uni 	$L__BB0_3;
$L__BB0_68:
	and.b32  	%r49, %r57, 3;
	setp.lt.u32 	%p5, %r57, 4;
	mov.b32 	%r116, 0;
	@%p5 bra 	$L__BB0_71;
	and.b32  	%r116, %r57, 2147483644;
	mov.b32 	%r114, 0;
	mul.wide.s32 	%rd22, %r58, 4;
$L__BB0_70:
	.pragma "nounroll";
	shl.b32 	%r64, %r114, 1;
	or.b32  	%r65, %r64, 1;
	cvt.rn.f64.u32 	%fd1, %r65;
	mul.f64 	%fd2, %fd1, 0d3FE0000000000000;
	mul.f64 	%fd3, %fd2, 0d0000000000000000;
	cvt.rn.f32.f64 	%f61, %fd3;
	mad.lo.s32 	%r66, %r114, %r58, %r1;
	mul.wide.s32 	%rd20, %r66, 4;
	add.s64 	%rd21, %rd4, %rd20;
	st.global.f32 	[%rd21], %f61;
	sub.s32 	%r67, %r65, %r114;
	add.s32 	%r68, %r64, 3;
	cvt.rn.f64.u32 	%fd4, %r68;
	mul.f64 	%fd5, %fd4, 0d3FE0000000000000;
	mul.f64 	%fd6, %fd5, 0d0000000000000000;
	cvt.rn.f32.f64 	%f62, %fd6;
	add.s64 	%rd23, %rd21, %rd22;
	st.global.f32 	[%rd23], %f62;
	add.s32 	%r69, %r64, 5;
	cvt.rn.f64.u32 	%fd7, %r69;
	mul.f64 	%fd8, %fd7, 0d3FE0000000000000;
	mul.f64 	%fd9, %fd8, 0d0000000000000000;
	cvt.rn.f32.f64 	%f63, %fd9;
	add.s64 	%rd24, %rd23, %rd22;
	st.global.f32 	[%rd24], %f63;
	add.s32 	%r70, %r64, 7;
	cvt.rn.f64.u32 	%fd10, %r70;
	mul.f64 	%fd11, %fd10, 0d3FE0000000000000;
	mul.f64 	%fd12, %fd11, 0d0000000000000000;
	cvt.rn.f32.f64 	%f64, %fd12;
	add.s64 	%rd25, %rd24, %rd22;
	st.global.f32 	[%rd25], %f64;
	add.s32 	%r114, %r67, 3;
	setp.ne.s32 	%p6, %r114, %r116;
	@%p6 bra 	$L__BB0_70;
$L__BB0_71:
	setp.eq.s32 	%p7, %r49, 0;
	@%p7 bra 	$L__BB0_76;
	setp.eq.s32 	%p8, %r49, 1;
	@%p8 bra 	$L__BB0_74;
	shl.b32 	%r71, %r116, 1;
	or.b32  	%r72, %r71, 1;
	cvt.rn.f64.u32 	%fd13, %r72;
	mul.f64 	%fd14, %fd13, 0d3FE0000000000000;
	mul.f64 	%fd15, %fd14, 0d0000000000000000;
	cvt.rn.f32.f64 	%f65, %fd15;
	mad.lo.s32 	%r73, %r116, %r58, %r1;
	mul.wide.s32 	%rd26, %r73, 4;
	add.s64 	%rd27, %rd4, %rd26;
	st.global.f32 	[%rd27], %f65;
	sub.s32 	%r74, %r72, %r116;
	add.s32 	%r75, %r71, 3;
	cvt.rn.f64.u32 	%fd16, %r75;
	mul.f64 	%fd17, %fd16, 0d3FE0000000000000;
	mul.f64 	%fd18, %fd17, 0d0000000000000000;
	cvt.rn.f32.f64 	%f66, %fd18;
	mul.wide.s32 	%rd28, %r58, 4;
	add.s64 	%rd29, %rd27, %rd28;
	st.global.f32 	[%rd29], %f66;
	add.s32 	%r116, %r74, 1;
$L__BB0_74:
	and.b32  	%r76, %r57, 1;
	setp.eq.b32 	%p9, %r76, 1;
	not.pred 	%p10, %p9;
	@%p10 bra 	$L__BB0_76;
	shl.b32 	%r77, %r116, 1;
	or.b32  	%r78, %r77, 1;
	cvt.rn.f64.u32 	%fd19, %r78;
	mul.f64 	%fd20, %fd19, 0d3FE0000000000000;
	mul.f64 	%fd21, %fd20, 0d0000000000000000;
	cvt.rn.f32.f64 	%f67, %fd21;
	mad.lo.s32 	%r79, %r116, %r58, %r1;
	mul.wide.s32 	%rd30, %r79, 4;
	add.s64 	%rd31, %rd4, %rd30;
	st.global.f32 	[%rd31], %f67;
$L__BB0_76:
	ret;

}
	// .globl	_Z18preval_side_lengthPfS_S_S_S_i
.visible .entry _Z18preval_side_lengthPfS_S_S_S_i(
	.param .u64 .ptr .align 1 _Z18preval_side_lengthPfS_S_S_S_i_param_0,
	.param .u64 .ptr .align 1 _Z18preval_side_lengthPfS_S_S_S_i_param_1,
	.param .u64 .ptr .align 1 _Z18preval_side_lengthPfS_S_S_S_i_param_2,
	.param .u64 .ptr .align 1 _Z18preval_side_lengthPfS_S_S_S_i_param_3,
	.param .u64 .ptr .align 1 _Z18preval_side_lengthPfS_S_S_S_i_param_4,
	.param .u32 _Z18preval_side_lengthPfS_S_S_S_i_param_5
)
{
	.reg .pred 	%p<20>;
	.reg .b32 	%r<28>;
	.reg .b32 	%f<135>;
	.reg .b64 	%rd<19>;

	ld.param.u64 	%rd1, [_Z18preval_side_lengthPfS_S_S_S_i_param_0];
	ld.param.u64 	%rd2, [_Z18preval_side_lengthPfS_S_S_S_i_param_1];
	ld.param.u64 	%rd3, [_Z18preval_side_lengthPfS_S_S_S_i_param_2];
	ld.param.u64 	%rd4, [_Z18preval_side_lengthPfS_S_S_S_i_param_3];
	ld.param.u64 	%rd5, [_Z18preval_side_lengthPfS_S_S_S_i_param_4];
	ld.param.u32 	%r2, [_Z18preval_side_lengthPfS_S_S_S_i_param_5];
	mov.u32 	%r3, %ntid.x;
	mov.u32 	%r4, %ctaid.x;
	mov.u32 	%r5, %tid.x;
	mad.lo.s32 	%r1, %r3, %r4, %r5;
	setp.ge.s32 	%p1, %r1, %r2;
	@%p1 bra 	$L__BB1_12;
	cvta.to.global.u64 	%rd6, %rd2;
	cvta.to.global.u64 	%rd7, %rd4;
	mul.wide.s32 	%rd8, %r1, 4;
	add.s64 	%rd9, %rd6, %rd8;
	ld.global.f32 	%f14, [%rd9];
	add.s64 	%rd10, %rd7, %rd8;
	ld.global.f32 	%f15, [%rd10];
	sub.f32 	%f1, %f14, %f15;
	abs.f32 	%f2, %f1;
	setp.eq.f32 	%p2, %f1, 0f3F800000;
	mov.f32 	%f133, 0f3F800000;
	@%p2 bra 	$L__BB1_6;
	setp.num.f32 	%p3, %f2, %f2;
	@%p3 bra 	$L__BB1_4;
	mov.f32 	%f71, 0f40000000;
	add.rn.f32 	%f133, %f1, %f71;
	bra.uni 	$L__BB1_6;
$L__BB1_4:
	setp.lt.f32 	%p4, %f2, 0f00800000;
	mul.f32 	%f16, %f2, 0f4B800000;
	selp.f32 	%f17, %f16, %f2, %p4;
	mov.b32 	%r6, %f17;
	add.s32 	%r7, %r6, -1060439283;
	and.b32  	%r8, %r7, -8388608;
	sub.s32 	%r9, %r6, %r8;
	mov.b32 	%f18, %r9;
	cvt.rn.f32.s32 	%f19, %r8;
	selp.f32 	%f20, 0fC1C00000, 0f00000000, %p4;
	fma.rn.f32 	%f21, %f19, 0f34000000, %f20;
	add.f32 	%f22, %f18, 0fBF800000;
	add.f32 	%f23, %f18, 0f3F800000;
	rcp.approx.ftz.f32 	%f24, %f23;
	add.f32 	%f25, %f22, %f22;
	mul.f32 	%f26, %f25, %f24;
	mul.f32 	%f27, %f26, %f26;
	neg.f32 	%f28, %f26;
	sub.f32 	%f29, %f22, %f26;
	add.f32 	%f30, %f29, %f29;
	fma.rn.f32 	%f31, %f28, %f22, %f30;
	mul.rn.f32 	%f32, %f24, %f31;
	fma.rn.f32 	%f33, %f27, 0f3A2C32E4, 0f3B52E7DB;
	fma.rn.f32 	%f34, %f33, %f27, 0f3C93BB73;
	fma.rn.f32 	%f35, %f34, %f27, 0f3DF6384F;
	mul.rn.f32 	%f36, %f35, %f27;
	fma.rn.f32 	%f37, %f26, 0f3FB8AA3B, %f21;
	mul.f32 	%f38, %f36, 0f40400000;
	sub.f32 	%f39, %f21, %f37;
	fma.rn.f32 	%f40, %f26, 0f3FB8AA3B, %f39;
	fma.rn.f32 	%f41, %f32, 0f3FB8AA3B, %f40;
	fma.rn.f32 	%f42, %f26, 0f32A55E34, %f41;
	fma.rn.f32 	%f43, %f38, %f32, %f42;
	fma.rn.f32 	%f44, %f36, %f26, %f43;
	add.rn.f32 	%f45, %f37, %f44;
	mov.f32 	%f46, 0f40000000;
	mul.rn.f32 	%f47, %f45, %f46;
	cvt.rni.f32.f32 	%f48, %f47;
	sub.f32 	%f49, %f47, %f48;
	neg.f32 	%f50, %f47;
	fma.rn.f32 	%f51, %f45, 0f40000000, %f50;
	neg.f32 	%f52, %f37;
	add.rn.f32 	%f53, %f45, %f52;
	neg.f32 	%f54, %f53;
	add.rn.f32 	%f55, %f44, %f54;
	fma.rn.f32 	%f56, %f55, 0f40000000, %f51;
	add.f32 	%f57, %f49, %f56;
	setp.gt.f32 	%p5, %f48, 0f00000000;
	selp.b32 	%r10, 0, -2097152000, %p5;
	setp.neu.f32 	%p6, %f1, 0f00000000;
	setp.neu.f32 	%p7, %f2, 0f7F800000;
	setp.lt.f32 	%p8, %f47, 0f00000000;
	selp.f32 	%f58, 0f00000000, 0f7F800000, %p8;
	abs.f32 	%f59, %f47;
	setp.gt.f32 	%p9, %f59, 0f43180000;
	cvt.rzi.s32.f32 	%r11, %f48;
	shl.b32 	%r12, %r11, 23;
	sub.s32 	%r13, %r12, %r10;
	mov.b32 	%f60, %r13;
	add.s32 	%r14, %r10, 2130706432;
	mov.b32 	%f61, %r14;
	fma.rn.f32 	%f62, %f57, 0f391FCB8E, 0f3AAF85ED;
	fma.rn.f32 	%f63, %f62, %f57, 0f3C1D9856;
	fma.rn.f32 	%f64, %f63, %f57, 0f3D6357BB;
	fma.rn.f32 	%f65, %f64, %f57, 0f3E75FDEC;
	fma.rn.f32 	%f66, %f65, %f57, 0f3F317218;
	fma.rn.f32 	%f67, %f66, %f57, 0f3F800000;
	mul.f32 	%f68, %f67, %f61;
	mul.f32 	%f69, %f68, %f60;
	selp.f32 	%f133, %f58, %f69, %p9;
	and.pred  	%p10, %p6, %p7;
	@%p10 bra 	$L__BB1_6;
	add.f32 	%f70, %f1, %f1;
	mov.b32 	%r15, %f70;
	and.b32  	%r16, %r15, 2147483647;
	mov.b32 	%f133, %r16;
$L__BB1_6:
	cvta.to.global.u64 	%rd11, %rd3;
	add.s64 	%rd13, %rd11, %rd8;
	ld.global.f32 	%f73, [%rd13];
	cvta.to.global.u64 	%rd14, %rd5;
	add.s64 	%rd15, %rd14, %rd8;
	ld.global.f32 	%f74, [%rd15];
	sub.f32 	%f7, %f73, %f74;
	abs.f32 	%f8, %f7;
	setp.eq.f32 	%p11, %f7, 0f3F800000;
	mov.f32 	%f134, 0f3F800000;
	@%p11 bra 	$L__BB1_11;
	setp.num.f32 	%p12, %f8, %f8;
	@%p12 bra 	$L__BB1_9;
	mov.f32 	%f130, 0f40000000;
	add.rn.f32 	%f134, %f7, %f130;
	bra.uni 	$L__BB1_11;
$L__BB1_9:
	setp.lt.f32 	%p13, %f8, 0f00800000;
	mul.f32 	%f75, %f8, 0f4B800000;
	selp.f32 	%f76, %f75, %f8, %p13;
	mov.b32 	%r17, %f76;
	add.s32 	%r18, %r17, -1060439283;
	and.b32  	%r19, %r18, -8388608;
	sub.s32 	%r20, %r17, %r19;
	mov.b32 	%f77, %r20;
	cvt.rn.f32.s32 	%f78, %r19;
	selp.f32 	%f79, 0fC1C00000, 0f00000000, %p13;
	fma.rn.f32 	%f80, %f78, 0f34000000, %f79;
	add.f32 	%f81, %f77, 0fBF800000;
	add.f32 	%f82, %f77, 0f3F800000;
	rcp.approx.ftz.f32 	%f83, %f82;
	add.f32 	%f84, %f81, %f81;
	mul.f32 	%f85, %f84, %f83;
	mul.f32 	%f86, %f85, %f85;
	neg.f32 	%f87, %f85;
	sub.f32 	%f88, %f81, %f85;
	add.f32 	%f89, %f88, %f88;
	fma.rn.f32 	%f90, %f87, %f81, %f89;
	mul.rn.f32 	%f91, %f83, %f90;
	fma.rn.f32 	%f92, %f86, 0f3A2C32E4, 0f3B52E7DB;
	fma.rn.f32 	%f93, %f92, %f86, 0f3C93BB73;
	fma.rn.f32 	%f94, %f93, %f86, 0f3DF6384F;
	mul.rn.f32 	%f95, %f94, %f86;
	fma.rn.f32 	%f96, %f85, 0f3FB8AA3B, %f80;
	mul.f32 	%f97, %f95, 0f40400000;
	sub.f32 	%f98, %f80, %f96;
	fma.rn.f32 	%f99, %f85, 0f3FB8AA3B, %f98;
	fma.rn.f32 	%f100, %f91, 0f3FB8AA3B, %f99;
	fma.rn.f32 	%f101, %f85, 0f32A55E34, %f100;
	fma.rn.f32 	%f102, %f97, %f91, %f101;
	fma.rn.f32 	%f103, %f95, %f85, %f102;
	add.rn.f32 	%f104, %f96, %f103;
	mov.f32 	%f105, 0f40000000;
	mul.rn.f32 	%f106, %f104, %f105;
	cvt.rni.f32.f32 	%f107, %f106;
	sub.f32 	%f108, %f106, %f107;
	neg.f32 	%f109, %f106;
	fma.rn.f32 	%f110, %f104, 0f40000000, %f109;
	neg.f32 	%f111, %f96;
	add.rn.f32 	%f112, %f104, %f111;
	neg.f32 	%f113, %f112;
	add.rn.f32 	%f114, %f103, %f113;
	fma.rn.f32 	%f115, %f114, 0f40000000, %f110;
	add.f32 	%f116, %f108, %f115;
	setp.gt.f32 	%p14, %f107, 0f00000000;
	selp.b32 	%r21, 0, -2097152000, %p14;
	setp.neu.f32 	%p15, %f7, 0f00000000;
	setp.neu.f32 	%p16, %f8, 0f7F800000;
	setp.lt.f32 	%p17, %f106, 0f00000000;
	selp.f32 	%f117, 0f00000000, 0f7F800000, %p17;
	abs.f32 	%f118, %f106;
	setp.gt.f32 	%p18, %f118, 0f43180000;
	cvt.rzi.s32.f32 	%r22, %f107;
	shl.b32 	%r23, %r22, 23;
	sub.s32 	%r24, %r23, %r21;
	mov.b32 	%f119, %r24;
	add.s32 	%r25, %r21, 2130706432;
	mov.b32 	%f120, %r25;
	fma.rn.f32 	%f121, %f116, 0f391FCB8E, 0f3AAF85ED;
	fma.rn.f32 	%f122, %f121, %f116, 0f3C1D9856;
	fma.rn.f32 	%f123, %f122, %f116, 0f3D6357BB;
	fma.rn.f32 	%f124, %f123, %f116, 0f3E75FDEC;
	fma.rn.f32 	%f125, %f124, %f116, 0f3F317218;
	fma.rn.f32 	%f126, %f125, %f116, 0f3F800000;
	mul.f32 	%f127, %f126, %f120;
	mul.f32 	%f128, %f127, %f119;
	selp.f32 	%f134, %f117, %f128, %p18;
	and.pred  	%p19, %p15, %p16;
	@%p19 bra 	$L__BB1_11;
	add.f32 	%f129, %f7, %f7;
	mov.b32 	%r26, %f129;
	and.b32  	%r27, %r26, 2147483647;
	mov.b32 	%f134, %r27;
$L__BB1_11:
	add.f32 	%f131, %f133, %f134;
	sqrt.rn.f32 	%f132, %f131;
	cvta.to.global.u64 	%rd16, %rd1;
	add.s64 	%rd18, %rd16, %rd8;
	st.global.f32 	[%rd18], %f132;
$L__BB1_12:
	ret;

}
	// .globl	_Z15preval_jacobianPfS_S_S_S_S_S_i
.visible .entry _Z15preval_jacobianPfS_S_S_S_S_S_i(
	.param .u64 .ptr .align 1 _Z15preval_jacobianPfS_S_S_S_S_S_i_param_0,
	.param .u64 .ptr .align 1 _Z15preval_jacobianPfS_S_S_S_S_S_i_param_1,
	.param .u64 .ptr .align 1 _Z15preval_jacobianPfS_S_S_S_S_S_i_param_2,
	.param .u64 .ptr .align 1 _Z15preval_jacobianPfS_S_S_S_S_S_i_param_3,
	.param .u64 .ptr .align 1 _Z15preval_jacobianPfS_S_S_S_S_S_i_param_4,
	.param .u64 .ptr .align 1 _Z15preval_jacobianPfS_S_S_S_S_S_i_param_5,
	.param .u64 .ptr .align 1 _Z15preval_jacobianPfS_S_S_S_S_S_i_param_6,
	.param .u32 _Z15preval_jacobianPfS_S_S_S_S_S_i_param_7
)
{
	.reg .pred 	%p<2>;
	.reg .b32 	%r<6>;
	.reg .b32 	%f<14>;
	.reg .b64 	%rd<23>;

	ld.param.u64 	%rd1, [_Z15preval_jacobianPfS_S_S_S_S_S_i_param_0];
	ld.param.u64 	%rd2, [_Z15preval_jacobianPfS_S_S_S_S_S_i_param_1];
	ld.param.u64 	%rd3, [_Z15preval_jacobianPfS_S_S_S_S_S_i_param_2];
	ld.param.u64 	%rd4, [_Z15preval_jacobianPfS_S_S_S_S_S_i_param_3];
	ld.param.u64 	%rd5, [_Z15preval_jacobianPfS_S_S_S_S_S_i_param_4];
	ld.param.u64 	%rd6, [_Z15preval_jacobianPfS_S_S_S_S_S_i_param_5];
	ld.param.u64 	%rd7, [_Z15preval_jacobianPfS_S_S_S_S_S_i_param_6];
	ld.param.u32 	%r2, [_Z15preval_jacobianPfS_S_S_S_S_S_i_param_7];
	mov.u32 	%r3, %ntid.x;
	mov.u32 	%r4, %ctaid.x;
	mov.u32 	%r5, %tid.x;
	mad.lo.s32 	%r1, %r3, %r4, %r5;
	setp.ge.s32 	%p1, %r1, %r2;
	@%p1 bra 	$L__BB2_2;
	cvta.to.global.u64 	%rd8, %rd2;
	cvta.to.global.u64 	%rd9, %rd3;
	cvta.to.global.u64 	%rd10, %rd4;
	cvta.to.global.u64 	%rd11, %rd5;
	cvta.to.global.u64 	%rd12, %rd6;
	cvta.to.global.u64 	%rd13, %rd7;
	cvta.to.global.u64 	%rd14, %rd1;
	mul.wide.s32 	%rd15, %r1, 4;
	add.s64 	%rd16, %rd8, %rd15;
	ld.global.f32 	%f1, [%rd16];
	add.s64 	%rd17, %rd9, %rd15;
	ld.global.f32 	%f2, [%rd17];
	add.s64 	%rd18, %rd10, %rd15;
	ld.global.f32 	%f3, [%rd18];
	add.s64 	%rd19, %rd11, %rd15;
	ld.global.f32 	%f4, [%rd19];
	add.s64 	%rd20, %rd12, %rd15;
	ld.global.f32 	%f5, [%rd20];
	add.s64 	%rd21, %rd13, %rd15;
	ld.global.f32 	%f6, [%rd21];
	sub.f32 	%f7, %f3, %f1;
	sub.f32 	%f8, %f6, %f2;
	mul.f32 	%f9, %f7, %f8;
	sub.f32 	%f10, %f5, %f1;
	sub.f32 	%f11, %f4, %f2;
	mul.f32 	%f12, %f11, %f10;
	sub.f32 	%f13, %f9, %f12;
	add.s64 	%rd22, %rd14, %rd15;
	st.global.f32 	[%rd22], %f13;
$L__BB2_2:
	ret;

}
	// .globl	_Z14preval_normalsPfS_S_S_S_S_S_S_S_S_S_S_PiS0_i
.visible .entry _Z14preval_normalsPfS_S_S_S_S_S_S_S_S_S_S_PiS0_i(
	.param .u64 .ptr .align 1 _Z14preval_normalsPfS_S_S_S_S_S_S_S_S_S_S_PiS0_i_param_0,
	.param .u64 .ptr .align 1 _Z14preval_normalsPfS_S_S_S_S_S_S_S_S_S_S_PiS0_i_param_1,
	.param .u64 .ptr .align 1 _Z14preval_normalsPfS_S_S_S_S_S_S_S_S_S_S_PiS0_i_param_2,
	.param .u64 .ptr .align 1 _Z14preval_normalsPfS_S_S_S_S_S_S_S_S_S_S_PiS0_i_param_3,
	.param .u64 .ptr .align 1 _Z14preval_normalsPfS_S_S_S_S_S_S_S_S_S_S_PiS0_i_param_4,
	.param .u64 .ptr .align 1 _Z14preval_normalsPfS_S_S_S_S_S_S_S_S_S_S_PiS0_i_param_5,
	.param .u64 .ptr .align 1 _Z14preval_normalsPfS_S_S_S_S_S_S_S_S_S_S_PiS0_i_param_6,
	.param .u64 .ptr .align 1 _Z14preval_normalsPfS_S_S_S_S_S_S_S_S_S_S_PiS0_i_param_7,
	.param .u64 .ptr .align 1 _Z14preval_normalsPfS_S_S_S_S_S_S_S_S_S_S_PiS0_i_param_8,
	.param .u64 .ptr .align 1 _Z14preval_normalsPfS_S_S_S_S_S_S_S_S_S_S_PiS0_i_param_9,
	.param .u64 .ptr .align 1 _Z14preval_normalsPfS_S_S_S_S_S_S_S_S_S_S_PiS0_i_param_10,
	.param .u64 .ptr .align 1 _Z14preval_normalsPfS_S_S_S_S_S_S_S_S_S_S_PiS0_i_param_11,
	.param .u64 .ptr .align 1 _Z14preval_normalsPfS_S_S_S_S_S_S_S_S_S_S_PiS0_i_param_12,
	.param .u64 .ptr .align 1 _Z14preval_normalsPfS_S_S_S_S_S_S_S_S_S_S_PiS0_i_param_13,
	.param .u32 _Z14preval_normalsPfS_S_S_S_S_S_S_S_S_S_S_PiS0_i_param_14
)
{
	.reg .pred 	%p<24>;
	.reg .b32 	%r<30>;
	.reg .b32 	%f<157>;
	.reg .b64 	%rd<51>;
	.reg .b64 	%fd<9>;

	ld.param.u64 	%rd2, [_Z14preval_normalsPfS_S_S_S_S_S_S_S_S_S_S_PiS0_i_param_1];
	ld.param.u64 	%rd4, [_Z14preval_normalsPfS_S_S_S_S_S_S_S_S_S_S_PiS0_i_param_3];
	ld.param.u64 	%rd5, [_Z14preval_normalsPfS_S_S_S_S_S_S_S_S_S_S_PiS0_i_param_4];
	ld.param.u64 	%rd6, [_Z14preval_normalsPfS_S_S_S_S_S_S_S_S_S_S_PiS0_i_param_5];
	ld.param.u64 	%rd8, [_Z14preval_normalsPfS_S_S_S_S_S_S_S_S_S_S_PiS0_i_param_7];
	ld.param.u64 	%rd9, [_Z14preval_normalsPfS_S_S_S_S_S_S_S_S_S_S_PiS0_i_param_8];
	ld.param.u64 	%rd10, [_Z14preval_normalsPfS_S_S_S_S_S_S_S_S_S_S_PiS0_i_param_9];
	ld.param.u64 	%rd11, [_Z14preval_normalsPfS_S_S_S_S_S_S_S_S_S_S_PiS0_i_param_10];
	ld.param.u64 	%rd12, [_Z14preval_normalsPfS_S_S_S_S_S_S_S_S_S_S_PiS0_i_param_11];
	ld.param.u64 	%rd13, [_Z14preval_normalsPfS_S_S_S_S_S_S_S_S_S_S_PiS0_i_param_12];
	ld.param.u64 	%rd14, [_Z14preval_normalsPfS_S_S_S_S_S_S_S_S_S_S_PiS0_i_param_13];
	ld.param.u32 	%r4, [_Z14preval_normalsPfS_S_S_S_S_S_S_S_S_S_S_PiS0_i_param_14];
	mov.u32 	%r5, %ntid.x;
	mov.u32 	%r6, %ctaid.x;
	mov.u32 	%r7, %tid.x;
	mad.lo.s32 	%r1, %r5, %r6, %r7;
	setp.ge.s32 	%p1, %r1, %r4;
	@%p1 bra 	$L__BB3_18;
	ld.param.u64 	%rd49, [_Z14preval_normalsPfS_S_S_S_S_S_S_S_S_S_S_PiS0_i_param_2];
	cvta.to.global.u64 	%rd15, %rd13;
	cvta.to.global.u64 	%rd16, %rd14;
	cvta.to.global.u64 	%rd17, %rd49;
	cvta.to.global.u64 	%rd18, %rd4;
	cvta.to.global.u64 	%rd19, %rd5;
	cvta.to.global.u64 	%rd20, %rd6;
	mul.wide.s32 	%rd21, %r1, 4;
	add.s64 	%rd22, %rd15, %rd21;
	ld.global.u32 	%r2, [%rd22];
	add.s64 	%rd23, %rd16, %rd21;
	ld.global.u32 	%r3, [%rd23];
	add.s64 	%rd24, %rd17, %rd21;
	ld.global.f32 	%f1, [%rd24];
	add.s64 	%rd25, %rd18, %rd21;
	ld.global.f32 	%f2, [%rd25];
	add.s64 	%rd26, %rd19, %rd21;
	ld.global.f32 	%f3, [%rd26];
	add.s64 	%rd27, %rd20, %rd21;
	ld.global.f32 	%f4, [%rd27];
	sub.f32 	%f5, %f3, %f1;
	sub.f32 	%f6, %f4, %f2;
	abs.f32 	%f7, %f5;
	setp.eq.f32 	%p2, %f5, 0f3F800000;
	mov.f32 	%f153, 0f3F800000;
	@%p2 bra 	$L__BB3_6;
	setp.num.f32 	%p3, %f7, %f7;
	@%p3 bra 	$L__BB3_4;
	mov.f32 	%f82, 0f40000000;
	add.rn.f32 	%f153, %f5, %f82;
	bra.uni 	$L__BB3_6;
$L__BB3_4:
	setp.lt.f32 	%p4, %f7, 0f00800000;
	mul.f32 	%f27, %f7, 0f4B800000;
	selp.f32 	%f28, %f27, %f7, %p4;
	mov.b32 	%r8, %f28;
	add.s32 	%r9, %r8, -1060439283;
	and.b32  	%r10, %r9, -8388608;
	sub.s32 	%r11, %r8, %r10;
	mov.b32 	%f29, %r11;
	cvt.rn.f32.s32 	%f30, %r10;
	selp.f32 	%f31, 0fC1C00000, 0f00000000, %p4;
	fma.rn.f32 	%f32, %f30, 0f34000000, %f31;
	add.f32 	%f33, %f29, 0fBF800000;
	add.f32 	%f34, %f29, 0f3F800000;
	rcp.approx.ftz.f32 	%f35, %f34;
	add.f32 	%f36, %f33, %f33;
	mul.f32 	%f37, %f36, %f35;
	mul.f32 	%f38, %f37, %f37;
	neg.f32 	%f39, %f37;
	sub.f32 	%f40, %f33, %f37;
	add.f32 	%f41, %f40, %f40;
	fma.rn.f32 	%f42, %f39, %f33, %f41;
	mul.rn.f32 	%f43, %f35, %f42;
	fma.rn.f32 	%f44, %f38, 0f3A2C32E4, 0f3B52E7DB;
	fma.rn.f32 	%f45, %f44, %f38, 0f3C93BB73;
	fma.rn.f32 	%f46, %f45, %f38, 0f3DF6384F;
	mul.rn.f32 	%f47, %f46, %f38;
	fma.rn.f32 	%f48, %f37, 0f3FB8AA3B, %f32;
	mul.f32 	%f49, %f47, 0f40400000;
	sub.f32 	%f50, %f32, %f48;
	fma.rn.f32 	%f51, %f37, 0f3FB8AA3B, %f50;
	fma.rn.f32 	%f52, %f43, 0f3FB8AA3B, %f51;
	fma.rn.f32 	%f53, %f37, 0f32A55E34, %f52;
	fma.rn.f32 	%f54, %f49, %f43, %f53;
	fma.rn.f32 	%f55, %f47, %f37, %f54;
	add.rn.f32 	%f56, %f48, %f55;
	mov.f32 	%f57, 0f40000000;
	mul.rn.f32 	%f58, %f56, %f57;
	cvt.rni.f32.f32 	%f59, %f58;
	sub.f32 	%f60, %f58, %f59;
	neg.f32 	%f61, %f58;
	fma.rn.f32 	%f62, %f56, 0f40000000, %f61;
	neg.f32 	%f63, %f48;
	add.rn.f32 	%f64, %f56, %f63;
	neg.f32 	%f65, %f64;
	add.rn.f32 	%f66, %f55, %f65;
	fma.rn.f32 	%f67, %f66, 0f40000000, %f62;
	add.f32 	%f68, %f60, %f67;
	setp.gt.f32 	%p5, %f59, 0f00000000;
	selp.b32 	%r12, 0, -2097152000, %p5;
	setp.neu.f32 	%p6, %f5, 0f00000000;
	setp.neu.f32 	%p7, %f7, 0f7F800000;
	setp.lt.f32 	%p8, %f58, 0f00000000;
	selp.f32 	%f69, 0f00000000, 0f7F800000, %p8;
	abs.f32 	%f70, %f58;
	setp.gt.f32 	%p9, %f70, 0f43180000;
	cvt.rzi.s32.f32 	%r13, %f59;
	shl.b32 	%r14, %r13, 23;
	sub.s32 	%r15, %r14, %r12;
	mov.b32 	%f71, %r15;
	add.s32 	%r16, %r12, 2130706432;
	mov.b32 	%f72, %r16;
	fma.rn.f32 	%f73, %f68, 0f391FCB8E, 0f3AAF85ED;
	fma.rn.f32 	%f74, %f73, %f68, 0f3C1D9856;
	fma.rn.f32 	%f75, %f74, %f68, 0f3D6357BB;
	fma.rn.f32 	%f76, %f75, %f68, 0f3E75FDEC;
	fma.rn.f32 	%f77, %f76, %f68, 0f3F317218;
	fma.rn.f32 	%f78, %f77, %f68, 0f3F800000;
	mul.f32 	%f79, %f78, %f72;
	mul.f32 	%f80, %f79, %f71;
	selp.f32 	%f153, %f69, %f80, %p9;
	and.pred  	%p10, %p6, %p7;
	@%p10 bra 	$L__BB3_6;
	add.f32 	%f81, %f5, %f5;
	mov.b32 	%r17, %f81;
	and.b32  	%r18, %r17, 2147483647;
	mov.b32 	%f153, %r18;
$L__BB3_6:
	abs.f32 	%f12, %f6;
	setp.eq.f32 	%p11, %f6, 0f3F800000;
	mov.f32 	%f154, 0f3F800000;
	@%p11 bra 	$L__BB3_11;
	setp.num.f32 	%p12, %f12, %f12;
	@%p12 bra 	$L__BB3_9;
	mov.f32 	%f139, 0f40000000;
	add.rn.f32 	%f154, %f6, %f139;
	bra.uni 	$L__BB3_11;
$L__BB3_9:
	setp.lt.f32 	%p13, %f12, 0f00800000;
	mul.f32 	%f84, %f12, 0f4B800000;
	selp.f32 	%f85, %f84, %f12, %p13;
	mov.b32 	%r19, %f85;
	add.s32 	%r20, %r19, -1060439283;
	and.b32  	%r21, %r20, -8388608;
	sub.s32 	%r22, %r19, %r21;
	mov.b32 	%f86, %r22;
	cvt.rn.f32.s32 	%f87, %r21;
	selp.f32 	%f88, 0fC1C00000, 0f00000000, %p13;
	fma.rn.f32 	%f89, %f87, 0f34000000, %f88;
	add.f32 	%f90, %f86, 0fBF800000;
	add.f32 	%f91, %f86, 0f3F800000;
	rcp.approx.ftz.f32 	%f92, %f91;
	add.f32 	%f93, %f90, %f90;
	mul.f32 	%f94, %f93, %f92;
	mul.f32 	%f95, %f94, %f94;
	neg.f32 	%f96, %f94;
	sub.f32 	%f97, %f90, %f94;
	add.f32 	%f98, %f97, %f97;
	fma.rn.f32 	%f99, %f96, %f90, %f98;
	mul.rn.f32 	%f100, %f92, %f99;
	fma.rn.f32 	%f101, %f95, 0f3A2C32E4, 0f3B52E7DB;
	fma.rn.f32 	%f102, %f101, %f95, 0f3C93BB73;
	fma.rn.f32 	%f103, %f102, %f95, 0f3DF6384F;
	mul.rn.f32 	%f104, %f103, %f95;
	fma.rn.f32 	%f105, %f94, 0f3FB8AA3B, %f89;
	mul.f32 	%f106, %f104, 0f40400000;
	sub.f32 	%f107, %f89, %f105;
	fma.rn.f32 	%f108, %f94, 0f3FB8AA3B, %f107;
	fma.rn.f32 	%f109, %f100, 0f3FB8AA3B, %f108;
	fma.rn.f32 	%f110, %f94, 0f32A55E34, %f109;
	fma.rn.f32 	%f111, %f106, %f100, %f110;
	fma.rn.f32 	%f112, %f104, %f94, %f111;
	add.rn.f32 	%f113, %f105, %f112;
	mov.f32 	%f114, 0f40000000;
	mul.rn.f32 	%f115, %f113, %f114;
	cvt.rni.f32.f32 	%f116, %f115;
	sub.f32 	%f117, %f115, %f116;
	neg.f32 	%f118, %f115;
	fma.rn.f32 	%f119, %f113, 0f40000000, %f118;
	neg.f32 	%f120, %f105;
	add.rn.f32 	%f121, %f113, %f120;
	neg.f32 	%f122, %f121;
	add.rn.f32 	%f123, %f112, %f122;
	fma.rn.f32 	%f124, %f123, 0f40000000, %f119;
	add.f32 	%f125, %f117, %f124;
	setp.gt.f32 	%p14, %f116, 0f00000000;
	selp.b32 	%r23, 0, -2097152000, %p14;
	setp.neu.f32 	%p15, %f6, 0f00000000;
	setp.neu.f32 	%p16, %f12, 0f7F800000;
	setp.lt.f32 	%p17, %f115, 0f00000000;
	selp.f32 	%f126, 0f00000000, 0f7F800000, %p17;
	abs.f32 	%f127, %f115;
	setp.gt.f32 	%p18, %f127, 0f43180000;
	cvt.rzi.s32.f32 	%r24, %f116;
	shl.b32 	%r25, %r24, 23;
	sub.s32 	%r26, %r25, %r23;
	mov.b32 	%f128, %r26;
	add.s32 	%r27, %r23, 2130706432;
	mov.b32 	%f129, %r27;
	fma.rn.f32 	%f130, %f125, 0f391FCB8E, 0f3AAF85ED;
	fma.rn.f32 	%f131, %f130, %f125, 0f3C1D9856;
	fma.rn.f32 	%f132, %f131, %f125, 0f3D6357BB;
	fma.rn.f32 	%f133, %f132, %f125, 0f3E75FDEC;
	fma.rn.f32 	%f134, %f133, %f125, 0f3F317218;
	fma.rn.f32 	%f135, %f134, %f125, 0f3F800000;
	mul.f32 	%f136, %f135, %f129;
	mul.f32 	%f137, %f136, %f128;
	selp.f32 	%f154, %f126, %f137, %p18;
	and.pred  	%p19, %p15, %p16;
	@%p19 bra 	$L__BB3_11;
	add.f32 	%f138, %f6, %f6;
	mov.b32 	%r28, %f138;
	and.b32  	%r29, %r28, 2147483647;
	mov.b32 	%f154, %r29;
$L__BB3_11:
	add.f32 	%f17, %f153, %f154;
	setp.eq.s32 	%p20, %r3, 3;
	@%p20 bra 	$L__BB3_16;
	setp.eq.s32 	%p21, %r3, 2;
	@%p21 bra 	$L__BB3_15;
	setp.ne.s32 	%p22, %r3, 1;
	@%p22 bra 	$L__BB3_17;
	cvta.to.global.u64 	%rd38, %rd11;
	mul.wide.s32 	%rd39, %r2, 4;
	add.s64 	%rd40, %rd38, %rd39;
	ld.global.f32 	%f155, [%rd40];
	cvta.to.global.u64 	%rd41, %rd12;
	add.s64 	%rd42, %rd41, %rd39;
	ld.global.f32 	%f156, [%rd42];
	bra.uni 	$L__BB3_17;
$L__BB3_15:
	ld.param.u64 	%rd50, [_Z14preval_normalsPfS_S_S_S_S_S_S_S_S_S_S_PiS0_i_param_6];
	cvta.to.global.u64 	%rd33, %rd50;
	mul.wide.s32 	%rd34, %r2, 4;
	add.s64 	%rd35, %rd33, %rd34;
	ld.global.f32 	%f155, [%rd35];
	cvta.to.global.u64 	%rd36, %rd8;
	add.s64 	%rd37, %rd36, %rd34;
	ld.global.f32 	%f156, [%rd37];
	bra.uni 	$L__BB3_17;
$L__BB3_16:
	cvta.to.global.u64 	%rd28, %rd9;
	mul.wide.s32 	%rd29, %r2, 4;
	add.s64 	%rd30, %rd28, %rd29;
	ld.global.f32 	%f155, [%rd30];
	cvta.to.global.u64 	%rd31, %rd10;
	add.s64 	%rd32, %rd31, %rd29;
	ld.global.f32 	%f156, [%rd32];
$L__BB3_17:
	ld.param.u64 	%rd48, [_Z14preval_normalsPfS_S_S_S_S_S_S_S_S_S_S_PiS0_i_param_0];
	sqrt.rn.f32 	%f141, %f17;
	cvt.f64.f32 	%fd1, %f155;
	add.f32 	%f142, %f1, %f3;
	cvt.f64.f32 	%fd2, %f142;
	mul.f64 	%fd3, %fd2, 0d3FE0000000000000;
	sub.f64 	%fd4, %fd1, %fd3;
	cvt.rn.f32.f64 	%f143, %fd4;
	cvt.f64.f32 	%fd5, %f156;
	add.f32 	%f144, %f2, %f4;
	cvt.f64.f32 	%fd6, %f144;
	mul.f64 	%fd7, %fd6, 0d3FE0000000000000;
	sub.f64 	%fd8, %fd5, %fd7;
	cvt.rn.f32.f64 	%f145, %fd8;
	mul.f32 	%f146, %f5, %f145;
	mul.f32 	%f147, %f6, %f143;
	setp.lt.f32 	%p23, %f146, %f147;
	neg.f32 	%f148, %f141;
	selp.f32 	%f149, %f148, %f141, %p23;
	neg.f32 	%f150, %f6;
	div.rn.f32 	%f151, %f150, %f149;
	cvta.to.global.u64 	%rd43, %rd48;
	mul.wide.s32 	%rd44, %r1, 4;
	add.s64 	%rd45, %rd43, %rd44;
	st.global.f32 	[%rd45], %f151;
	div.rn.f32 	%f152, %f5, %f149;
	cvta.to.global.u64 	%rd46, %rd2;
	add.s64 	%rd47, %rd46, %rd44;
	st.global.f32 	[%rd47], %f152;
$L__BB3_18:
	ret;

}
	// .globl	_Z12eval_riemannPfS_S_S_S_S_S_S_S_S_S_S_S_S_S_S_S_S_PiS0_S0_S0_S_S_iiii
.visible .entry _Z12eval_riemannPfS_S_S_S_S_S_S_S_S_S_S_S_S_S_S_S_S_PiS0_S0_S0_S_S_iiii(
	.param .u64 .ptr .align 1 _Z12eval_riemannPfS_S_S_S_S_S_S_S_S_S_S_S_S_S_S_S_S_PiS0_S0_S0_S_S_iiii_param_0,
	.param .u64 .ptr .align 1 _Z12eval_riemannPfS_S_S_S_S_S_S_S_S_S_S_S_S_S_S_S_S_PiS0_S0_S0_S_S_iiii_param_1,
	.param .u64 .ptr .align 1 _Z12eval_riemannPfS_S_S_S_S_S_S_S_S_S_S_S_S_S_S_S_S_PiS0_S0_S0_S_S_iiii_param_2,
	.param .u64 .ptr .align 1 _Z12eval_riemannPfS_S_S_S_S_S_S_S_S_S_S_S_S_S_S_S_S_PiS0_S0_S0_S_S_iiii_param_3,
	.param .u64 .ptr .align 1 _Z12eval_riemannPfS_S_S_S_S_S_S_S_S_S_S_S_S_S_S_S_S_PiS0_S0_S0_S_S_iiii_param_4,
	.param .u64 .ptr .align 1 _Z12eval_riemannPfS_S_S_S_S_S_S_S_S_S_S_S_S_S_S_S_S_PiS0_S0_S0_S_S_iiii_param_5,
	.param .u64 .ptr .align 1 _Z12eval_riemannPfS_S_S_S_S_S_S_S_S_S_S_S_S_S_S_S_S_PiS0_S0_S0_S_S_iiii_param_6,
	.param .u64 .ptr .align 1 _Z12eval_riemannPfS_S_S_S_S_S_S_S_S_S_S_S_S_S_S_S_S_PiS0_S0_S0_S_S_iiii_param_7,
	.param .u64 .ptr .align 1 _Z12eval_riemannPfS_S_S_S_S_S_S_S_S_S_S_S_S_S_S_S_S_PiS0_S0_S0_S_S_iiii_param_8,
	.param .u64 .ptr .align 1 _Z12eval_riemannPfS_S_S_S_S_S_S_S_S_S_S_S_S_S_S_S_S_PiS0_S0_S0_S_S_iiii_param_9,
	.param .u64 .ptr .align 1 _Z12eval_riemannPfS_S_S_S_S_S_S_S_S_S_S_S_S_S_S_S_S_PiS0_S0_S0_S_S_iiii_param_10,
	.param .u64 .ptr .align 1 _Z12eval_riemannPfS_S_S_S_S_S_S_S_S_S_S_S_S_S_S_S_S_PiS0_S0_S0_S_S_iiii_param_11,
	.param .u64 .ptr .align 1 _Z12eval_riemannPfS_S_S_S_S_S_S_S_S_S_S_S_S_S_S_S_S_PiS0_S0_S0_S_S_iiii_param_12,
	.param .u64 .ptr .align 1 _Z12eval_riemannPfS_S_S_S_S_S_S_S_S_S_S_S_S_S_S_S_S_PiS0_S0_S0_S_S_iiii_param_13,
	.param .u64 .ptr .align 1 _Z12eval_riemannPfS_S_S_S_S_S_S_S_S_S_S_S_S_S_S_S_S_PiS0_S0_S0_S_S_iiii_param_14,
	.param .u64 .ptr .align 1 _Z12eval_riemannPfS_S_S_S_S_S_S_S_S_S_S_S_S_S_S_S_S_PiS0_S0_S0_S_S_iiii_param_15,
	.param .u64 .ptr .align 1 _Z12eval_riemannPfS_S_S_S_S_S_S_S_S_S_S_S_S_S_S_S_S_PiS0_S0_S0_S_S_iiii_param_16,
	.param .u64 .ptr .align 1 _Z12eval_riemannPfS_S_S_S_S_S_S_S_S_S_S_S_S_S_S_S_S_PiS0_S0_S0_S_S_iiii_param_17,
	.param .u64 .ptr .align 1 _Z12eval_riemannPfS_S_S_S_S_S_S_S_S_S_S_S_S_S_S_S_S_PiS0_S0_S0_S_S_iiii_param_18,
	.param .u64 .ptr .align 1 _Z12eval_riemannPfS_S_S_S_S_S_S_S_S_S_S_S_S_S_S_S_S_PiS0_S0_S0_S_S_iiii_param_19,
	.param .u64 .ptr .align 1 _Z12eval_riemannPfS_S_S_S_S_S_S_S_S_S_S_S_S_S_S_S_S_PiS0_S0_S0_S_S_iiii_param_20,
	.param .u64 .ptr .align 1 _Z12eval_riemannPfS_S_S_S_S_S_S_S_S_S_S_S_S_S_S_S_S_PiS0_S0_S0_S_S_iiii_param_21,
	.param .u64 .ptr .align 1 _Z12eval_riemannPfS_S_S_S_S_S_S_S_S_S_S_S_S_S_S_S_S_PiS0_S0_S0_S_S_iiii_param_22,
	.param .u64 .ptr .align 1 _Z12eval_riemannPfS_S_S_S_S_S_S_S_S_S_S_S_S_S_S_S_S_PiS0_S0_S0_S_S_iiii_param_23,
	.param .u32 _Z12eval_riemannPfS_S_S_S_S_S_S_S_S_S_S_S_S_S_S_S_S_PiS0_S0_S0_S_S_iiii_param_24,
	.param .u32 _Z12eval_riemannPfS_S_S_S_S_S_S_S_S_S_S_S_S_S_S_S_S_PiS0_S0_S0_S_S_iiii_param_25,
	.param .u32 _Z12eval_riemannPfS_S_S_S_S_S_S_S_S_S_S_S_S_S_S_S_S_PiS0_S0_S0_S_S_iiii_param_26,
	.param .u32 _Z12eval_riemannPfS_S_S_S_S_S_S_S_S_S_S_S_S_S_S_S_S_PiS0_S0_S0_S_S_iiii_param_27
)
{
	.local .align 8 .b8 	__local_depot4[240];
	.reg .b64 	%SP;
	.reg .b64 	%SPL;
	.reg .pred 	%p<135>;
	.reg .b32 	%r<242>;
	.reg .b32 	%f<560>;
	.reg .b64 	%rd<296>;
	.reg .b64 	%fd<71>;

	mov.u64 	%SPL, __local_depot4;
	ld.param.u64 	%rd37, [_Z12eval_riemannPfS_S_S_S_S_S_S_S_S_S_S_S_S_S_S_S_S_PiS0_S0_S0_S_S_iiii_param_0];
	ld.param.u64 	%rd29, [_Z12eval_riemannPfS_S_S_S_S_S_S_S_S_S_S_S_S_S_S_S_S_PiS0_S0_S0_S_S_iiii_param_4];
	ld.param.u64 	%rd38, [_Z12eval_riemannPfS_S_S_S_S_S_S_S_S_S_S_S_S_S_S_S_S_PiS0_S0_S0_S_S_iiii_param_5];
	ld.param.u64 	%rd39, [_Z12eval_riemannPfS_S_S_S_S_S_S_S_S_S_S_S_S_S_S_S_S_PiS0_S0_S0_S_S_iiii_param_6];
	ld.param.u64 	%rd40, [_Z12eval_riemannPfS_S_S_S_S_S_S_S_S_S_S_S_S_S_S_S_S_PiS0_S0_S0_S_S_iiii_param_7];
	ld.param.u64 	%rd41, [_Z12eval_riemannPfS_S_S_S_S_S_S_S_S_S_S_S_S_S_S_S_S_PiS0_S0_S0_S_S_iiii_param_8];
	ld.param.u64 	%rd42, [_Z12eval_riemannPfS_S_S_S_S_S_S_S_S_S_S_S_S_S_S_S_S_PiS0_S0_S0_S_S_iiii_param_9];
	ld.param.u64 	%rd43, [_Z12eval_riemannPfS_S_S_S_S_S_S_S_S_S_S_S_S_S_S_S_S_PiS0_S0_S0_S_S_iiii_param_10];
	ld.param.u64 	%rd30, [_Z12eval_riemannPfS_S_S_S_S_S_S_S_S_S_S_S_S_S_S_S_S_PiS0_S0_S0_S_S_iiii_param_17];
	ld.param.u64 	%rd31, [_Z12eval_riemannPfS_S_S_S_S_S_S_S_S_S_S_S_S_S_S_S_S_PiS0_S0_S0_S_S_iiii_param_18];
	ld.param.u64 	%rd32, [_Z12eval_riemannPfS_S_S_S_S_S_S_S_S_S_S_S_S_S_S_S_S_PiS0_S0_S0_S_S_iiii_param_19];
	ld.param.u64 	%rd33, [_Z12eval_riemannPfS_S_S_S_S_S_S_S_S_S_S_S_S_S_S_S_S_PiS0_S0_S0_S_S_iiii_param_20];
	ld.param.u64 	%rd34, [_Z12eval_riemannPfS_S_S_S_S_S_S_S_S_S_S_S_S_S_S_S_S_PiS0_S0_S0_S_S_iiii_param_21];
	ld.param.u64 	%rd35, [_Z12eval_riemannPfS_S_S_S_S_S_S_S_S_S_S_S_S_S_S_S_S_PiS0_S0_S0_S_S_iiii_param_22];
	ld.param.u64 	%rd36, [_Z12eval_riemannPfS_S_S_S_S_S_S_S_S_S_S_S_S_S_S_S_S_PiS0_S0_S0_S_S_iiii_param_23];
	ld.param.u32 	%r132, [_Z12eval_riemannPfS_S_S_S_S_S_S_S_S_S_S_S_S_S_S_S_S_PiS0_S0_S0_S_S_iiii_param_24];
	ld.param.u32 	%r133, [_Z12eval_riemannPfS_S_S_S_S_S_S_S_S_S_S_S_S_S_S_S_S_PiS0_S0_S0_S_S_iiii_param_25];
	ld.param.u32 	%r134, [_Z12eval_riemannPfS_S_S_S_S_S_S_S_S_S_S_S_S_S_S_S_S_PiS0_S0_S0_S_S_iiii_param_26];
	ld.param.u32 	%r135, [_Z12eval_riemannPfS_S_S_S_S_S_S_S_S_S_S_S_S_S_S_S_S_PiS0_S0_S0_S_S_iiii_param_27];
	cvta.to.global.u64 	%rd1, %rd39;
	cvta.to.global.u64 	%rd2, %rd38;
	cvta.to.global.u64 	%rd3, %rd41;
	cvta.to.global.u64 	%rd4, %rd40;
	cvta.to.global.u64 	%rd5, %rd43;
	cvta.to.global.u64 	%rd6, %rd42;
	cvta.to.global.u64 	%rd7, %rd37;
	add.u64 	%rd8, %SPL, 0;
	add.u64 	%rd9, %SPL, 40;
	add.u64 	%rd10, %SPL, 80;
	add.u64 	%rd11, %SPL, 120;
	add.u64 	%rd12, %SPL, 160;
	add.u64 	%rd13, %SPL, 200;
	mov.u32 	%r136, %ntid.x;
	mov.u32 	%r137, %ctaid.x;
	mov.u32 	%r138, %tid.x;
	mad.lo.s32 	%r1, %r136, %r137, %r138;
	setp.ge.s32 	%p1, %r1, %r134;
	@%p1 bra 	$L__BB4_186;
	cvta.to.global.u64 	%rd50, %rd31;
	cvta.to.global.u64 	%rd51, %rd32;
	cvta.to.global.u64 	%rd52, %rd29;
	cvta.to.global.u64 	%rd53, %rd35;
	cvta.to.global.u64 	%rd54, %rd36;
	mul.wide.s32 	%rd55, %r1, 4;
	add.s64 	%rd56, %rd50, %rd55;
	ld.global.u32 	%r2, [%rd56];
	add.s64 	%rd57, %rd51, %rd55;
	ld.global.u32 	%r3, [%rd57];
	add.s64 	%rd58, %rd52, %rd55;
	ld.global.f32 	%f1, [%rd58];
	add.s64 	%rd59, %rd53, %rd55;
	ld.global.f32 	%f2, [%rd59];
	add.s64 	%rd60, %rd54, %rd55;
	ld.global.f32 	%f3, [%rd60];
	setp.eq.s32 	%p2, %r3, -1;
	@%p2 bra 	$L__BB4_14;
	setp.lt.s32 	%p3, %r133, 1;
	@%p3 bra 	$L__BB4_27;
	and.b32  	%r4, %r133, 7;
	setp.lt.u32 	%p4, %r133, 8;
	mov.b32 	%r198, 0;
	@%p4 bra 	$L__BB4_6;
	and.b32  	%r198, %r133, 2147483640;
	mov.b32 	%r191, 0;
	mul.wide.s32 	%rd68, %r135, 4;
$L__BB4_5:
	.pragma "nounroll";
	mul.lo.s32 	%r141, %r191, %r135;
	add.s32 	%r142, %r141, %r2;
	mul.wide.s32 	%rd61, %r142, 4;
	add.s64 	%rd62, %rd7, %rd61;
	ld.global.f32 	%f76, [%rd62];
	mul.wide.u32 	%rd63, %r191, 4;
	add.s64 	%rd64, %rd8, %rd63;
	add.s32 	%r143, %r141, %r3;
	mul.wide.s32 	%rd65, %r143, 4;
	add.s64 	%rd66, %rd7, %rd65;
	ld.global.f32 	%f77, [%rd66];
	add.s64 	%rd67, %rd9, %rd63;
	add.s64 	%rd69, %rd62, %rd68;
	ld.global.f32 	%f78, [%rd69];
	st.local.v2.f32 	[%rd64], {%f76, %f78};
	add.s64 	%rd70, %rd66, %rd68;
	ld.global.f32 	%f79, [%rd70];
	st.local.v2.f32 	[%rd67], {%f77, %f79};
	add.s64 	%rd71, %rd69, %rd68;
	ld.global.f32 	%f80, [%rd71];
	add.s64 	%rd72, %rd70, %rd68;
	ld.global.f32 	%f81, [%rd72];
	add.s64 	%rd73, %rd71, %rd68;
	ld.global.f32 	%f82, [%rd73];
	st.local.v2.f32 	[%rd64+8], {%f80, %f82};
	add.s64 	%rd74, %rd72, %rd68;
	ld.global.f32 	%f83, [%rd74];
	st.local.v2.f32 	[%rd67+8], {%f81, %f83};
	add.s64 	%rd75, %rd73, %rd68;
	ld.global.f32 	%f84, [%rd75];
	add.s64 	%rd76, %rd74, %rd68;
	ld.global.f32 	%f85, [%rd76];
	add.s64 	%rd77, %rd75, %rd68;
	ld.global.f32 	%f86, [%rd77];
	st.local.v2.f32 	[%rd64+16], {%f84, %f86};
	add.s64 	%rd78, %rd76, %rd68;
	ld.global.f32 	%f87, [%rd78];
	st.local.v2.f32 	[%rd67+16], {%f85, %f87};
	add.s64 	%rd79, %rd77, %rd68;
	ld.global.f32 	%f88, [%rd79];
	add.s64 	%rd80, %rd78, %rd68;
	ld.global.f32 	%f89, [%rd80];
	add.s64 	%rd81, %rd79, %rd68;
	ld.global.f32 	%f90, [%rd81];
	st.local.v2.f32 	[%rd64+24], {%f88, %f90};
	add.s64 	%rd82, %rd80, %rd68;
	ld.global.f32 	%f91, [%rd82];
	st.local.v2.f32 	[%rd67+24], {%f89, %f91};
	add.s32 	%r191, %r191, 8;
	setp.eq.s32 	%p5, %r191, %r198;
	@%p5 bra 	$L__BB4_6;
	bra.uni 	$L__BB4_5;
$L__BB4_6:
	setp.eq.s32 	%p6, %r4, 0;
	@%p6 bra 	$L__BB4_27;
	and.b32  	%r24, %r133, 3;
	setp.lt.u32 	%p7, %r4, 4;
	@%p7 bra 	$L__BB4_9;
	mul.lo.s32 	%r144, %r198, %r135;
	add.s32 	%r145, %r144, %r2;
	mul.wide.s32 	%rd83, %r145, 4;
	add.s64 	%rd84, %rd7, %rd83;
	ld.global.f32 	%f92, [%rd84];
	mul.wide.u32 	%rd85, %r198, 4;
	add.s64 	%rd86, %rd8, %rd85;
	st.local.f32 	[%rd86], %f92;
	add.s32 	%r146, %r144, %r3;
	mul.wide.s32 	%rd87, %r146, 4;
	add.s64 	%rd88, %rd7, %rd87;
	ld.global.f32 	%f93, [%rd88];
	add.s64 	%rd89, %rd9, %rd85;
	st.local.f32 	[%rd89], %f93;
	mul.wide.s32 	%rd90, %r135, 4;
	add.s64 	%rd91, %rd84, %rd90;
	ld.global.f32 	%f94, [%rd91];
	st.local.f32 	[%rd86+4], %f94;
	add.s64 	%rd92, %rd88, %rd90;
	ld.global.f32 	%f95, [%rd92];
	st.local.f32 	[%rd89+4], %f95;
	add.s64 	%rd93, %rd91, %rd90;
	ld.global.f32 	%f96, [%rd93];
	st.local.f32 	[%rd86+8], %f96;
	add.s64 	%rd94, %rd92, %rd90;
	ld.global.f32 	%f97, [%rd94];
	st.local.f32 	[%rd89+8], %f97;
	add.s64 	%rd95, %rd93, %rd90;
	ld.global.f32 	%f98, [%rd95];
	st.local.f32 	[%rd86+12], %f98;
	add.s64 	%rd96, %rd94, %rd90;
	ld.global.f32 	%f99, [%rd96];
	st.local.f32 	[%rd89+12], %f99;
	add.s32 	%r198, %r198, 4;
$L__BB4_9:
	setp.eq.s32 	%p8, %r24, 0;
	@%p8 bra 	$L__BB4_27;
	setp.eq.s32 	%p9, %r24, 1;
	@%p9 bra 	$L__BB4_12;
	mul.lo.s32 	%r147, %r198, %r135;
	add.s32 	%r148, %r147, %r2;
	mul.wide.s32 	%rd97, %r148, 4;
	add.s64 	%rd98, %rd7, %rd97;
	ld.global.f32 	%f100, [%rd98];
	mul.wide.u32 	%rd99, %r198, 4;
	add.s64 	%rd100, %rd8, %rd99;
	st.local.f32 	[%rd100], %f100;
	add.s32 	%r149, %r147, %r3;
	mul.wide.s32 	%rd101, %r149, 4;
	add.s64 	%rd102, %rd7, %rd101;
	ld.global.f32 	%f101, [%rd102];
	add.s64 	%rd103, %rd9, %rd99;
	st.local.f32 	[%rd103], %f101;
	mul.wide.s32 	%rd104, %r135, 4;
	add.s64 	%rd105, %rd98, %rd104;
	ld.global.f32 	%f102, [%rd105];
	st.local.f32 	[%rd100+4], %f102;
	add.s64 	%rd106, %rd102, %rd104;
	ld.global.f32 	%f103, [%rd106];
	st.local.f32 	[%rd103+4], %f103;
	add.s32 	%r198, %r198, 2;
$L__BB4_12:
	and.b32  	%r150, %r133, 1;
	setp.eq.b32 	%p10, %r150, 1;
	not.pred 	%p11, %p10;
	@%p11 bra 	$L__BB4_27;
	mul.lo.s32 	%r151, %r198, %r135;
	add.s32 	%r152, %r151, %r2;
	mul.wide.s32 	%rd107, %r152, 4;
	add.s64 	%rd108, %rd7, %rd107;
	ld.global.f32 	%f104, [%rd108];
	mul.wide.u32 	%rd109, %r198, 4;
	add.s64 	%rd110, %rd8, %rd109;
	st.local.f32 	[%rd110], %f104;
	add.s32 	%r153, %r151, %r3;
	mul.wide.s32 	%rd111, %r153, 4;
	add.s64 	%rd112, %rd7, %rd111;
	ld.global.f32 	%f105, [%rd112];
	add.s64 	%rd113, %rd9, %rd109;
	st.local.f32 	[%rd113], %f105;
	bra.uni 	$L__BB4_27;
$L__BB4_14:
	setp.lt.s32 	%p12, %r133, 1;
	@%p12 bra 	$L__BB4_27;
	and.b32  	%r6, %r133, 15;
	setp.lt.u32 	%p13, %r133, 16;
	mov.b32 	%r193, 0;
	@%p13 bra 	$L__BB4_18;
	and.b32  	%r193, %r133, 2147483632;
	mov.b32 	%r192, 0;
	mul.wide.s32 	%rd118, %r135, 4;
$L__BB4_17:
	.pragma "nounroll";
	mad.lo.s32 	%r156, %r192, %r135, %r2;
	mul.wide.s32 	%rd114, %r156, 4;
	add.s64 	%rd115, %rd7, %rd114;
	ld.global.f32 	%f106, [%rd115];
	mul.wide.u32 	%rd116, %r192, 4;
	add.s64 	%rd117, %rd8, %rd116;
	add.s64 	%rd119, %rd115, %rd118;
	ld.global.f32 	%f107, [%rd119];
	st.local.v2.f32 	[%rd117], {%f106, %f107};
	add.s64 	%rd120, %rd119, %rd118;
	ld.global.f32 	%f108, [%rd120];
	add.s64 	%rd121, %rd120, %rd118;
	ld.global.f32 	%f109, [%rd121];
	st.local.v2.f32 	[%rd117+8], {%f108, %f109};
	add.s64 	%rd122, %rd121, %rd118;
	ld.global.f32 	%f110, [%rd122];
	add.s64 	%rd123, %rd122, %rd118;
	ld.global.f32 	%f111, [%rd123];
	st.local.v2.f32 	[%rd117+16], {%f110, %f111};
	add.s64 	%rd124, %rd123, %rd118;
	ld.global.f32 	%f112, [%rd124];
	add.s64 	%rd125, %rd124, %rd118;
	ld.global.f32 	%f113, [%rd125];
	st.local.v2.f32 	[%rd117+24], {%f112, %f113};
	add.s64 	%rd126, %rd125, %rd118;
	ld.global.f32 	%f114, [%rd126];
	add.s64 	%rd127, %rd126, %rd118;
	ld.global.f32 	%f115, [%rd127];
	st.local.v2.f32 	[%rd117+32], {%f114, %f115};
	add.s64 	%rd128, %rd127, %rd118;
	ld.global.f32 	%f116, [%rd128];
	add.s64 	%rd129, %rd128, %rd118;
	ld.global.f32 	%f117, [%rd129];
	st.local.v2.f32 	[%rd117+40], {%f116, %f117};
	add.s64 	%rd130, %rd129, %rd118;
	ld.global.f32 	%f118, [%rd130];
	add.s64 	%rd131, %rd130, %rd118;
	ld.global.f32 	%f119, [%rd131];
	st.local.v2.f32 	[%rd117+48], {%f118, %f119};
	add.s64 	%rd132, %rd131, %rd118;
	ld.global.f32 	%f120, [%rd132];
	add.s64 	%rd133, %rd132, %rd118;
	ld.global.f32 	%f121, [%rd133];
	st.local.v2.f32 	[%rd117+56], {%f120, %f121};
	add.s32 	%r192, %r192, 16;
	setp.ne.s32 	%p14, %r192, %r193;
	@%p14 bra 	$L__BB4_17;
$L__BB4_18:
	setp.eq.s32 	%p15, %r6, 0;
	@%p15 bra 	$L__BB4_27;
	and.b32  	%r13, %r133, 7;
	setp.lt.u32 	%p16, %r6, 8;
	@%p16 bra 	$L__BB4_21;
	mad.lo.s32 	%r157, %r193, %r135, %r2;
	mul.wide.s32 	%rd134, %r157, 4;
	add.s64 	%rd135, %rd7, %rd134;
	ld.global.f32 	%f122, [%rd135];
	mul.wide.u32 	%rd136, %r193, 4;
	add.s64 	%rd137, %rd8, %rd136;
	st.local.f32 	[%rd137], %f122;
	mul.wide.s32 	%rd138, %r135, 4;
	add.s64 	%rd139, %rd135, %rd138;
	ld.global.f32 	%f123, [%rd139];
	st.local.f32 	[%rd137+4], %f123;
	add.s64 	%rd140, %rd139, %rd138;
	ld.global.f32 	%f124, [%rd140];
	st.local.f32 	[%rd137+8], %f124;
	add.s64 	%rd141, %rd140, %rd138;
	ld.global.f32 	%f125, [%rd141];
	st.local.f32 	[%rd137+12], %f125;
	add.s64 	%rd142, %rd141, %rd138;
	ld.global.f32 	%f126, [%rd142];
	st.local.f32 	[%rd137+16], %f126;
	add.s64 	%rd143, %rd142, %rd138;
	ld.global.f32 	%f127, [%rd143];
	st.local.f32 	[%rd137+20], %f127;
	add.s64 	%rd144, %rd143, %rd138;
	ld.global.f32 	%f128, [%rd144];
	st.local.f32 	[%rd137+24], %f128;
	add.s64 	%rd145, %rd144, %rd138;
	ld.global.f32 	%f129, [%rd145];
	st.local.f32 	[%rd137+28], %f129;
	add.s32 	%r193, %r193, 8;
$L__BB4_21:
	setp.eq.s32 	%p17, %r13, 0;
	@%p17 bra 	$L__BB4_27;
	and.b32  	%r16, %r133, 3;
	setp.lt.u32 	%p18, %r13, 4;
	@%p18 bra 	$L__BB4_24;
	mad.lo.s32 	%r158, %r193, %r135, %r2;
	mul.wide.s32 	%rd146, %r158, 4;
	add.s64 	%rd147, %rd7, %rd146;
	ld.global.f32 	%f130, [%rd147];
	mul.wide.u32 	%rd148, %r193, 4;
	add.s64 	%rd149, %rd8, %rd148;
	st.local.f32 	[%rd149], %f130;
	mul.wide.s32 	%rd150, %r135, 4;
	add.s64 	%rd151, %rd147, %rd150;
	ld.global.f32 	%f131, [%rd151];
	st.local.f32 	[%rd149+4], %f131;
	add.s64 	%rd152, %rd151, %rd150;
	ld.global.f32 	%f132, [%rd152];
	st.local.f32 	[%rd149+8], %f132;
	add.s64 	%rd153, %rd152, %rd150;
	ld.global.f32 	%f133, [%rd153];
	st.local.f32 	[%rd149+12], %f133;
	add.s32 	%r193, %r193, 4;
$L__BB4_24:
	setp.eq.s32 	%p19, %r16, 0;
	@%p19 bra 	$L__BB4_27;
	mov.b32 	%r197, 0;
$L__BB4_26:
	.pragma "nounroll";
	mad.lo.s32 	%r160, %r193, %r135, %r2;
	mul.wide.s32 	%rd154, %r160, 4;
	add.s64 	%rd155, %rd7, %rd154;
	ld.global.f32 	%f134, [%rd155];
	mul.wide.u32 	%rd156, %r193, 4;
	add.s64 	%rd157, %rd8, %rd156;
	st.local.f32 	[%rd157], %f134;
	add.s32 	%r193, %r193, 1;
	add.s32 	%r197, %r197, 1;
	setp.eq.s32 	%p20, %r197, %r16;
	@%p20 bra 	$L__BB4_27;
	bra.uni 	$L__BB4_26;
$L__BB4_27:
	bar.sync 	0;
	cvta.to.global.u64 	%rd158, %rd33;
	mul.wide.s32 	%rd159, %r1, 4;
	add.s64 	%rd160, %rd158, %rd159;
	ld.global.u32 	%r161, [%rd160];
	cvta.to.global.u64 	%rd161, %rd34;
	add.s64 	%rd162, %rd161, %rd159;
	ld.global.u32 	%r29, [%rd162];
	setp.eq.s32 	%p21, %r161, 1;
	@%p21 bra 	$L__BB4_56;
	setp.eq.s32 	%p22, %r161, 2;
	@%p22 bra 	$L__BB4_43;
	setp.ne.s32 	%p23, %r161, 3;
	@%p23 bra 	$L__BB4_69;
	setp.lt.s32 	%p24, %r132, 1;
	@%p24 bra 	$L__BB4_69;
	add.s32 	%r163, %r132, -1;
	and.b32  	%r30, %r132, 15;
	setp.lt.u32 	%p25, %r163, 15;
	mov.b32 	%r214, 0;
	@%p25 bra 	$L__BB4_34;
	and.b32  	%r214, %r132, 2147483632;
	mov.b32 	%r203, 0;
$L__BB4_33:
	.pragma "nounroll";
	mul.wide.u32 	%rd163, %r203, 4;
	add.s64 	%rd164, %rd6, %rd163;
	ld.global.f32 	%f135, [%rd164];
	add.s64 	%rd165, %rd10, %rd163;
	add.s64 	%rd166, %rd5, %rd163;
	ld.global.f32 	%f136, [%rd166];
	add.s64 	%rd167, %rd12, %rd163;
	ld.global.f32 	%f137, [%rd164+4];
	st.local.v2.f32 	[%rd165], {%f135, %f137};
	ld.global.f32 	%f138, [%rd166+4];
	st.local.v2.f32 	[%rd167], {%f136, %f138};
	ld.global.f32 	%f139, [%rd164+8];
	ld.global.f32 	%f140, [%rd166+8];
	ld.global.f32 	%f141, [%rd164+12];
	st.local.v2.f32 	[%rd165+8], {%f139, %f141};
	ld.global.f32 	%f142, [%rd166+12];
	st.local.v2.f32 	[%rd167+8], {%f140, %f142};
	ld.global.f32 	%f143, [%rd164+16];
	ld.global.f32 	%f144, [%rd166+16];
	ld.global.f32 	%f145, [%rd164+20];
	st.local.v2.f32 	[%rd165+16], {%f143, %f145};
	ld.global.f32 	%f146, [%rd166+20];
	st.local.v2.f32 	[%rd167+16], {%f144, %f146};
	ld.global.f32 	%f147, [%rd164+24];
	ld.global.f32 	%f148, [%rd166+24];
	ld.global.f32 	%f149, [%rd164+28];
	st.local.v2.f32 	[%rd165+24], {%f147, %f149};
	ld.global.f32 	%f150, [%rd166+28];
	st.local.v2.f32 	[%rd167+24], {%f148, %f150};
	ld.global.f32 	%f151, [%rd164+32];
	ld.global.f32 	%f152, [%rd166+32];
	ld.global.f32 	%f153, [%rd164+36];
	st.local.v2.f32 	[%rd165+32], {%f151, %f153};
	ld.global.f32 	%f154, [%rd166+36];
	st.local.v2.f32 	[%rd167+32], {%f152, %f154};
	ld.global.f32 	%f155, [%rd164+40];
	ld.global.f32 	%f156, [%rd166+40];
	ld.global.f32 	%f157, [%rd164+44];
	st.local.v2.f32 	[%rd165+40], {%f155, %f157};
	ld.global.f32 	%f158, [%rd166+44];
	st.local.v2.f32 	[%rd167+40], {%f156, %f158};
	ld.global.f32 	%f159, [%rd164+48];
	ld.global.f32 	%f160, [%rd166+48];
	ld.global.f32 	%f161, [%rd164+52];
	st.local.v2.f32 	[%rd165+48], {%f159, %f161};
	ld.global.f32 	%f162, [%rd166+52];
	st.local.v2.f32 	[%rd167+48], {%f160, %f162};
	ld.global.f32 	%f163, [%rd164+56];
	ld.global.f32 	%f164, [%rd166+56];
	ld.global.f32 	%f165, [%rd164+60];
	st.local.v2.f32 	[%rd165+56], {%f163, %f165};
	ld.global.f32 	%f166, [%rd166+60];
	st.local.v2.f32 	[%rd167+56], {%f164, %f166};
	add.s32 	%r203, %r203, 16;
	setp.eq.s32 	%p26, %r203, %r214;
	@%p26 bra 	$L__BB4_34;
	bra.uni 	$L__BB4_33;
$L__BB4_34:
	setp.eq.s32 	%p27, %r30, 0;
	@%p27 bra 	$L__BB4_69;
	and.b32  	%r65, %r132, 7;
	setp.lt.u32 	%p28, %r30, 8;
	@%p28 bra 	$L__BB4_37;
	mul.wide.u32 	%rd168, %r214, 4;
	add.s64 	%rd169, %rd6, %rd168;
	ld.global.f32 	%f167, [%rd169];
	add.s64 	%rd170, %rd10, %rd168;
	st.local.f32 	[%rd170], %f167;
	add.s64 	%rd171, %rd5, %rd168;
	ld.global.f32 	%f168, [%rd171];
	add.s64 	%rd172, %rd12, %rd168;
	st.local.f32 	[%rd172], %f168;
	ld.global.f32 	%f169, [%rd169+4];
	st.local.f32 	[%rd170+4], %f169;
	ld.global.f32 	%f170, [%rd171+4];
	st.local.f32 	[%rd172+4], %f170;
	ld.global.f32 	%f171, [%rd169+8];
	st.local.f32 	[%rd170+8], %f171;
	ld.global.f32 	%f172, [%rd171+8];
	st.local.f32 	[%rd172+8], %f172;
	ld.global.f32 	%f173, [%rd169+12];
	st.local.f32 	[%rd170+12], %f173;
	ld.global.f32 	%f174, [%rd171+12];
	st.local.f32 	[%rd172+12], %f174;
	ld.global.f32 	%f175, [%rd169+16];
	st.local.f32 	[%rd170+16], %f175;
	ld.global.f32 	%f176, [%rd171+16];
	st.local.f32 	[%rd172+16], %f176;
	ld.global.f32 	%f177, [%rd169+20];
	st.local.f32 	[%rd170+20], %f177;
	ld.global.f32 	%f178, [%rd171+20];
	st.local.f32 	[%rd172+20], %f178;
	ld.global.f32 	%f179, [%rd169+24];
	st.local.f32 	[%rd170+24], %f179;
	ld.global.f32 	%f180, [%rd171+24];
	st.local.f32 	[%rd172+24], %f180;
	ld.global.f32 	%f181, [%rd169+28];
	st.local.f32 	[%rd170+28], %f181;
	ld.global.f32 	%f182, [%rd171+28];
	st.local.f32 	[%rd172+28], %f182;
	add.s32 	%r214, %r214, 8;
$L__BB4_37:
	setp.eq.s32 	%p29, %r65, 0;
	@%p29 bra 	$L__BB4_69;
	and.b32  	%r68, %r132, 3;
	setp.lt.u32 	%p30, %r65, 4;
	@%p30 bra 	$L__BB4_40;
	mul.wide.u32 	%rd173, %r214, 4;
	add.s64 	%rd174, %rd6, %rd173;
	ld.global.f32 	%f183, [%rd174];
	add.s64 	%rd175, %rd10, %rd173;
	st.local.f32 	[%rd175], %f183;
	add.s64 	%rd176, %rd5, %rd173;
	ld.global.f32 	%f184, [%rd176];
	add.s64 	%rd177, %rd12, %rd173;
	st.local.f32 	[%rd177], %f184;
	ld.global.f32 	%f185, [%rd174+4];
	st.local.f32 	[%rd175+4], %f185;
	ld.global.f32 	%f186, [%rd176+4];
	st.local.f32 	[%rd177+4], %f186;
	ld.global.f32 	%f187, [%rd174+8];
	st.local.f32 	[%rd175+8], %f187;
	ld.global.f32 	%f188, [%rd176+8];
	st.local.f32 	[%rd177+8], %f188;
	ld.global.f32 	%f189, [%rd174+12];
	st.local.f32 	[%rd175+12], %f189;
	ld.global.f32 	%f190, [%rd176+12];
	st.local.f32 	[%rd177+12], %f190;
	add.s32 	%r214, %r214, 4;
$L__BB4_40:
	setp.eq.s32 	%p31, %r68, 0;
	@%p31 bra 	$L__BB4_69;
	mov.b32 	%r218, 0;
$L__BB4_42:
	.pragma "nounroll";
	mul.wide.u32 	%rd178, %r214, 4;
	add.s64 	%rd179, %rd6, %rd178;
	ld.global.f32 	%f191, [%rd179];
	add.s64 	%rd180, %rd10, %rd178;
	st.local.f32 	[%rd180], %f191;
	add.s64 	%rd181, %rd5, %rd178;
	ld.global.f32 	%f192, [%rd181];
	add.s64 	%rd182, %rd12, %rd178;
	st.local.f32 	[%rd182], %f192;
	add.s32 	%r214, %r214, 1;
	add.s32 	%r218, %r218, 1;
	setp.ne.s32 	%p32, %r218, %r68;
	@%p32 bra 	$L__BB4_42;
	bra.uni 	$L__BB4_69;
$L__BB4_43:
	setp.lt.s32 	%p33, %r132, 1;
	@%p33 bra 	$L__BB4_69;
	add.s32 	%r167, %r132, -1;
	and.b32  	%r32, %r132, 15;
	setp.lt.u32 	%p34, %r167, 15;
	mov.b32 	%r209, 0;
	@%p34 bra 	$L__BB4_47;
	and.b32  	%r209, %r132, 2147483632;
	mov.b32 	%r202, 0;
$L__BB4_46:
	.pragma "nounroll";
	mul.wide.u32 	%rd183, %r202, 4;
	add.s64 	%rd184, %rd4, %rd183;
	ld.global.f32 	%f193, [%rd184];
	add.s64 	%rd185, %rd10, %rd183;
	add.s64 	%rd186, %rd3, %rd183;
	ld.global.f32 	%f194, [%rd186];
	add.s64 	%rd187, %rd12, %rd183;
	ld.global.f32 	%f195, [%rd184+4];
	st.local.v2.f32 	[%rd185], {%f193, %f195};
	ld.global.f32 	%f196, [%rd186+4];
	st.local.v2.f32 	[%rd187], {%f194, %f196};
	ld.global.f32 	%f197, [%rd184+8];
	ld.global.f32 	%f198, [%rd186+8];
	ld.global.f32 	%f199, [%rd184+12];
	st.local.v2.f32 	[%rd185+8], {%f197, %f199};
	ld.global.f32 	%f200, [%rd186+12];
	st.local.v2.f32 	[%rd187+8], {%f198, %f200};
	ld.global.f32 	%f201, [%rd184+16];
	ld.global.f32 	%f202, [%rd186+16];
	ld.global.f32 	%f203, [%rd184+20];
	st.local.v2.f32 	[%rd185+16], {%f201, %f203};
	ld.global.f32 	%f204, [%rd186+20];
	st.local.v2.f32 	[%rd187+16], {%f202, %f204};
	ld.global.f32 	%f205, [%rd184+24];
	ld.global.f32 	%f206, [%rd186+24];
	ld.global.f32 	%f207, [%rd184+28];
	st.local.v2.f32 	[%rd185+24], {%f205, %f207};
	ld.global.f32 	%f208, [%rd186+28];
	st.local.v2.f32 	[%rd187+24], {%f206, %f208};
	ld.global.f32 	%f209, [%rd184+32];
	ld.global.f32 	%f210, [%rd186+32];
	ld.global.f32 	%f211, [%rd184+36];
	st.local.v2.f32 	[%rd185+32], {%f209, %f211};
	ld.global.f32 	%f212, [%rd186+36];
	st.local.v2.f32 	[%rd187+32], {%f210, %f212};
	ld.global.f32 	%f213, [%rd184+40];
	ld.global.f32 	%f214, [%rd186+40];
	ld.global.f32 	%f215, [%rd184+44];
	st.local.v2.f32 	[%rd185+40], {%f213, %f215};
	ld.global.f32 	%f216, [%rd186+44];
	st.local.v2.f32 	[%rd187+40], {%f214, %f216};
	ld.global.f32 	%f217, [%rd184+48];
	ld.global.f32 	%f218, [%rd186+48];
	ld.global.f32 	%f219, [%rd184+52];
	st.local.v2.f32 	[%rd185+48], {%f217, %f219};
	ld.global.f32 	%f220, [%rd186+52];
	st.local.v2.f32 	[%rd187+48], {%f218, %f220};
	ld.global.f32 	%f221, [%rd184+56];
	ld.global.f32 	%f222, [%rd186+56];
	ld.global.f32 	%f223, [%rd184+60];
	st.local.v2.f32 	[%rd185+56], {%f221, %f223};
	ld.global.f32 	%f224, [%rd186+60];
	st.local.v2.f32 	[%rd187+56], {%f222, %f224};
	add.s32 	%r202, %r202, 16;
	setp.eq.s32 	%p35, %r202, %r209;
	@%p35 bra 	$L__BB4_47;
	bra.uni 	$L__BB4_46;
$L__BB4_47:
	setp.eq.s32 	%p36, %r32, 0;
	@%p36 bra 	$L__BB4_69;
	and.b32  	%r54, %r132, 7;
	setp.lt.u32 	%p37, %r32, 8;
	@%p37 bra 	$L__BB4_50;
	mul.wide.u32 	%rd188, %r209, 4;
	add.s64 	%rd189, %rd4, %rd188;
	ld.global.f32 	%f225, [%rd189];
	add.s64 	%rd190, %rd10, %rd188;
	st.local.f32 	[%rd190], %f225;
	add.s64 	%rd191, %rd3, %rd188;
	ld.global.f32 	%f226, [%rd191];
	add.s64 	%rd192, %rd12, %rd188;
	st.local.f32 	[%rd192], %f226;
	ld.global.f32 	%f227, [%rd189+4];
	st.local.f32 	[%rd190+4], %f227;
	ld.global.f32 	%f228, [%rd191+4];
	st.local.f32 	[%rd192+4], %f228;
	ld.global.f32 	%f229, [%rd189+8];
	st.local.f32 	[%rd190+8], %f229;
	ld.global.f32 	%f230, [%rd191+8];
	st.local.f32 	[%rd192+8], %f230;
	ld.global.f32 	%f231, [%rd189+12];
	st.local.f32 	[%rd190+12], %f231;
	ld.global.f32 	%f232, [%rd191+12];
	st.local.f32 	[%rd192+12], %f232;
	ld.global.f32 	%f233, [%rd189+16];
	st.local.f32 	[%rd190+16], %f233;
	ld.global.f32 	%f234, [%rd191+16];
	st.local.f32 	[%rd192+16], %f234;
	ld.global.f32 	%f235, [%rd189+20];
	st.local.f32 	[%rd190+20], %f235;
	ld.global.f32 	%f236, [%rd191+20];
	st.local.f32 	[%rd192+20], %f236;
	ld.global.f32 	%f237, [%rd189+24];
	st.local.f32 	[%rd190+24], %f237;
	ld.global.f32 	%f238, [%rd191+24];
	st.local.f32 	[%rd192+24], %f238;
	ld.global.f32 	%f239, [%rd189+28];
	st.local.f32 	[%rd190+28], %f239;
	ld.global.f32 	%f240, [%rd191+28];
	st.local.f32 	[%rd192+28], %f240;
	add.s32 	%r209, %r209, 8;
$L__BB4_50:
	setp.eq.s32 	%p38, %r54, 0;
	@%p38 bra 	$L__BB4_69;
	and.b32  	%r57, %r132, 3;
	setp.lt.u32 	%p39, %r54, 4;
	@%p39 bra 	$L__BB4_53;
	mul.wide.u32 	%rd193, %r209, 4;
	add.s64 	%rd194, %rd4, %rd193;
	ld.global.f32 	%f241, [%rd194];
	add.s64 	%rd195, %rd10, %rd193;
	st.local.f32 	[%rd195], %f241;
	add.s64 	%rd196, %rd3, %rd193;
	ld.global.f32 	%f242, [%rd196];
	add.s64 	%rd197, %rd12, %rd193;
	st.local.f32 	[%rd197], %f242;
	ld.global.f32 	%f243, [%rd194+4];
	st.local.f32 	[%rd195+4], %f243;
	ld.global.f32 	%f244, [%rd196+4];
	st.local.f32 	[%rd197+4], %f244;
	ld.global.f32 	%f245, [%rd194+8];
	st.local.f32 	[%rd195+8], %f245;
	ld.global.f32 	%f246, [%rd196+8];
	st.local.f32 	[%rd197+8], %f246;
	ld.global.f32 	%f247, [%rd194+12];
	st.local.f32 	[%rd195+12], %f247;
	ld.global.f32 	%f248, [%rd196+12];
	st.local.f32 	[%rd197+12], %f248;
	add.s32 	%r209, %r209, 4;
$L__BB4_53:
	setp.eq.s32 	%p40, %r57, 0;
	@%p40 bra 	$L__BB4_69;
	mov.b32 	%r213, 0;
$L__BB4_55:
	.pragma "nounroll";
	mul.wide.u32 	%rd198, %r209, 4;
	add.s64 	%rd199, %rd4, %rd198;
	ld.global.f32 	%f249, [%rd199];
	add.s64 	%rd200, %rd10, %rd198;
	st.local.f32 	[%rd200], %f249;
	add.s64 	%rd201, %rd3, %rd198;
	ld.global.f32 	%f250, [%rd201];
	add.s64 	%rd202, %rd12, %rd198;
	st.local.f32 	[%rd202], %f250;
	add.s32 	%r209, %r209, 1;
	add.s32 	%r213, %r213, 1;
	setp.eq.s32 	%p41, %r213, %r57;
	@%p41 bra 	$L__BB4_69;
	bra.uni 	$L__BB4_55;
$L__BB4_56:
	setp.lt.s32 	%p42, %r132, 1;
	@%p42 bra 	$L__BB4_69;
	add.s32 	%r171, %r132, -1;
	and.b32  	%r34, %r132, 15;
	setp.lt.u32 	%p43, %r171, 15;
	mov.b32 	%r205, 0;
	@%p43 bra 	$L__BB4_60;
	and.b32  	%r205, %r132, 2147483632;
	mov.b32 	%r201, 0;
$L__BB4_59:
	.pragma "nounroll";
	mul.wide.u32 	%rd203, %r201, 4;
	add.s64 	%rd204, %rd2, %rd203;
	ld.global.f32 	%f251, [%rd204];
	add.s64 	%rd205, %rd10, %rd203;
	add.s64 	%rd206, %rd1, %rd203;
	ld.global.f32 	%f252, [%rd206];
	add.s64 	%rd207, %rd12, %rd203;
	ld.global.f32 	%f253, [%rd204+4];
	st.local.v2.f32 	[%rd205], {%f251, %f253};
	ld.global.f32 	%f254, [%rd206+4];
	st.local.v2.f32 	[%rd207], {%f252, %f254};
	ld.global.f32 	%f255, [%rd204+8];
	ld.global.f32 	%f256, [%rd206+8];
	ld.global.f32 	%f257, [%rd204+12];
	st.local.v2.f32 	[%rd205+8], {%f255, %f257};
	ld.global.f32 	%f258, [%rd206+12];
	st.local.v2.f32 	[%rd207+8], {%f256, %f258};
	ld.global.f32 	%f259, [%rd204+16];
	ld.global.f32 	%f260, [%rd206+16];
	ld.global.f32 	%f261, [%rd204+20];
	st.local.v2.f32 	[%rd205+16], {%f259, %f261};
	ld.global.f32 	%f262, [%rd206+20];
	st.local.v2.f32 	[%rd207+16], {%f260, %f262};
	ld.global.f32 	%f263, [%rd204+24];
	ld.global.f32 	%f264, [%rd206+24];
	ld.global.f32 	%f265, [%rd204+28];
	st.local.v2.f32 	[%rd205+24], {%f263, %f265};
	ld.global.f32 	%f266, [%rd206+28];
	st.local.v2.f32 	[%rd207+24], {%f264, %f266};
	ld.global.f32 	%f267, [%rd204+32];
	ld.global.f32 	%f268, [%rd206+32];
	ld.global.f32 	%f269, [%rd204+36];
	st.local.v2.f32 	[%rd205+32], {%f267, %f269};
	ld.global.f32 	%f270, [%rd206+36];
	st.local.v2.f32 	[%rd207+32], {%f268, %f270};
	ld.global.f32 	%f271, [%rd204+40];
	ld.global.f32 	%f272, [%rd206+40];
	ld.global.f32 	%f273, [%rd204+44];
	st.local.v2.f32 	[%rd205+40], {%f271, %f273};
	ld.global.f32 	%f274, [%rd206+44];
	st.local.v2.f32 	[%rd207+40], {%f272, %f274};
	ld.global.f32 	%f275, [%rd204+48];
	ld.global.f32 	%f276, [%rd206+48];
	ld.global.f32 	%f277, [%rd204+52];
	st.local.v2.f32 	[%rd205+48], {%f275, %f277};
	ld.global.f32 	%f278, [%rd206+52];
	st.local.v2.f32 	[%rd207+48], {%f276, %f278};
	ld.global.f32 	%f279, [%rd204+56];
	ld.global.f32 	%f280, [%rd206+56];
	ld.global.f32 	%f281, [%rd204+60];
	st.local.v2.f32 	[%rd205+56], {%f279, %f281};
	ld.global.f32 	%f282, [%rd206+60];
	st.local.v2.f32 	[%rd207+56], {%f280, %f282};
	add.s32 	%r201, %r201, 16;
	setp.eq.s32 	%p44, %r201, %r205;
	@%p44 bra 	$L__BB4_60;
	bra.uni 	$L__BB4_59;
$L__BB4_60:
	setp.eq.s32 	%p45, %r34, 0;
	@%p45 bra 	$L__BB4_69;
	and.b32  	%r43, %r132, 7;
	setp.lt.u32 	%p46, %r34, 8;
	@%p46 bra 	$L__BB4_63;
	mul.wide.u32 	%rd208, %r205, 4;
	add.s64 	%rd209, %rd2, %rd208;
	ld.global.f32 	%f283, [%rd209];
	add.s64 	%rd210, %rd10, %rd208;
	st.local.f32 	[%rd210], %f283;
	add.s64 	%rd211, %rd1, %rd208;
	ld.global.f32 	%f284, [%rd211];
	add.s64 	%rd212, %rd12, %rd208;
	st.local.f32 	[%rd212], %f284;
	ld.global.f32 	%f285, [%rd209+4];
	st.local.f32 	[%rd210+4], %f285;
	ld.global.f32 	%f286, [%rd211+4];
	st.local.f32 	[%rd212+4], %f286;
	ld.global.f32 	%f287, [%rd209+8];
	st.local.f32 	[%rd210+8], %f287;
	ld.global.f32 	%f288, [%rd211+8];
	st.local.f32 	[%rd212+8], %f288;
	ld.global.f32 	%f289, [%rd209+12];
	st.local.f32 	[%rd210+12], %f289;
	ld.global.f32 	%f290, [%rd211+12];
	st.local.f32 	[%rd212+12], %f290;
	ld.global.f32 	%f291, [%rd209+16];
	st.local.f32 	[%rd210+16], %f291;
	ld.global.f32 	%f292, [%rd211+16];
	st.local.f32 	[%rd212+16], %f292;
	ld.global.f32 	%f293, [%rd209+20];
	st.local.f32 	[%rd210+20], %f293;
	ld.global.f32 	%f294, [%rd211+20];
	st.local.f32 	[%rd212+20], %f294;
	ld.global.f32 	%f295, [%rd209+24];
	st.local.f32 	[%rd210+24], %f295;
	ld.global.f32 	%f296, [%rd211+24];
	st.local.f32 	[%rd212+24], %f296;
	ld.global.f32 	%f297, [%rd209+28];
	st.local.f32 	[%rd210+28], %f297;
	ld.global.f32 	%f298, [%rd211+28];
	st.local.f32 	[%rd212+28], %f298;
	add.s32 	%r205, %r205, 8;
$L__BB4_63:
	setp.eq.s32 	%p47, %r43, 0;
	@%p47 bra 	$L__BB4_69;
	and.b32  	%r46, %r132, 3;
	setp.lt.u32 	%p48, %r43, 4;
	@%p48 bra 	$L__BB4_66;
	mul.wide.u32 	%rd213, %r205, 4;
	add.s64 	%rd214, %rd2, %rd213;
	ld.global.f32 	%f299, [%rd214];
	add.s64 	%rd215, %rd10, %rd213;
	st.local.f32 	[%rd215], %f299;
	add.s64 	%rd216, %rd1, %rd213;
	ld.global.f32 	%f300, [%rd216];
	add.s64 	%rd217, %rd12, %rd213;
	st.local.f32 	[%rd217], %f300;
	ld.global.f32 	%f301, [%rd214+4];
	st.local.f32 	[%rd215+4], %f301;
	ld.global.f32 	%f302, [%rd216+4];
	st.local.f32 	[%rd217+4], %f302;
	ld.global.f32 	%f303, [%rd214+8];
	st.local.f32 	[%rd215+8], %f303;
	ld.global.f32 	%f304, [%rd216+8];
	st.local.f32 	[%rd217+8], %f304;
	ld.global.f32 	%f305, [%rd214+12];
	st.local.f32 	[%rd215+12], %f305;
	ld.global.f32 	%f306, [%rd216+12];
	st.local.f32 	[%rd217+12], %f306;
	add.s32 	%r205, %r205, 4;
$L__BB4_66:
	setp.eq.s32 	%p49, %r46, 0;
	@%p49 bra 	$L__BB4_69;
	mov.b32 	%r208, 0;
$L__BB4_68:
	.pragma "nounroll";
	mul.wide.u32 	%rd218, %r205, 4;
	add.s64 	%rd219, %rd2, %rd218;
	ld.global.f32 	%f307, [%rd219];
	add.s64 	%rd220, %rd10, %rd218;
	st.local.f32 	[%rd220], %f307;
	add.s64 	%rd221, %rd1, %rd218;
	ld.global.f32 	%f308, [%rd221];
	add.s64 	%rd222, %rd12, %rd218;
	st.local.f32 	[%rd222], %f308;
	add.s32 	%r205, %r205, 1;
	add.s32 	%r208, %r208, 1;
	setp.eq.s32 	%p50, %r208, %r46;
	@%p50 bra 	$L__BB4_69;
	bra.uni 	$L__BB4_68;
$L__BB4_69:
	bar.sync 	0;
	setp.eq.s32 	%p51, %r29, 1;
	@%p51 bra 	$L__BB4_98;
	setp.eq.s32 	%p52, %r29, 2;
	@%p52 bra 	$L__BB4_85;
	setp.ne.s32 	%p53, %r29, 3;
	@%p53 bra 	$L__BB4_111;
	setp.lt.s32 	%p54, %r132, 1;
	@%p54 bra 	$L__BB4_111;
	add.s32 	%r175, %r132, -1;
	and.b32  	%r75, %r132, 15;
	setp.lt.u32 	%p55, %r175, 15;
	mov.b32 	%r232, 0;
	@%p55 bra 	$L__BB4_76;
	and.b32  	%r232, %r132, 2147483632;
	mov.b32 	%r221, 0;
$L__BB4_75:
	.pragma "nounroll";
	mul.wide.u32 	%rd223, %r221, 4;
	add.s64 	%rd224, %rd6, %rd223;
	ld.global.f32 	%f309, [%rd224];
	add.s64 	%rd225, %rd11, %rd223;
	add.s64 	%rd226, %rd5, %rd223;
	ld.global.f32 	%f310, [%rd226];
	add.s64 	%rd227, %rd13, %rd223;
	ld.global.f32 	%f311, [%rd224+4];
	st.local.v2.f32 	[%rd225], {%f309, %f311};
	ld.global.f32 	%f312, [%rd226+4];
	st.local.v2.f32 	[%rd227], {%f310, %f312};
	ld.global.f32 	%f313, [%rd224+8];
	ld.global.f32 	%f314, [%rd226+8];
	ld.global.f32 	%f315, [%rd224+12];
	st.local.v2.f32 	[%rd225+8], {%f313, %f315};
	ld.global.f32 	%f316, [%rd226+12];
	st.local.v2.f32 	[%rd227+8], {%f314, %f316};
	ld.global.f32 	%f317, [%rd224+16];
	ld.global.f32 	%f318, [%rd226+16];
	ld.global.f32 	%f319, [%rd224+20];
	st.local.v2.f32 	[%rd225+16], {%f317, %f319};
	ld.global.f32 	%f320, [%rd226+20];
	st.local.v2.f32 	[%rd227+16], {%f318, %f320};
	ld.global.f32 	%f321, [%rd224+24];
	ld.global.f32 	%f322, [%rd226+24];
	ld.global.f32 	%f323, [%rd224+28];
	st.local.v2.f32 	[%rd225+24], {%f321, %f323};
	ld.global.f32 	%f324, [%rd226+28];
	st.local.v2.f32 	[%rd227+24], {%f322, %f324};
	ld.global.f32 	%f325, [%rd224+32];
	ld.global.f32 	%f326, [%rd226+32];
	ld.global.f32 	%f327, [%rd224+36];
	st.local.v2.f32 	[%rd225+32], {%f325, %f327};
	ld.global.f32 	%f328, [%rd226+36];
	st.local.v2.f32 	[%rd227+32], {%f326, %f328};
	ld.global.f32 	%f329, [%rd224+40];
	ld.global.f32 	%f330, [%rd226+40];
	ld.global.f32 	%f331, [%rd224+44];
	st.local.v2.f32 	[%rd225+40], {%f329, %f331};
	ld.global.f32 	%f332, [%rd226+44];
	st.local.v2.f32 	[%rd227+40], {%f330, %f332};
	ld.global.f32 	%f333, [%rd224+48];
	ld.global.f32 	%f334, [%rd226+48];
	ld.global.f32 	%f335, [%rd224+52];
	st.local.v2.f32 	[%rd225+48], {%f333, %f335};
	ld.global.f32 	%f336, [%rd226+52];
	st.local.v2.f32 	[%rd227+48], {%f334, %f336};
	ld.global.f32 	%f337, [%rd224+56];
	ld.global.f32 	%f338, [%rd226+56];
	ld.global.f32 	%f339, [%rd224+60];
	st.local.v2.f32 	[%rd225+56], {%f337, %f339};
	ld.global.f32 	%f340, [%rd226+60];
	st.local.v2.f32 	[%rd227+56], {%f338, %f340};
	add.s32 	%r221, %r221, 16;
	setp.eq.s32 	%p56, %r221, %r232;
	@%p56 bra 	$L__BB4_76;
	bra.uni 	$L__BB4_75;
$L__BB4_76:
	setp.eq.s32 	%p57, %r75, 0;
	@%p57 bra 	$L__BB4_111;
	and.b32  	%r110, %r132, 7;
	setp.lt.u32 	%p58, %r75, 8;
	@%p58 bra 	$L__BB4_79;
	mul.wide.u32 	%rd228, %r232, 4;
	add.s64 	%rd229, %rd6, %rd228;
	ld.global.f32 	%f341, [%rd229];
	add.s64 	%rd230, %rd11, %rd228;
	st.local.f32 	[%rd230], %f341;
	add.s64 	%rd231, %rd5, %rd228;
	ld.global.f32 	%f342, [%rd231];
	add.s64 	%rd232, %rd13, %rd228;
	st.local.f32 	[%rd232], %f342;
	ld.global.f32 	%f343, [%rd229+4];
	st.local.f32 	[%rd230+4], %f343;
	ld.global.f32 	%f344, [%rd231+4];
	st.local.f32 	[%rd232+4], %f344;
	ld.global.f32 	%f345, [%rd229+8];
	st.local.f32 	[%rd230+8], %f345;
	ld.global.f32 	%f346, [%rd231+8];
	st.local.f32 	[%rd232+8], %f346;
	ld.global.f32 	%f347, [%rd229+12];
	st.local.f32 	[%rd230+12], %f347;
	ld.global.f32 	%f348, [%rd231+12];
	st.local.f32 	[%rd232+12], %f348;
	ld.global.f32 	%f349, [%rd229+16];
	st.local.f32 	[%rd230+16], %f349;
	ld.global.f32 	%f350, [%rd231+16];
	st.local.f32 	[%rd232+16], %f350;
	ld.global.f32 	%f351, [%rd229+20];
	st.local.f32 	[%rd230+20], %f351;
	ld.global.f32 	%f352, [%rd231+20];
	st.local.f32 	[%rd232+20], %f352;
	ld.global.f32 	%f353, [%rd229+24];
	st.local.f32 	[%rd230+24], %f353;
	ld.global.f32 	%f354, [%rd231+24];
	st.local.f32 	[%rd232+24], %f354;
	ld.global.f32 	%f355, [%rd229+28];
	st.local.f32 	[%rd230+28], %f355;
	ld.global.f32 	%f356, [%rd231+28];
	st.local.f32 	[%rd232+28], %f356;
	add.s32 	%r232, %r232, 8;
$L__BB4_79:
	setp.eq.s32 	%p59, %r110, 0;
	@%p59 bra 	$L__BB4_111;
	and.b32  	%r113, %r132, 3;
	setp.lt.u32 	%p60, %r110, 4;
	@%p60 bra 	$L__BB4_82;
	mul.wide.u32 	%rd233, %r232, 4;
	add.s64 	%rd234, %rd6, %rd233;
	ld.global.f32 	%f357, [%rd234];
	add.s64 	%rd235, %rd11, %rd233;
	st.local.f32 	[%rd235], %f357;
	add.s64 	%rd236, %rd5, %rd233;
	ld.global.f32 	%f358, [%rd236];
	add.s64 	%rd237, %rd13, %rd233;
	st.local.f32 	[%rd237], %f358;
	ld.global.f32 	%f359, [%rd234+4];
	st.local.f32 	[%rd235+4], %f359;
	ld.global.f32 	%f360, [%rd236+4];
	st.local.f32 	[%rd237+4], %f360;
	ld.global.f32 	%f361, [%rd234+8];
	st.local.f32 	[%rd235+8], %f361;
	ld.global.f32 	%f362, [%rd236+8];
	st.local.f32 	[%rd237+8], %f362;
	ld.global.f32 	%f363, [%rd234+12];
	st.local.f32 	[%rd235+12], %f363;
	ld.global.f32 	%f364, [%rd236+12];
	st.local.f32 	[%rd237+12], %f364;
	add.s32 	%r232, %r232, 4;
$L__BB4_82:
	setp.eq.s32 	%p61, %r113, 0;
	@%p61 bra 	$L__BB4_111;
	mov.b32 	%r236, 0;
$L__BB4_84:
	.pragma "nounroll";
	mul.wide.u32 	%rd238, %r232, 4;
	add.s64 	%rd239, %rd6, %rd238;
	ld.global.f32 	%f365, [%rd239];
	add.s64 	%rd240, %rd11, %rd238;
	st.local.f32 	[%rd240], %f365;
	add.s64 	%rd241, %rd5, %rd238;
	ld.global.f32 	%f366, [%rd241];
	add.s64 	%rd242, %rd13, %rd238;
	st.local.f32 	[%rd242], %f366;
	add.s32 	%r232, %r232, 1;
	add.s32 	%r236, %r236, 1;
	setp.ne.s32 	%p62, %r236, %r113;
	@%p62 bra 	$L__BB4_84;
	bra.uni 	$L__BB4_111;
$L__BB4_85:
	setp.lt.s32 	%p63, %r132, 1;
	@%p63 bra 	$L__BB4_111;
	add.s32 	%r179, %r132, -1;
	and.b32  	%r77, %r132, 15;
	setp.lt.u32 	%p64, %r179, 15;
	mov.b32 	%r227, 0;
	@%p64 bra 	$L__BB4_89;
	and.b32  	%r227, %r132, 2147483632;
	mov.b32 	%r220, 0;
$L__BB4_88:
	.pragma "nounroll";
	mul.wide.u32 	%rd243, %r220, 4;
	add.s64 	%rd244, %rd4, %rd243;
	ld.global.f32 	%f367, [%rd244];
	add.s64 	%rd245, %rd11, %rd243;
	add.s64 	%rd246, %rd3, %rd243;
	ld.global.f32 	%f368, [%rd246];
	add.s64 	%rd247, %rd13, %rd243;
	ld.global.f32 	%f369, [%rd244+4];
	st.local.v2.f32 	[%rd245], {%f367, %f369};
	ld.global.f32 	%f370, [%rd246+4];
	st.local.v2.f32 	[%rd247], {%f368, %f370};
	ld.global.f32 	%f371, [%rd244+8];
	ld.global.f32 	%f372, [%rd246+8];
	ld.global.f32 	%f373, [%rd244+12];
	st.local.v2.f32 	[%rd245+8], {%f371, %f373};
	ld.global.f32 	%f374, [%rd246+12];
	st.local.v2.f32 	[%rd247+8], {%f372, %f374};
	ld.global.f32 	%f375, [%rd244+16];
	ld.global.f32 	%f376, [%rd246+16];
	ld.global.f32 	%f377, [%rd244+20];
	st.local.v2.f32 	[%rd245+16], {%f375, %f377};
	ld.global.f32 	%f378, [%rd246+20];
	st.local.v2.f32 	[%rd247+16], {%f376, %f378};
	ld.global.f32 	%f379, [%rd244+24];
	ld.global.f32 	%f380, [%rd246+24];
	ld.global.f32 	%f381, [%rd244+28];
	st.local.v2.f32 	[%rd245+24], {%f379, %f381};
	ld.global.f32 	%f382, [%rd246+28];
	st.local.v2.f32 	[%rd247+24], {%f380, %f382};
	ld.global.f32 	%f383, [%rd244+32];
	ld.global.f32 	%f384, [%rd246+32];
	ld.global.f32 	%f385, [%rd244+36];
	st.local.v2.f32 	[%rd245+32], {%f383, %f385};
	ld.global.f32 	%f386, [%rd246+36];
	st.local.v2.f32 	[%rd247+32], {%f384, %f386};
	ld.global.f32 	%f387, [%rd244+40];
	ld.global.f32 	%f388, [%rd246+40];
	ld.global.f32 	%f389, [%rd244+44];
	st.local.v2.f32 	[%rd245+40], {%f387, %f389};
	ld.global.f32 	%f390, [%rd246+44];
	st.local.v2.f32 	[%rd247+40], {%f388, %f390};
	ld.global.f32 	%f391, [%rd244+48];
	ld.global.f32 	%f392, [%rd246+48];
	ld.global.f32 	%f393, [%rd244+52];
	st.local.v2.f32 	[%rd245+48], {%f391, %f393};
	ld.global.f32 	%f394, [%rd246+52];
	st.local.v2.f32 	[%rd247+48], {%f392, %f394};
	ld.global.f32 	%f395, [%rd244+56];
	ld.global.f32 	%f396, [%rd246+56];
	ld.global.f32 	%f397, [%rd244+60];
	st.local.v2.f32 	[%rd245+56], {%f395, %f397};
	ld.global.f32 	%f398, [%rd246+60];
	st.local.v2.f32 	[%rd247+56], {%f396, %f398};
	add.s32 	%r220, %r220, 16;
	setp.eq.s32 	%p65, %r220, %r227;
	@%p65 bra 	$L__BB4_89;
	bra.uni 	$L__BB4_88;
$L__BB4_89:
	setp.eq.s32 	%p66, %r77, 0;
	@%p66 bra 	$L__BB4_111;
	and.b32  	%r99, %r132, 7;
	setp.lt.u32 	%p67, %r77, 8;
	@%p67 bra 	$L__BB4_92;
	mul.wide.u32 	%rd248, %r227, 4;
	add.s64 	%rd249, %rd4, %rd248;
	ld.global.f32 	%f399, [%rd249];
	add.s64 	%rd250, %rd11, %rd248;
	st.local.f32 	[%rd250], %f399;
	add.s64 	%rd251, %rd3, %rd248;
	ld.global.f32 	%f400, [%rd251];
	add.s64 	%rd252, %rd13, %rd248;
	st.local.f32 	[%rd252], %f400;
	ld.global.f32 	%f401, [%rd249+4];
	st.local.f32 	[%rd250+4], %f401;
	ld.global.f32 	%f402, [%rd251+4];
	st.local.f32 	[%rd252+4], %f402;
	ld.global.f32 	%f403, [%rd249+8];
	st.local.f32 	[%rd250+8], %f403;
	ld.global.f32 	%f404, [%rd251+8];
	st.local.f32 	[%rd252+8], %f404;
	ld.global.f32 	%f405, [%rd249+12];
	st.local.f32 	[%rd250+12], %f405;
	ld.global.f32 	%f406, [%rd251+12];
	st.local.f32 	[%rd252+12], %f406;
	ld.global.f32 	%f407, [%rd249+16];
	st.local.f32 	[%rd250+16], %f407;
	ld.global.f32 	%f408, [%rd251+16];
	st.local.f32 	[%rd252+16], %f408;
	ld.global.f32 	%f409, [%rd249+20];
	st.local.f32 	[%rd250+20], %f409;
	ld.global.f32 	%f410, [%rd251+20];
	st.local.f32 	[%rd252+20], %f410;
	ld.global.f32 	%f411, [%rd249+24];
	st.local.f32 	[%rd250+24], %f411;
	ld.global.f32 	%f412, [%rd251+24];
	st.local.f32 	[%rd252+24], %f412;
	ld.global.f32 	%f413, [%rd249+28];
	st.local.f32 	[%rd250+28], %f413;
	ld.global.f32 	%f414, [%rd251+28];
	st.local.f32 	[%rd252+28], %f414;
	add.s32 	%r227, %r227, 8;
$L__BB4_92:
	setp.eq.s32 	%p68, %r99, 0;
	@%p68 bra 	$L__BB4_111;
	and.b32  	%r102, %r132, 3;
	setp.lt.u32 	%p69, %r99, 4;
	@%p69 bra 	$L__BB4_95;
	mul.wide.u32 	%rd253, %r227, 4;
	add.s64 	%rd254, %rd4, %rd253;
	ld.global.f32 	%f415, [%rd254];
	add.s64 	%rd255, %rd11, %rd253;
	st.local.f32 	[%rd255], %f415;
	add.s64 	%rd256, %rd3, %rd253;
	ld.global.f32 	%f416, [%rd256];
	add.s64 	%rd257, %rd13, %rd253;
	st.local.f32 	[%rd257], %f416;
	ld.global.f32 	%f417, [%rd254+4];
	st.local.f32 	[%rd255+4], %f417;
	ld.global.f32 	%f418, [%rd256+4];
	st.local.f32 	[%rd257+4], %f418;
	ld.global.f32 	%f419, [%rd254+8];
	st.local.f32 	[%rd255+8], %f419;
	ld.global.f32 	%f420, [%rd256+8];
	st.local.f32 	[%rd257+8], %f420;
	ld.global.f32 	%f421, [%rd254+12];
	st.local.f32 	[%rd255+12], %f421;
	ld.global.f32 	%f422, [%rd256+12];
	st.local.f32 	[%rd257+12], %f422;
	add.s32 	%r227, %r227, 4;
$L__BB4_95:
	setp.eq.s32 	%p70, %r102, 0;
	@%p70 bra 	$L__BB4_111;
	mov.b32 	%r231, 0;
$L__BB4_97:
	.pragma "nounroll";
	mul.wide.u32 	%rd258, %r227, 4;
	add.s64 	%rd259, %rd4, %rd258;
	ld.global.f32 	%f423, [%rd259];
	add.s64 	%rd260, %rd11, %rd258;
	st.local.f32 	[%rd260], %f423;
	add.s64 	%rd261, %rd3, %rd258;
	ld.global.f32 	%f424, [%rd261];
	add.s64 	%rd262, %rd13, %rd258;
	st.local.f32 	[%rd262], %f424;
	add.s32 	%r227, %r227, 1;
	add.s32 	%r231, %r231, 1;
	setp.eq.s32 	%p71, %r231, %r102;
	@%p71 bra 	$L__BB4_111;
	bra.uni 	$L__BB4_97;
$L__BB4_98:
	setp.lt.s32 	%p72, %r132, 1;
	@%p72 bra 	$L__BB4_111;
	add.s32 	%r183, %r132, -1;
	and.b32  	%r79, %r132, 15;
	setp.lt.u32 	%p73, %r183, 15;
	mov.b32 	%r223, 0;
	@%p73 bra 	$L__BB4_102;
	and.b32  	%r223, %r132, 2147483632;
	mov.b32 	%r219, 0;
$L__BB4_101:
	.pragma "nounroll";
	mul.wide.u32 	%rd263, %r219, 4;
	add.s64 	%rd264, %rd2, %rd263;
	ld.global.f32 	%f425, [%rd264];
	add.s64 	%rd265, %rd11, %rd263;
	add.s64 	%rd266, %rd1, %rd263;
	ld.global.f32 	%f426, [%rd266];
	add.s64 	%rd267, %rd13, %rd263;
	ld.global.f32 	%f427, [%rd264+4];
	st.local.v2.f32 	[%rd265], {%f425, %f427};
	ld.global.f32 	%f428, [%rd266+4];
	st.local.v2.f32 	[%rd267], {%f426, %f428};
	ld.global.f32 	%f429, [%rd264+8];
	ld.global.f32 	%f430, [%rd266+8];
	ld.global.f32 	%f431, [%rd264+12];
	st.local.v2.f32 	[%rd265+8], {%f429, %f431};
	ld.global.f32 	%f432, [%rd266+12];
	st.local.v2.f32 	[%rd267+8], {%f430, %f432};
	ld.global.f32 	%f433, [%rd264+16];
	ld.global.f32 	%f434, [%rd266+16];
	ld.global.f32 	%f435, [%rd264+20];
	st.local.v2.f32 	[%rd265+16], {%f433, %f435};
	ld.global.f32 	%f436, [%rd266+20];
	st.local.v2.f32 	[%rd267+16], {%f434, %f436};
	ld.global.f32 	%f437, [%rd264+24];
	ld.global.f32 	%f438, [%rd266+24];
	ld.global.f32 	%f439, [%rd264+28];
	st.local.v2.f32 	[%rd265+24], {%f437, %f439};
	ld.global.f32 	%f440, [%rd266+28];
	st.local.v2.f32 	[%rd267+24], {%f438, %f440};
	ld.global.f32 	%f441, [%rd264+32];
	ld.global.f32 	%f442, [%rd266+32];
	ld.global.f32 	%f443, [%rd264+36];
	st.local.v2.f32 	[%rd265+32], {%f441, %f443};
	ld.global.f32 	%f444, [%rd266+36];
	st.local.v2.f32 	[%rd267+32], {%f442, %f444};
	ld.global.f32 	%f445, [%rd264+40];
	ld.global.f32 	%f446, [%rd266+40];
	ld.global.f32 	%f447, [%rd264+44];
	st.local.v2.f32 	[%rd265+40], {%f445, %f447};
	ld.global.f32 	%f448, [%rd266+44];
	st.local.v2.f32 	[%rd267+40], {%f446, %f448};
	ld.global.f32 	%f449, [%rd264+48];
	ld.global.f32 	%f450, [%rd266+48];
	ld.global.f32 	%f451, [%rd264+52];
	st.local.v2.f32 	[%rd265+48], {%f449, %f451};
	ld.global.f32 	%f452, [%rd266+52];
	st.local.v2.f32 	[%rd267+48], {%f450, %f452};
	ld.global.f32 	%f453, [%rd264+56];
	ld.global.f32 	%f454, [%rd266+56];
	ld.global.f32 	%f455, [%rd264+60];
	st.local.v2.f32 	[%rd265+56], {%f453, %f455};
	ld.global.f32 	%f456, [%rd266+60];
	st.local.v2.f32 	[%rd267+56], {%f454, %f456};
	add.s32 	%r219, %r219, 16;
	setp.eq.s32 	%p74, %r219, %r223;
	@%p74 bra 	$L__BB4_102;
	bra.uni 	$L__BB4_101;
$L__BB4_102:
	setp.eq.s32 	%p75, %r79, 0;
	@%p75 bra 	$L__BB4_111;
	and.b32  	%r88, %r132, 7;
	setp.lt.u32 	%p76, %r79, 8;
	@%p76 bra 	$L__BB4_105;
	mul.wide.u32 	%rd268, %r223, 4;
	add.s64 	%rd269, %rd2, %rd268;
	ld.global.f32 	%f457, [%rd269];
	add.s64 	%rd270, %rd11, %rd268;
	st.local.f32 	[%rd270], %f457;
	add.s64 	%rd271, %rd1, %rd268;
	ld.global.f32 	%f458, [%rd271];
	add.s64 	%rd272, %rd13, %rd268;
	st.local.f32 	[%rd272], %f458;
	ld.global.f32 	%f459, [%rd269+4];
	st.local.f32 	[%rd270+4], %f459;
	ld.global.f32 	%f460, [%rd271+4];
	st.local.f32 	[%rd272+4], %f460;
	ld.global.f32 	%f461, [%rd269+8];
	st.local.f32 	[%rd270+8], %f461;
	ld.global.f32 	%f462, [%rd271+8];
	st.local.f32 	[%rd272+8], %f462;
	ld.global.f32 	%f463, [%rd269+12];
	st.local.f32 	[%rd270+12], %f463;
	ld.global.f32 	%f464, [%rd271+12];
	st.local.f32 	[%rd272+12], %f464;
	ld.global.f32 	%f465, [%rd269+16];
	st.local.f32 	[%rd270+16], %f465;
	ld.global.f32 	%f466, [%rd271+16];
	st.local.f32 	[%rd272+16], %f466;
	ld.global.f32 	%f467, [%rd269+20];
	st.local.f32 	[%rd270+20], %f467;
	ld.global.f32 	%f468, [%rd271+20];
	st.local.f32 	[%rd272+20], %f468;
	ld.global.f32 	%f469, [%rd269+24];
	st.local.f32 	[%rd270+24], %f469;
	ld.global.f32 	%f470, [%rd271+24];
	st.local.f32 	[%rd272+24], %f470;
	ld.global.f32 	%f471, [%rd269+28];
	st.local.f32 	[%rd270+28], %f471;
	ld.global.f32 	%f472, [%rd271+28];
	st.local.f32 	[%rd272+28], %f472;
	add.s32 	%r223, %r223, 8;
$L__BB4_105:
	setp.eq.s32 	%p77, %r88, 0;
	@%p77 bra 	$L__BB4_111;
	and.b32  	%r91, %r132, 3;
	setp.lt.u32 	%p78, %r88, 4;
	@%p78 bra 	$L__BB4_108;
	mul.wide.u32 	%rd273, %r223, 4;
	add.s64 	%rd274, %rd2, %rd273;
	ld.global.f32 	%f473, [%rd274];
	add.s64 	%rd275, %rd11, %rd273;
	st.local.f32 	[%rd275], %f473;
	add.s64 	%rd276, %rd1, %rd273;
	ld.global.f32 	%f474, [%rd276];
	add.s64 	%rd277, %rd13, %rd273;
	st.local.f32 	[%rd277], %f474;
	ld.global.f32 	%f475, [%rd274+4];
	st.local.f32 	[%rd275+4], %f475;
	ld.global.f32 	%f476, [%rd276+4];
	st.local.f32 	[%rd277+4], %f476;
	ld.global.f32 	%f477, [%rd274+8];
	st.local.f32 	[%rd275+8], %f477;
	ld.global.f32 	%f478, [%rd276+8];
	st.local.f32 	[%rd277+8], %f478;
	ld.global.f32 	%f479, [%rd274+12];
	st.local.f32 	[%rd275+12], %f479;
	ld.global.f32 	%f480, [%rd276+12];
	st.local.f32 	[%rd277+12], %f480;
	add.s32 	%r223, %r223, 4;
$L__BB4_108:
	setp.eq.s32 	%p79, %r91, 0;
	@%p79 bra 	$L__BB4_111;
	mov.b32 	%r226, 0;
$L__BB4_110:
	.pragma "nounroll";
	mul.wide.u32 	%rd278, %r223, 4;
	add.s64 	%rd279, %rd2, %rd278;
	ld.global.f32 	%f481, [%rd279];
	add.s64 	%rd280, %rd11, %rd278;
	st.local.f32 	[%rd280], %f481;
	add.s64 	%rd281, %rd1, %rd278;
	ld.global.f32 	%f482, [%rd281];
	add.s64 	%rd282, %rd13, %rd278;
	st.local.f32 	[%rd282], %f482;
	add.s32 	%r223, %r223, 1;
	add.s32 	%r226, %r226, 1;
	setp.eq.s32 	%p80, %r226, %r91;
	@%p80 bra 	$L__BB4_111;
	bra.uni 	$L__BB4_110;
$L__BB4_111:
	bar.sync 	0;
	setp.lt.s32 	%p81, %r133, 1;
	@%p81 bra 	$L__BB4_186;
	ld.param.u64 	%rd293, [_Z12eval_riemannPfS_S_S_S_S_S_S_S_S_S_S_S_S_S_S_S_S_PiS0_S0_S0_S_S_iiii_param_2];
	ld.param.u64 	%rd292, [_Z12eval_riemannPfS_S_S_S_S_S_S_S_S_S_S_S_S_S_S_S_S_PiS0_S0_S0_S_S_iiii_param_1];
	cvt.f64.f32 	%fd7, %f1;
	mul.f64 	%fd1, %fd7, 0d3FE0000000000000;
	neg.f32 	%f483, %f1;
	cvt.f64.f32 	%fd8, %f483;
	mul.f64 	%fd2, %fd8, 0d3FE0000000000000;
	and.b32  	%r120, %r133, 3;
	and.b32  	%r121, %r133, 2147483644;
	neg.s32 	%r122, %r121;
	add.s64 	%rd14, %rd8, 8;
	add.s64 	%rd15, %rd9, 8;
	cvta.to.global.u64 	%rd16, %rd292;
	cvta.to.global.u64 	%rd17, %rd293;
	cvta.to.global.u64 	%rd18, %rd30;
	mov.b32 	%r237, 0;
$L__BB4_113:
	setp.lt.s32 	%p82, %r132, 1;
	mov.f64 	%fd69, 0d0000000000000000;
	mov.f64 	%fd70, %fd69;
	@%p82 bra 	$L__BB4_185;
	mov.b32 	%r238, 0;
	mov.f32 	%f533, 0f00000000;
	mov.f32 	%f534, %f533;
$L__BB4_115:
	setp.lt.u32 	%p83, %r133, 4;
	mul.wide.u32 	%rd283, %r238, 4;
	add.s64 	%rd284, %rd10, %rd283;
	ld.local.f32 	%f487, [%rd284];
	add.s64 	%rd285, %rd12, %rd283;
	ld.local.f32 	%f488, [%rd285];
	cvt.f64.f32 	%fd10, %f487;
	fma.rn.f64 	%fd11, %fd10, 0dC033988E14092106, 0d4003988E140920F6;
	cvt.f64.f32 	%fd12, %f488;
	fma.rn.f64 	%fd13, %fd12, 0d3D128FC1F0145EE8, %fd11;
	mul.f64 	%fd14, %fd10, 0d40387EB1990B6947;
	fma.rn.f64 	%fd15, %fd14, %fd10, %fd13;
	cvt.rn.f32.f64 	%f6, %fd15;
	fma.rn.f64 	%fd16, %fd10, 0d400BB67AE8584CA0, 0dC00BB67AE8584CA9;
	fma.rn.f64 	%fd17, %fd12, 0d401BB67AE8584CAE, %fd16;
	cvt.rn.f32.f64 	%f7, %fd17;
	fma.rn.f64 	%fd18, %fd10, 0d4017FFFFFFFFFFFF, 0dBFFFFFFFFFFFFFFB;
	cvt.rn.f32.f64 	%f8, %fd18;
	add.s64 	%rd19, %rd11, %rd283;
	add.s64 	%rd20, %rd13, %rd283;
	mov.b32 	%r241, 0;
	mov.f32 	%f537, 0f00000000;
	mov.f32 	%f557, %f537;
	@%p83 bra 	$L__BB4_130;
	mov.b32 	%r240, 0;
	mov.f32 	%f537, 0f00000000;
	mov.u64 	%rd294, %rd15;
	mov.u64 	%rd295, %rd14;
	mov.u32 	%r239, %r122;
$L__BB4_117:
	setp.eq.s32 	%p84, %r3, -1;
	ld.local.f32 	%f490, [%rd295+-8];
	setp.eq.s32 	%p85, %r240, 0;
	selp.f32 	%f11, 0f3FB504F3, 0fBF800000, %p85;
	fma.rn.f32 	%f12, %f490, %f11, %f557;
	@%p84 bra 	$L__BB4_119;
	ld.local.f32 	%f491, [%rd294+-8];
	fma.rn.f32 	%f537, %f491, %f11, %f537;
$L__BB4_119:
	ld.local.f32 	%f492, [%rd295+-4];
	selp.f32 	%f493, %f8, 0fBF800000, %p85;
	fma.rn.f32 	%f15, %f492, %f493, %f12;
	@%p84 bra 	$L__BB4_121;
	ld.local.f32 	%f494, [%rd294+-4];
	ld.local.f32 	%f495, [%rd19];
	cvt.f64.f32 	%fd19, %f495;
	fma.rn.f64 	%fd20, %fd19, 0d4017FFFFFFFFFFFF, 0dBFFFFFFFFFFFFFFB;
	cvt.rn.f32.f64 	%f496, %fd20;
	selp.f32 	%f497, %f496, 0fBF800000, %p85;
	fma.rn.f32 	%f537, %f494, %f497, %f537;
$L__BB4_121:
	ld.local.f32 	%f498, [%rd295];
	selp.f32 	%f499, %f7, 0fBF800000, %p85;
	fma.rn.f32 	%f18, %f498, %f499, %f15;
	@%p84 bra 	$L__BB4_125;
	setp.ne.s32 	%p91, %r240, 0;
	ld.local.f32 	%f19, [%rd294];
	mov.f32 	%f539, 0fBF800000;
	@%p91 bra 	$L__BB4_124;
	ld.local.f32 	%f501, [%rd20];
	ld.local.f32 	%f502, [%rd19];
	cvt.f64.f32 	%fd21, %f502;
	fma.rn.f64 	%fd22, %fd21, 0d400BB67AE8584CA0, 0dC00BB67AE8584CA9;
	cvt.f64.f32 	%fd23, %f501;
	fma.rn.f64 	%fd24, %fd23, 0d401BB67AE8584CAE, %fd22;
	cvt.rn.f32.f64 	%f539, %fd24;
$L__BB4_124:
	fma.rn.f32 	%f537, %f19, %f539, %f537;
$L__BB4_125:
	ld.local.f32 	%f504, [%rd295+4];
	selp.f32 	%f505, %f6, 0fBF800000, %p85;
	fma.rn.f32 	%f557, %f504, %f505, %f18;
	mov.f32 	%f556, 0f3F800000;
	@%p84 bra 	$L__BB4_129;
	setp.ne.s32 	%p94, %r240, 0;
	ld.local.f32 	%f25, [%rd294+4];
	mov.f32 	%f541, 0fBF800000;
	@%p94 bra 	$L__BB4_128;
	ld.local.f32 	%f507, [%rd20];
	ld.local.f32 	%f508, [%rd19];
	cvt.f64.f32 	%fd25, %f508;
	fma.rn.f64 	%fd26, %fd25, 0dC033988E14092106, 0d4003988E140920F6;
	cvt.f64.f32 	%fd27, %f507;
	fma.rn.f64 	%fd28, %fd27, 0d3D128FC1F0145EE8, %fd26;
	mul.f64 	%fd29, %fd25, 0d40387EB1990B6947;
	fma.rn.f64 	%fd30, %fd29, %fd25, %fd28;
	cvt.rn.f32.f64 	%f541, %fd30;
$L__BB4_128:
	fma.rn.f32 	%f556, %f25, %f541, %f537;
	mov.f32 	%f537, %f556;
$L__BB4_129:
	add.s32 	%r240, %r240, 4;
	add.s32 	%r239, %r239, 4;
	add.s64 	%rd295, %rd295, 16;
	add.s64 	%rd294, %rd294, 16;
	setp.ne.s32 	%p95, %r239, 0;
	mov.u32 	%r241, %r121;
	@%p95 bra 	$L__BB4_117;
$L__BB4_130:
	setp.eq.s32 	%p96, %r120, 0;
	@%p96 bra 	$L__BB4_169;
	setp.eq.s32 	%p97, %r3, -1;
	mul.wide.u32 	%rd286, %r241, 4;
	add.s64 	%rd25, %rd8, %rd286;
	ld.local.f32 	%f510, [%rd25];
	setp.eq.s32 	%p98, %r241, 0;
	selp.f32 	%f35, 0f3FB504F3, 0fBF800000, %p98;
	fma.rn.f32 	%f557, %f510, %f35, %f557;
	add.s64 	%rd26, %rd9, %rd286;
	mov.f32 	%f556, 0f3F800000;
	@%p97 bra 	$L__BB4_133;
	ld.local.f32 	%f511, [%rd26];
	fma.rn.f32 	%f556, %f511, %f35, %f537;
	mov.f32 	%f537, %f556;
$L__BB4_133:
	setp.eq.s32 	%p99, %r120, 1;
	@%p99 bra 	$L__BB4_169;
	ld.local.f32 	%f40, [%rd25+4];
	mov.f32 	%f550, 0f3FB504F3;
	setp.gt.s32 	%p100, %r241, 0;
	@%p100 bra 	$L__BB4_137;
	setp.eq.s32 	%p103, %r241, -1;
	@%p103 bra 	$L__BB4_140;
	mov.f32 	%f550, %f8;
	@%p98 bra 	$L__BB4_140;
	bra.uni 	$L__BB4_139;
$L__BB4_137:
	setp.eq.s32 	%p101, %r241, 1;
	mov.f32 	%f550, %f7;
	@%p101 bra 	$L__BB4_140;
	setp.ne.s32 	%p102, %r241, 2;
	mov.f32 	%f550, %f6;
	@%p102 bra 	$L__BB4_139;
	bra.uni 	$L__BB4_140;
$L__BB4_139:
	mov.f32 	%f550, 0fBF800000;
$L__BB4_140:
	fma.rn.f32 	%f557, %f40, %f550, %f557;
	mov.f32 	%f556, 0f3F800000;
	@%p97 bra 	$L__BB4_151;
	ld.local.f32 	%f43, [%rd26+4];
	ld.local.f32 	%f44, [%rd19];
	ld.local.f32 	%f45, [%rd20];
	mov.f32 	%f551, 0f3FB504F3;
	@%p100 bra 	$L__BB4_145;
	setp.eq.s32 	%p109, %r241, -1;
	@%p109 bra 	$L__BB4_150;
	@%p98 bra 	$L__BB4_144;
	bra.uni 	$L__BB4_149;
$L__BB4_144:
	cvt.f64.f32 	%fd41, %f44;
	fma.rn.f64 	%fd42, %fd41, 0d4017FFFFFFFFFFFF, 0dBFFFFFFFFFFFFFFB;
	cvt.rn.f32.f64 	%f551, %fd42;
	bra.uni 	$L__BB4_150;
$L__BB4_145:
	setp.eq.s32 	%p107, %r241, 1;
	@%p107 bra 	$L__BB4_148;
	setp.ne.s32 	%p108, %r241, 2;
	@%p108 bra 	$L__BB4_149;
	cvt.f64.f32 	%fd31, %f44;
	fma.rn.f64 	%fd32, %fd31, 0dC033988E14092106, 0d4003988E140920F6;
	cvt.f64.f32 	%fd33, %f45;
	fma.rn.f64 	%fd34, %fd33, 0d3D128FC1F0145EE8, %fd32;
	mul.f64 	%fd35, %fd31, 0d40387EB1990B6947;
	fma.rn.f64 	%fd36, %fd35, %fd31, %fd34;
	cvt.rn.f32.f64 	%f551, %fd36;
	bra.uni 	$L__BB4_150;
$L__BB4_148:
	cvt.f64.f32 	%fd37, %f44;
	fma.rn.f64 	%fd38, %fd37, 0d400BB67AE8584CA0, 0dC00BB67AE8584CA9;
	cvt.f64.f32 	%fd39, %f45;
	fma.rn.f64 	%fd40, %fd39, 0d401BB67AE8584CAE, %fd38;
	cvt.rn.f32.f64 	%f551, %fd40;
	bra.uni 	$L__BB4_150;
$L__BB4_149:
	mov.f32 	%f551, 0fBF800000;
$L__BB4_150:
	fma.rn.f32 	%f556, %f43, %f551, %f537;
	mov.f32 	%f537, %f556;
$L__BB4_151:
	setp.eq.s32 	%p111, %r120, 2;
	@%p111 bra 	$L__BB4_169;
	ld.local.f32 	%f53, [%rd25+8];
	mov.f32 	%f554, 0f3FB504F3;
	setp.gt.s32 	%p112, %r241, -1;
	@%p112 bra 	$L__BB4_155;
	setp.eq.s32 	%p115, %r241, -2;
	@%p115 bra 	$L__BB4_158;
	setp.eq.s32 	%p116, %r241, -1;
	mov.f32 	%f554, %f8;
	@%p116 bra 	$L__BB4_158;
	bra.uni 	$L__BB4_157;
$L__BB4_155:
	mov.f32 	%f554, %f7;
	@%p98 bra 	$L__BB4_158;
	setp.ne.s32 	%p114, %r241, 1;
	mov.f32 	%f554, %f6;
	@%p114 bra 	$L__BB4_157;
	bra.uni 	$L__BB4_158;
$L__BB4_157:
	mov.f32 	%f554, 0fBF800000;
$L__BB4_158:
	fma.rn.f32 	%f557, %f53, %f554, %f557;
	mov.f32 	%f556, 0f3F800000;
	@%p97 bra 	$L__BB4_169;
	ld.local.f32 	%f56, [%rd26+8];
	ld.local.f32 	%f57, [%rd19];
	ld.local.f32 	%f58, [%rd20];
	mov.f32 	%f555, 0f3FB504F3;
	@%p112 bra 	$L__BB4_163;
	setp.eq.s32 	%p121, %r241, -2;
	@%p121 bra 	$L__BB4_168;
	setp.eq.s32 	%p122, %r241, -1;
	@%p122 bra 	$L__BB4_162;
	bra.uni 	$L__BB4_167;
$L__BB4_162:
	cvt.f64.f32 	%fd53, %f57;
	fma.rn.f64 	%fd54, %fd53, 0d4017FFFFFFFFFFFF, 0dBFFFFFFFFFFFFFFB;
	cvt.rn.f32.f64 	%f555, %fd54;
	bra.uni 	$L__BB4_168;
$L__BB4_163:
	@%p98 bra 	$L__BB4_166;
	setp.ne.s32 	%p120, %r241, 1;
	@%p120 bra 	$L__BB4_167;
	cvt.f64.f32 	%fd43, %f57;
	fma.rn.f64 	%fd44, %fd43, 0dC033988E14092106, 0d4003988E140920F6;
	cvt.f64.f32 	%fd45, %f58;
	fma.rn.f64 	%fd46, %fd45, 0d3D128FC1F0145EE8, %fd44;
	mul.f64 	%fd47, %fd43, 0d40387EB1990B6947;
	fma.rn.f64 	%fd48, %fd47, %fd43, %fd46;
	cvt.rn.f32.f64 	%f555, %fd48;
	bra.uni 	$L__BB4_168;
$L__BB4_166:
	cvt.f64.f32 	%fd49, %f57;
	fma.rn.f64 	%fd50, %fd49, 0d400BB67AE8584CA0, 0dC00BB67AE8584CA9;
	cvt.f64.f32 	%fd51, %f58;
	fma.rn.f64 	%fd52, %fd51, 0d401BB67AE8584CAE, %fd50;
	cvt.rn.f32.f64 	%f555, %fd52;
	bra.uni 	$L__BB4_168;
$L__BB4_167:
	mov.f32 	%f555, 0fBF800000;
$L__BB4_168:
	fma.rn.f32 	%f556, %f56, %f555, %f537;
$L__BB4_169:
	add.f32 	%f523, %f557, %f556;
	mul.f32 	%f524, %f523, 0f3F000000;
	mul.f32 	%f525, %f3, %f524;
	fma.rn.f32 	%f526, %f2, %f524, %f525;
	mul.wide.u32 	%rd287, %r238, 4;
	add.s64 	%rd288, %rd18, %rd287;
	ld.global.f32 	%f527, [%rd288];
	mul.f32 	%f66, %f526, %f527;
	mov.f32 	%f558, 0f3FB504F3;
	setp.gt.s32 	%p123, %r237, 1;
	@%p123 bra 	$L__BB4_172;
	setp.eq.s32 	%p126, %r237, 0;
	@%p126 bra 	$L__BB4_175;
	setp.eq.s32 	%p127, %r237, 1;
	mov.f32 	%f558, %f8;
	@%p127 bra 	$L__BB4_175;
	bra.uni 	$L__BB4_174;
$L__BB4_172:
	setp.eq.s32 	%p124, %r237, 2;
	mov.f32 	%f558, %f7;
	@%p124 bra 	$L__BB4_175;
	setp.eq.s32 	%p125, %r237, 3;
	mov.f32 	%f558, %f6;
	@%p125 bra 	$L__BB4_175;
$L__BB4_174:
	mov.f32 	%f558, 0fBF800000;
$L__BB4_175:
	fma.rn.f32 	%f534, %f66, %f558, %f534;
	ld.local.f32 	%f69, [%rd19];
	ld.local.f32 	%f70, [%rd20];
	mov.f32 	%f559, 0f3FB504F3;
	@%p123 bra 	$L__BB4_179;
	setp.eq.s32 	%p131, %r237, 0;
	@%p131 bra 	$L__BB4_183;
	setp.eq.s32 	%p132, %r237, 1;
	@%p132 bra 	$L__BB4_178;
	bra.uni 	$L__BB4_182;
$L__BB4_178:
	cvt.f64.f32 	%fd65, %f69;
	fma.rn.f64 	%fd66, %fd65, 0d4017FFFFFFFFFFFF, 0dBFFFFFFFFFFFFFFB;
	cvt.rn.f32.f64 	%f559, %fd66;
	bra.uni 	$L__BB4_183;
$L__BB4_179:
	setp.eq.s32 	%p129, %r237, 2;
	@%p129 bra 	$L__BB4_187;
	setp.eq.s32 	%p130, %r237, 3;
	@%p130 bra 	$L__BB4_181;
	bra.uni 	$L__BB4_182;
$L__BB4_181:
	cvt.f64.f32 	%fd55, %f69;
	fma.rn.f64 	%fd56, %fd55, 0dC033988E14092106, 0d4003988E140920F6;
	cvt.f64.f32 	%fd57, %f70;
	fma.rn.f64 	%fd58, %fd57, 0d3D128FC1F0145EE8, %fd56;
	mul.f64 	%fd59, %fd55, 0d40387EB1990B6947;
	fma.rn.f64 	%fd60, %fd59, %fd55, %fd58;
	cvt.rn.f32.f64 	%f559, %fd60;
	bra.uni 	$L__BB4_183;
$L__BB4_182:
	mov.f32 	%f559, 0fBF800000;
$L__BB4_183:
	fma.rn.f32 	%f533, %f66, %f559, %f533;
	add.s32 	%r238, %r238, 1;
	setp.ne.s32 	%p133, %r238, %r132;
	@%p133 bra 	$L__BB4_115;
	cvt.f64.f32 	%fd69, %f534;
	cvt.f64.f32 	%fd70, %f533;
$L__BB4_185:
	bar.sync 	0;
	mul.f64 	%fd67, %fd1, %fd69;
	cvt.rn.f32.f64 	%f531, %fd67;
	mad.lo.s32 	%r190, %r237, %r134, %r1;
	mul.wide.s32 	%rd289, %r190, 4;
	add.s64 	%rd290, %rd16, %rd289;
	st.global.f32 	[%rd290], %f531;
	mul.f64 	%fd68, %fd2, %fd70;
	cvt.rn.f32.f64 	%f532, %fd68;
	add.s64 	%rd291, %rd17, %rd289;
	st.global.f32 	[%rd291], %f532;
	add.s32 	%r237, %r237, 1;
	setp.ne.s32 	%p134, %r237, %r133;
	@%p134 bra 	$L__BB4_113;
$L__BB4_186:
	ret;
$L__BB4_187:
	cvt.f64.f32 	%fd61, %f69;
	fma.rn.f64 	%fd62, %fd61, 0d400BB67AE8584CA0, 0dC00BB67AE8584CA9;
	cvt.f64.f32 	%fd63, %f70;
	fma.rn.f64 	%fd64, %fd63, 0d401BB67AE8584CAE, %fd62;
	cvt.rn.f32.f64 	%f559, %fd64;
	bra.uni 	$L__BB4_183;

}
	// .globl	_Z9eval_quadPfS_S_S_S_S_S_S_S_S_S_S_iii
.visible .entry _Z9eval_quadPfS_S_S_S_S_S_S_S_S_S_S_iii(
	.param .u64 .ptr .align 1 _Z9eval_quadPfS_S_S_S_S_S_S_S_S_S_S_iii_param_0,
	.param .u64 .ptr .align 1 _Z9eval_quadPfS_S_S_S_S_S_S_S_S_S_S_iii_param_1,
	.param .u64 .ptr .align 1 _Z9eval_quadPfS_S_S_S_S_S_S_S_S_S_S_iii_param_2,
	.param .u64 .ptr .align 1 _Z9eval_quadPfS_S_S_S_S_S_S_S_S_S_S_iii_param_3,
	.param .u64 .ptr .align 1 _Z9eval_quadPfS_S_S_S_S_S_S_S_S_S_S_iii_param_4,
	.param .u64 .ptr .align 1 _Z9eval_quadPfS_S_S_S_S_S_S_S_S_S_S_iii_param_5,
	.param .u64 .ptr .align 1 _Z9eval_quadPfS_S_S_S_S_S_S_S_S_S_S_iii_param_6,
	.param .u64 .ptr .align 1 _Z9eval_quadPfS_S_S_S_S_S_S_S_S_S_S_iii_param_7,
	.param .u64 .ptr .align 1 _Z9eval_quadPfS_S_S_S_S_S_S_S_S_S_S_iii_param_8,
	.param .u64 .ptr .align 1 _Z9eval_quadPfS_S_S_S_S_S_S_S_S_S_S_iii_param_9,
	.param .u64 .ptr .align 1 _Z9eval_quadPfS_S_S_S_S_S_S_S_S_S_S_iii_param_10,
	.param .u64 .ptr .align 1 _Z9eval_quadPfS_S_S_S_S_S_S_S_S_S_S_iii_param_11,
	.param .u32 _Z9eval_quadPfS_S_S_S_S_S_S_S_S_S_S_iii_param_12,
	.param .u32 _Z9eval_quadPfS_S_S_S_S_S_S_S_S_S_S_iii_param_13,
	.param .u32 _Z9eval_quadPfS_S_S_S_S_S_S_S_S_S_S_iii_param_14
)
{
	.local .align 8 .b8 	__local_depot5[40];
	.reg .b64 	%SP;
	.reg .b64 	%SPL;
	.reg .pred 	%p<37>;
	.reg .b32 	%r<86>;
	.reg .b32 	%f<165>;
	.reg .b64 	%rd<132>;
	.reg .b64 	%fd<10>;

	mov.u64 	%SPL, __local_depot5;
	ld.param.u64 	%rd21, [_Z9eval_quadPfS_S_S_S_S_S_S_S_S_S_S_iii_param_0];
	ld.param.u64 	%rd22, [_Z9eval_quadPfS_S_S_S_S_S_S_S_S_S_S_iii_param_1];
	ld.param.u64 	%rd11, [_Z9eval_quadPfS_S_S_S_S_S_S_S_S_S_S_iii_param_2];
	ld.param.u64 	%rd12, [_Z9eval_quadPfS_S_S_S_S_S_S_S_S_S_S_iii_param_3];
	ld.param.u64 	%rd14, [_Z9eval_quadPfS_S_S_S_S_S_S_S_S_S_S_iii_param_5];
	ld.param.u64 	%rd15, [_Z9eval_quadPfS_S_S_S_S_S_S_S_S_S_S_iii_param_6];
	ld.param.u64 	%rd18, [_Z9eval_quadPfS_S_S_S_S_S_S_S_S_S_S_iii_param_9];
	ld.param.u64 	%rd19, [_Z9eval_quadPfS_S_S_S_S_S_S_S_S_S_S_iii_param_10];
	ld.param.u64 	%rd20, [_Z9eval_quadPfS_S_S_S_S_S_S_S_S_S_S_iii_param_11];
	ld.param.u32 	%r44, [_Z9eval_quadPfS_S_S_S_S_S_S_S_S_S_S_iii_param_12];
	ld.param.u32 	%r45, [_Z9eval_quadPfS_S_S_S_S_S_S_S_S_S_S_iii_param_13];
	ld.param.u32 	%r46, [_Z9eval_quadPfS_S_S_S_S_S_S_S_S_S_S_iii_param_14];
	cvta.to.global.u64 	%rd1, %rd21;
	cvta.to.global.u64 	%rd2, %rd22;
	add.u64 	%rd3, %SPL, 0;
	mov.u32 	%r47, %ntid.x;
	mov.u32 	%r48, %ctaid.x;
	mov.u32 	%r49, %tid.x;
	mad.lo.s32 	%r1, %r47, %r48, %r49;
	setp.ge.s32 	%p1, %r1, %r46;
	@%p1 bra 	$L__BB5_46;
	ld.param.u64 	%rd130, [_Z9eval_quadPfS_S_S_S_S_S_S_S_S_S_S_iii_param_8];
	ld.param.u64 	%rd129, [_Z9eval_quadPfS_S_S_S_S_S_S_S_S_S_S_iii_param_7];
	cvta.to.global.u64 	%rd24, %rd15;
	cvta.to.global.u64 	%rd25, %rd19;
	cvta.to.global.u64 	%rd26, %rd129;
	cvta.to.global.u64 	%rd27, %rd20;
	cvta.to.global.u64 	%rd28, %rd130;
	cvta.to.global.u64 	%rd29, %rd18;
	mul.wide.s32 	%rd30, %r1, 4;
	add.s64 	%rd31, %rd24, %rd30;
	ld.global.f32 	%f27, [%rd31];
	add.s64 	%rd32, %rd25, %rd30;
	ld.global.f32 	%f28, [%rd32];
	sub.f32 	%f1, %f27, %f28;
	add.s64 	%rd33, %rd26, %rd30;
	ld.global.f32 	%f29, [%rd33];
	add.s64 	%rd34, %rd27, %rd30;
	ld.global.f32 	%f30, [%rd34];
	sub.f32 	%f2, %f29, %f30;
	add.s64 	%rd35, %rd28, %rd30;
	ld.global.f32 	%f31, [%rd35];
	sub.f32 	%f3, %f31, %f28;
	add.s64 	%rd36, %rd29, %rd30;
	ld.global.f32 	%f32, [%rd36];
	sub.f32 	%f4, %f32, %f30;
	setp.lt.s32 	%p2, %r45, 1;
	@%p2 bra 	$L__BB5_14;
	and.b32  	%r2, %r45, 15;
	setp.lt.u32 	%p3, %r45, 16;
	mov.b32 	%r71, 0;
	@%p3 bra 	$L__BB5_5;
	and.b32  	%r71, %r45, 2147483632;
	mov.b32 	%r69, 0;
	mul.wide.s32 	%rd41, %r46, 4;
$L__BB5_4:
	.pragma "nounroll";
	mad.lo.s32 	%r52, %r69, %r46, %r1;
	mul.wide.s32 	%rd37, %r52, 4;
	add.s64 	%rd38, %rd1, %rd37;
	ld.global.f32 	%f33, [%rd38];
	mul.wide.u32 	%rd39, %r69, 4;
	add.s64 	%rd40, %rd3, %rd39;
	add.s64 	%rd42, %rd38, %rd41;
	ld.global.f32 	%f34, [%rd42];
	st.local.v2.f32 	[%rd40], {%f33, %f34};
	add.s64 	%rd43, %rd42, %rd41;
	ld.global.f32 	%f35, [%rd43];
	add.s64 	%rd44, %rd43, %rd41;
	ld.global.f32 	%f36, [%rd44];
	st.local.v2.f32 	[%rd40+8], {%f35, %f36};
	add.s64 	%rd45, %rd44, %rd41;
	ld.global.f32 	%f37, [%rd45];
	add.s64 	%rd46, %rd45, %rd41;
	ld.global.f32 	%f38, [%rd46];
	st.local.v2.f32 	[%rd40+16], {%f37, %f38};
	add.s64 	%rd47, %rd46, %rd41;
	ld.global.f32 	%f39, [%rd47];
	add.s64 	%rd48, %rd47, %rd41;
	ld.global.f32 	%f40, [%rd48];
	st.local.v2.f32 	[%rd40+24], {%f39, %f40};
	add.s64 	%rd49, %rd48, %rd41;
	ld.global.f32 	%f41, [%rd49];
	add.s64 	%rd50, %rd49, %rd41;
	ld.global.f32 	%f42, [%rd50];
	st.local.v2.f32 	[%rd40+32], {%f41, %f42};
	add.s64 	%rd51, %rd50, %rd41;
	ld.global.f32 	%f43, [%rd51];
	add.s64 	%rd52, %rd51, %rd41;
	ld.global.f32 	%f44, [%rd52];
	st.local.v2.f32 	[%rd40+40], {%f43, %f44};
	add.s64 	%rd53, %rd52, %rd41;
	ld.global.f32 	%f45, [%rd53];
	add.s64 	%rd54, %rd53, %rd41;
	ld.global.f32 	%f46, [%rd54];
	st.local.v2.f32 	[%rd40+48], {%f45, %f46};
	add.s64 	%rd55, %rd54, %rd41;
	ld.global.f32 	%f47, [%rd55];
	add.s64 	%rd56, %rd55, %rd41;
	ld.global.f32 	%f48, [%rd56];
	st.local.v2.f32 	[%rd40+56], {%f47, %f48};
	add.s32 	%r69, %r69, 16;
	setp.ne.s32 	%p4, %r69, %r71;
	@%p4 bra 	$L__BB5_4;
$L__BB5_5:
	setp.eq.s32 	%p5, %r2, 0;
	@%p5 bra 	$L__BB5_14;
	and.b32  	%r7, %r45, 7;
	setp.lt.u32 	%p6, %r2, 8;
	@%p6 bra 	$L__BB5_8;
	mad.lo.s32 	%r53, %r71, %r46, %r1;
	mul.wide.s32 	%rd57, %r53, 4;
	add.s64 	%rd58, %rd1, %rd57;
	ld.global.f32 	%f49, [%rd58];
	mul.wide.u32 	%rd59, %r71, 4;
	add.s64 	%rd60, %rd3, %rd59;
	st.local.f32 	[%rd60], %f49;
	mul.wide.s32 	%rd61, %r46, 4;
	add.s64 	%rd62, %rd58, %rd61;
	ld.global.f32 	%f50, [%rd62];
	st.local.f32 	[%rd60+4], %f50;
	add.s64 	%rd63, %rd62, %rd61;
	ld.global.f32 	%f51, [%rd63];
	st.local.f32 	[%rd60+8], %f51;
	add.s64 	%rd64, %rd63, %rd61;
	ld.global.f32 	%f52, [%rd64];
	st.local.f32 	[%rd60+12], %f52;
	add.s64 	%rd65, %rd64, %rd61;
	ld.global.f32 	%f53, [%rd65];
	st.local.f32 	[%rd60+16], %f53;
	add.s64 	%rd66, %rd65, %rd61;
	ld.global.f32 	%f54, [%rd66];
	st.local.f32 	[%rd60+20], %f54;
	add.s64 	%rd67, %rd66, %rd61;
	ld.global.f32 	%f55, [%rd67];
	st.local.f32 	[%rd60+24], %f55;
	add.s64 	%rd68, %rd67, %rd61;
	ld.global.f32 	%f56, [%rd68];
	st.local.f32 	[%rd60+28], %f56;
	add.s32 	%r71, %r71, 8;
$L__BB5_8:
	setp.eq.s32 	%p7, %r7, 0;
	@%p7 bra 	$L__BB5_14;
	and.b32  	%r10, %r45, 3;
	setp.lt.u32 	%p8, %r7, 4;
	@%p8 bra 	$L__BB5_11;
	mad.lo.s32 	%r54, %r71, %r46, %r1;
	mul.wide.s32 	%rd69, %r54, 4;
	add.s64 	%rd70, %rd1, %rd69;
	ld.global.f32 	%f57, [%rd70];
	mul.wide.u32 	%rd71, %r71, 4;
	add.s64 	%rd72, %rd3, %rd71;
	st.local.f32 	[%rd72], %f57;
	mul.wide.s32 	%rd73, %r46, 4;
	add.s64 	%rd74, %rd70, %rd73;
	ld.global.f32 	%f58, [%rd74];
	st.local.f32 	[%rd72+4], %f58;
	add.s64 	%rd75, %rd74, %rd73;
	ld.global.f32 	%f59, [%rd75];
	st.local.f32 	[%rd72+8], %f59;
	add.s64 	%rd76, %rd75, %rd73;
	ld.global.f32 	%f60, [%rd76];
	st.local.f32 	[%rd72+12], %f60;
	add.s32 	%r71, %r71, 4;
$L__BB5_11:
	setp.eq.s32 	%p9, %r10, 0;
	@%p9 bra 	$L__BB5_14;
	mov.b32 	%r74, 0;
$L__BB5_13:
	.pragma "nounroll";
	mad.lo.s32 	%r56, %r71, %r46, %r1;
	mul.wide.s32 	%rd77, %r56, 4;
	add.s64 	%rd78, %rd1, %rd77;
	ld.global.f32 	%f61, [%rd78];
	mul.wide.u32 	%rd79, %r71, 4;
	add.s64 	%rd80, %rd3, %rd79;
	st.local.f32 	[%rd80], %f61;
	add.s32 	%r71, %r71, 1;
	add.s32 	%r74, %r74, 1;
	setp.ne.s32 	%p10, %r74, %r10;
	@%p10 bra 	$L__BB5_13;
$L__BB5_14:
	setp.lt.s32 	%p11, %r45, 1;
	cvta.to.global.u64 	%rd81, %rd14;
	mul.wide.s32 	%rd82, %r1, 4;
	add.s64 	%rd83, %rd81, %rd82;
	ld.global.f32 	%f5, [%rd83];
	@%p11 bra 	$L__BB5_46;
	setp.lt.s32 	%p12, %r44, 1;
	@%p12 bra 	$L__BB5_34;
	ld.param.u64 	%rd128, [_Z9eval_quadPfS_S_S_S_S_S_S_S_S_S_S_iii_param_4];
	and.b32  	%r17, %r45, 3;
	and.b32  	%r18, %r45, 2147483644;
	neg.s32 	%r19, %r18;
	cvta.to.global.u64 	%rd4, %rd128;
	cvta.to.global.u64 	%rd5, %rd11;
	cvta.to.global.u64 	%rd6, %rd12;
	mov.b32 	%r75, 0;
	add.s64 	%rd7, %rd3, 8;
$L__BB5_17:
	setp.eq.s32 	%p21, %r75, 1;
	selp.f32 	%f123, 0f40C00000, 0f00000000, %p21;
	setp.eq.s32 	%p22, %r75, 2;
	selp.f32 	%f124, 0f405DB3D7, %f123, %p22;
	div.rn.f32 	%f125, %f124, %f1;
	selp.f32 	%f126, 0f40DDB3D7, 0f00000000, %p22;
	div.rn.f32 	%f127, %f126, %f2;
	add.f32 	%f6, %f127, %f125;
	div.rn.f32 	%f128, %f124, %f3;
	div.rn.f32 	%f129, %f126, %f4;
	add.f32 	%f7, %f129, %f128;
	mov.b32 	%r76, 0;
	mov.f32 	%f158, 0f00000000;
$L__BB5_18:
	setp.lt.u32 	%p23, %r45, 4;
	mul.wide.u32 	%rd120, %r76, 4;
	add.s64 	%rd121, %rd5, %rd120;
	ld.global.f32 	%f132, [%rd121];
	add.s64 	%rd122, %rd6, %rd120;
	ld.global.f32 	%f133, [%rd122];
	cvt.f64.f32 	%fd1, %f132;
	fma.rn.f64 	%fd2, %fd1, 0dC033988E14092106, 0d4003988E140920F6;
	cvt.f64.f32 	%fd3, %f133;
	fma.rn.f64 	%fd4, %fd3, 0d3D128FC1F0145EE8, %fd2;
	mul.f64 	%fd5, %fd1, 0d40387EB1990B6947;
	fma.rn.f64 	%fd6, %fd5, %fd1, %fd4;
	cvt.rn.f32.f64 	%f9, %fd6;
	fma.rn.f64 	%fd7, %fd1, 0d400BB67AE8584CA0, 0dC00BB67AE8584CA9;
	fma.rn.f64 	%fd8, %fd3, 0d401BB67AE8584CAE, %fd7;
	cvt.rn.f32.f64 	%f10, %fd8;
	fma.rn.f64 	%fd9, %fd1, 0d4017FFFFFFFFFFFF, 0dBFFFFFFFFFFFFFFB;
	cvt.rn.f32.f64 	%f11, %fd9;
	mov.b32 	%r79, 0;
	mov.f32 	%f164, 0f00000000;
	@%p23 bra 	$L__BB5_21;
	mov.b32 	%r78, 0;
	mov.f32 	%f164, 0f00000000;
	mov.u64 	%rd131, %rd7;
	mov.u32 	%r77, %r19;
$L__BB5_20:
	ld.local.v2.f32 	{%f135, %f136}, [%rd131+-8];
	setp.eq.s32 	%p24, %r78, 0;
	selp.f32 	%f137, 0f3FB504F3, 0fBF800000, %p24;
	fma.rn.f32 	%f138, %f135, %f137, %f164;
	selp.f32 	%f139, %f11, 0fBF800000, %p24;
	fma.rn.f32 	%f140, %f136, %f139, %f138;
	ld.local.v2.f32 	{%f141, %f142}, [%rd131];
	selp.f32 	%f143, %f10, 0fBF800000, %p24;
	fma.rn.f32 	%f144, %f141, %f143, %f140;
	selp.f32 	%f145, %f9, 0fBF800000, %p24;
	fma.rn.f32 	%f164, %f142, %f145, %f144;
	add.s32 	%r78, %r78, 4;
	add.s32 	%r77, %r77, 4;
	add.s64 	%rd131, %rd131, 16;
	setp.ne.s32 	%p25, %r77, 0;
	mov.u32 	%r79, %r18;
	@%p25 bra 	$L__BB5_20;
$L__BB5_21:
	setp.eq.s32 	%p26, %r17, 0;
	@%p26 bra 	$L__BB5_32;
	setp.eq.s32 	%p27, %r17, 1;
	mul.wide.u32 	%rd123, %r79, 4;
	add.s64 	%rd10, %rd3, %rd123;
	ld.local.f32 	%f146, [%rd10];
	setp.eq.s32 	%p28, %r79, 0;
	selp.f32 	%f147, 0f3FB504F3, 0fBF800000, %p28;
	fma.rn.f32 	%f164, %f146, %f147, %f164;
	@%p27 bra 	$L__BB5_32;
	ld.local.f32 	%f17, [%rd10+4];
	mov.f32 	%f162, 0f3FB504F3;
	setp.eq.s32 	%p29, %r79, -1;
	@%p29 bra 	$L__BB5_26;
	setp.ne.s32 	%p30, %r79, 0;
	mov.f32 	%f162, %f11;
	@%p30 bra 	$L__BB5_25;
	bra.uni 	$L__BB5_26;
$L__BB5_25:
	mov.f32 	%f162, 0fBF800000;
$L__BB5_26:
	setp.eq.s32 	%p31, %r17, 2;
	fma.rn.f32 	%f164, %f17, %f162, %f164;
	@%p31 bra 	$L__BB5_32;
	ld.local.f32 	%f20, [%rd10+8];
	mov.f32 	%f163, 0f3FB504F3;
	setp.eq.s32 	%p32, %r79, -2;
	@%p32 bra 	$L__BB5_31;
	mov.f32 	%f163, %f11;
	@%p29 bra 	$L__BB5_31;
	setp.ne.s32 	%p34, %r79, 0;
	mov.f32 	%f163, %f10;
	@%p34 bra 	$L__BB5_30;
	bra.uni 	$L__BB5_31;
$L__BB5_30:
	mov.f32 	%f163, 0fBF800000;
$L__BB5_31:
	fma.rn.f32 	%f164, %f20, %f163, %f164;
$L__BB5_32:
	mul.wide.u32 	%rd124, %r76, 4;
	add.s64 	%rd125, %rd4, %rd124;
	ld.global.f32 	%f152, [%rd125];
	mul.f32 	%f153, %f7, %f164;
	fma.rn.f32 	%f154, %f6, %f164, %f153;
	fma.rn.f32 	%f158, %f154, %f152, %f158;
	add.s32 	%r76, %r76, 1;
	setp.ne.s32 	%p35, %r76, %r44;
	@%p35 bra 	$L__BB5_18;
	mad.lo.s32 	%r68, %r75, %r46, %r1;
	mul.wide.s32 	%rd126, %r68, 4;
	add.s64 	%rd127, %rd2, %rd126;
	ld.global.f32 	%f155, [%rd127];
	mul.f32 	%f156, %f5, %f158;
	sub.f32 	%f157, %f155, %f156;
	st.global.f32 	[%rd127], %f157;
	add.s32 	%r75, %r75, 1;
	setp.eq.s32 	%p36, %r75, %r45;
	@%p36 bra 	$L__BB5_46;
	bra.uni 	$L__BB5_17;
$L__BB5_34:
	and.b32  	%r29, %r45, 15;
	setp.lt.u32 	%p13, %r45, 16;
	mov.b32 	%r82, 0;
	@%p13 bra 	$L__BB5_37;
	and.b32  	%r82, %r45, 2147483632;
	mul.f32 	%f25, %f5, 0f00000000;
	mov.b32 	%r80, 0;
	mul.wide.s32 	%rd86, %r46, 4;
$L__BB5_36:
	.pragma "nounroll";
	mad.lo.s32 	%r59, %r80, %r46, %r1;
	mul.wide.s32 	%rd84, %r59, 4;
	add.s64 	%rd85, %rd2, %rd84;
	ld.global.f32 	%f62, [%rd85];
	sub.f32 	%f63, %f62, %f25;
	st.global.f32 	[%rd85], %f63;
	add.s64 	%rd87, %rd85, %rd86;
	ld.global.f32 	%f64, [%rd87];
	sub.f32 	%f65, %f64, %f25;
	st.global.f32 	[%rd87], %f65;
	add.s64 	%rd88, %rd87, %rd86;
	ld.global.f32 	%f66, [%rd88];
	sub.f32 	%f67, %f66, %f25;
	st.global.f32 	[%rd88], %f67;
	add.s64 	%rd89, %rd88, %rd86;
	ld.global.f32 	%f68, [%rd89];
	sub.f32 	%f69, %f68, %f25;
	st.global.f32 	[%rd89], %f69;
	add.s64 	%rd90, %rd89, %rd86;
	ld.global.f32 	%f70, [%rd90];
	sub.f32 	%f71, %f70, %f25;
	st.global.f32 	[%rd90], %f71;
	add.s64 	%rd91, %rd90, %rd86;
	ld.global.f32 	%f72, [%rd91];
	sub.f32 	%f73, %f72, %f25;
	st.global.f32 	[%rd91], %f73;
	add.s64 	%rd92, %rd91, %rd86;
	ld.global.f32 	%f74, [%rd92];
	sub.f32 	%f75, %f74, %f25;
	st.global.f32 	[%rd92], %f75;
	add.s64 	%rd93, %rd92, %rd86;
	ld.global.f32 	%f76, [%rd93];
	sub.f32 	%f77, %f76, %f25;
	st.global.f32 	[%rd93], %f77;
	add.s64 	%rd94, %rd93, %rd86;
	ld.global.f32 	%f78, [%rd94];
	sub.f32 	%f79, %f78, %f25;
	st.global.f32 	[%rd94], %f79;
	add.s64 	%rd95, %rd94, %rd86;
	ld.global.f32 	%f80, [%rd95];
	sub.f32 	%f81, %f80, %f25;
	st.global.f32 	[%rd95], %f81;
	add.s64 	%rd96, %rd95, %rd86;
	ld.global.f32 	%f82, [%rd96];
	sub.f32 	%f83, %f82, %f25;
	st.global.f32 	[%rd96], %f83;
	add.s64 	%rd97, %rd96, %rd86;
	ld.global.f32 	%f84, [%rd97];
	sub.f32 	%f85, %f84, %f25;
	st.global.f32 	[%rd97], %f85;
	add.s64 	%rd98, %rd97, %rd86;
	ld.global.f32 	%f86, [%rd98];
	sub.f32 	%f87, %f86, %f25;
	st.global.f32 	[%rd98], %f87;
	add.s64 	%rd99, %rd98, %rd86;
	ld.global.f32 	%f88, [%rd99];
	sub.f32 	%f89, %f88, %f25;
	st.global.f32 	[%rd99], %f89;
	add.s64 	%rd100, %rd99, %rd86;
	ld.global.f32 	%f90, [%rd100];
	sub.f32 	%f91, %f90, %f25;
	st.global.f32 	[%rd100], %f91;
	add.s64 	%rd101, %rd100, %rd86;
	ld.global.f32 	%f92, [%rd101];
	sub.f32 	%f93, %f92, %f25;
	st.global.f32 	[%rd101], %f93;
	add.s32 	%r80, %r80, 16;
	setp.ne.s32 	%p14, %r80, %r82;
	@%p14 bra 	$L__BB5_36;
$L__BB5_37:
	setp.eq.s32 	%p15, %r29, 0;
	@%p15 bra 	$L__BB5_46;
	and.b32  	%r34, %r45, 7;
	setp.lt.u32 	%p16, %r29, 8;
	@%p16 bra 	$L__BB5_40;
	mad.lo.s32 	%r60, %r82, %r46, %r1;
	mul.wide.s32 	%rd102, %r60, 4;
	add.s64 	%rd103, %rd2, %rd102;
	ld.global.f32 	%f94, [%rd103];
	mul.f32 	%f95, %f5, 0f00000000;
	sub.f32 	%f96, %f94, %f95;
	st.global.f32 	[%rd103], %f96;
	mul.wide.s32 	%rd104, %r46, 4;
	add.s64 	%rd105, %rd103, %rd104;
	ld.global.f32 	%f97, [%rd105];
	sub.f32 	%f98, %f97, %f95;
	st.global.f32 	[%rd105], %f98;
	add.s64 	%rd106, %rd105, %rd104;
	ld.global.f32 	%f99, [%rd106];
	sub.f32 	%f100, %f99, %f95;
	st.global.f32 	[%rd106], %f100;
	add.s64 	%rd107, %rd106, %rd104;
	ld.global.f32 	%f101, [%rd107];
	sub.f32 	%f102, %f101, %f95;
	st.global.f32 	[%rd107], %f102;
	add.s64 	%rd108, %rd107, %rd104;
	ld.global.f32 	%f103, [%rd108];
	sub.f32 	%f104, %f103, %f95;
	st.global.f32 	[%rd108], %f104;
	add.s64 	%rd109, %rd108, %rd104;
	ld.global.f32 	%f105, [%rd109];
	sub.f32 	%f106, %f105, %f95;
	st.global.f32 	[%rd109], %f106;
	add.s64 	%rd110, %rd109, %rd104;
	ld.global.f32 	%f107, [%rd110];
	sub.f32 	%f108, %f107, %f95;
	st.global.f32 	[%rd110], %f108;
	add.s64 	%rd111, %rd110, %rd104;
	ld.global.f32 	%f109, [%rd111];
	sub.f32 	%f110, %f109, %f95;
	st.global.f32 	[%rd111], %f110;
	add.s32 	%r82, %r82, 8;
$L__BB5_40:
	setp.eq.s32 	%p17, %r34, 0;
	@%p17 bra 	$L__BB5_46;
	and.b32  	%r37, %r45, 3;
	setp.lt.u32 	%p18, %r34, 4;
	@%p18 bra 	$L__BB5_43;
	mad.lo.s32 	%r61, %r82, %r46, %r1;
	mul.wide.s32 	%rd112, %r61, 4;
	add.s64 	%rd113, %rd2, %rd112;
	ld.global.f32 	%f111, [%rd113];
	mul.f32 	%f112, %f5, 0f00000000;
	sub.f32 	%f113, %f111, %f112;
	st.global.f32 	[%rd113], %f113;
	mul.wide.s32 	%rd114, %r46, 4;
	add.s64 	%rd115, %rd113, %rd114;
	ld.global.f32 	%f114, [%rd115];
	sub.f32 	%f115, %f114, %f112;
	st.global.f32 	[%rd115], %f115;
	add.s64 	%rd116, %rd115, %rd114;
	ld.global.f32 	%f116, [%rd116];
	sub.f32 	%f117, %f116, %f112;
	st.global.f32 	[%rd116], %f117;
	add.s64 	%rd117, %rd116, %rd114;
	ld.global.f32 	%f118, [%rd117];
	sub.f32 	%f119, %f118, %f112;
	st.global.f32 	[%rd117], %f119;
	add.s32 	%r82, %r82, 4;
$L__BB5_43:
	setp.eq.s32 	%p19, %r37, 0;
	@%p19 bra 	$L__BB5_46;
	mul.f32 	%f26, %f5, 0f00000000;
	mov.b32 	%r85, 0;
$L__BB5_45:
	.pragma "nounroll";
	mad.lo.s32 	%r63, %r82, %r46, %r1;
	mul.wide.s32 	%rd118, %r63, 4;
	add.s64 	%rd119, %rd2, %rd118;
	ld.global.f32 	%f120, [%rd119];
	sub.f32 	%f121, %f120, %f26;
	st.global.f32 	[%rd119], %f121;
	add.s32 	%r82, %r82, 1;
	add.s32 	%r85, %r85, 1;
	setp.ne.s32 	%p20, %r85, %r37;
	@%p20 bra 	$L__BB5_45;
$L__BB5_46:
	ret;

}
	// .globl	_Z6eval_uPfS_S_S_S_S_S_S_S_S_ii
.visible .entry _Z6eval_uPfS_S_S_S_S_S_S_S_S_ii(
	.param .u64 .ptr .align 1 _Z6eval_uPfS_S_S_S_S_S_S_S_S_ii_param_0,
	.param .u64 .ptr .align 1 _Z6eval_uPfS_S_S_S_S_S_S_S_S_ii_param_1,
	.param .u64 .ptr .align 1 _Z6eval_uPfS_S_S_S_S_S_S_S_S_ii_param_2,
	.param .u64 .ptr .align 1 _Z6eval_uPfS_S_S_S_S_S_S_S_S_ii_param_3,
	.param .u64 .ptr .align 1 _Z6eval_uPfS_S_S_S_S_S_S_S_S_ii_param_4,
	.param .u64 .ptr .align 1 _Z6eval_uPfS_S_S_S_S_S_S_S_S_ii_param_5,
	.param .u64 .ptr .align 1 _Z6eval_uPfS_S_S_S_S_S_S_S_S_ii_param_6,
	.param .u64 .ptr .align 1 _Z6eval_uPfS_S_S_S_S_S_S_S_S_ii_param_7,
	.param .u64 .ptr .align 1 _Z6eval_uPfS_S_S_S_S_S_S_S_S_ii_param_8,
	.param .u64 .ptr .align 1 _Z6eval_uPfS_S_S_S_S_S_S_S_S_ii_param_9,
	.param .u32 _Z6eval_uPfS_S_S_S_S_S_S_S_S_ii_param_10,
	.param .u32 _Z6eval_uPfS_S_S_S_S_S_S_S_S_ii_param_11
)
{
	.local .align 8 .b8 	__local_depot6[40];
	.reg .b64 	%SP;
	.reg .b64 	%SPL;
	.reg .pred 	%p<31>;
	.reg .b32 	%r<58>;
	.reg .b32 	%f<121>;
	.reg .b64 	%rd<97>;
	.reg .b64 	%fd<32>;

	mov.u64 	%SPL, __local_depot6;
	ld.param.u64 	%rd24, [_Z6eval_uPfS_S_S_S_S_S_S_S_S_ii_param_0];
	ld.param.u64 	%rd18, [_Z6eval_uPfS_S_S_S_S_S_S_S_S_ii_param_4];
	ld.param.u64 	%rd19, [_Z6eval_uPfS_S_S_S_S_S_S_S_S_ii_param_5];
	ld.param.u64 	%rd22, [_Z6eval_uPfS_S_S_S_S_S_S_S_S_ii_param_8];
	ld.param.u64 	%rd23, [_Z6eval_uPfS_S_S_S_S_S_S_S_S_ii_param_9];
	ld.param.u32 	%r36, [_Z6eval_uPfS_S_S_S_S_S_S_S_S_ii_param_10];
	ld.param.u32 	%r37, [_Z6eval_uPfS_S_S_S_S_S_S_S_S_ii_param_11];
	cvta.to.global.u64 	%rd1, %rd24;
	add.u64 	%rd2, %SPL, 0;
	mov.u32 	%r38, %ntid.x;
	mov.u32 	%r39, %ctaid.x;
	mov.u32 	%r40, %tid.x;
	mad.lo.s32 	%r1, %r38, %r39, %r40;
	setp.ge.s32 	%p1, %r1, %r36;
	@%p1 bra 	$L__BB6_39;
	setp.lt.s32 	%p2, %r37, 1;
	mov.f32 	%f118, 0f00000000;
	mov.f32 	%f119, %f118;
	mov.f32 	%f120, %f118;
	@%p2 bra 	$L__BB6_38;
	and.b32  	%r2, %r37, 15;
	setp.lt.u32 	%p3, %r37, 16;
	mov.b32 	%r46, 0;
	@%p3 bra 	$L__BB6_5;
	and.b32  	%r46, %r37, 2147483632;
	neg.s32 	%r52, %r46;
	shl.b32 	%r5, %r36, 4;
	add.s64 	%rd94, %rd2, 32;
	mul.wide.s32 	%rd28, %r36, 4;
	mov.u32 	%r51, %r1;
$L__BB6_4:
	.pragma "nounroll";
	mul.wide.s32 	%rd26, %r51, 4;
	add.s64 	%rd27, %rd1, %rd26;
	ld.global.f32 	%f36, [%rd27];
	add.s64 	%rd29, %rd27, %rd28;
	ld.global.f32 	%f37, [%rd29];
	st.local.v2.f32 	[%rd94+-32], {%f36, %f37};
	add.s64 	%rd30, %rd29, %rd28;
	ld.global.f32 	%f38, [%rd30];
	add.s64 	%rd31, %rd30, %rd28;
	ld.global.f32 	%f39, [%rd31];
	st.local.v2.f32 	[%rd94+-24], {%f38, %f39};
	add.s64 	%rd32, %rd31, %rd28;
	ld.global.f32 	%f40, [%rd32];
	add.s64 	%rd33, %rd32, %rd28;
	ld.global.f32 	%f41, [%rd33];
	st.local.v2.f32 	[%rd94+-16], {%f40, %f41};
	add.s64 	%rd34, %rd33, %rd28;
	ld.global.f32 	%f42, [%rd34];
	add.s64 	%rd35, %rd34, %rd28;
	ld.global.f32 	%f43, [%rd35];
	st.local.v2.f32 	[%rd94+-8], {%f42, %f43};
	add.s64 	%rd36, %rd35, %rd28;
	ld.global.f32 	%f44, [%rd36];
	add.s64 	%rd37, %rd36, %rd28;
	ld.global.f32 	%f45, [%rd37];
	st.local.v2.f32 	[%rd94], {%f44, %f45};
	add.s64 	%rd38, %rd37, %rd28;
	ld.global.f32 	%f46, [%rd38];
	add.s64 	%rd39, %rd38, %rd28;
	ld.global.f32 	%f47, [%rd39];
	st.local.v2.f32 	[%rd94+8], {%f46, %f47};
	add.s64 	%rd40, %rd39, %rd28;
	ld.global.f32 	%f48, [%rd40];
	add.s64 	%rd41, %rd40, %rd28;
	ld.global.f32 	%f49, [%rd41];
	st.local.v2.f32 	[%rd94+16], {%f48, %f49};
	add.s64 	%rd42, %rd41, %rd28;
	ld.global.f32 	%f50, [%rd42];
	add.s64 	%rd43, %rd42, %rd28;
	ld.global.f32 	%f51, [%rd43];
	st.local.v2.f32 	[%rd94+24], {%f50, %f51};
	add.s32 	%r52, %r52, 16;
	add.s32 	%r51, %r51, %r5;
	add.s64 	%rd94, %rd94, 64;
	setp.eq.s32 	%p4, %r52, 0;
	@%p4 bra 	$L__BB6_5;
	bra.uni 	$L__BB6_4;
$L__BB6_5:
	setp.eq.s32 	%p5, %r2, 0;
	@%p5 bra 	$L__BB6_14;
	and.b32  	%r7, %r37, 7;
	setp.lt.u32 	%p6, %r2, 8;
	@%p6 bra 	$L__BB6_8;
	mad.lo.s32 	%r42, %r46, %r36, %r1;
	mul.wide.s32 	%rd44, %r42, 4;
	add.s64 	%rd45, %rd1, %rd44;
	ld.global.f32 	%f52, [%rd45];
	mul.wide.u32 	%rd46, %r46, 4;
	add.s64 	%rd47, %rd2, %rd46;
	st.local.f32 	[%rd47], %f52;
	mul.wide.s32 	%rd48, %r36, 4;
	add.s64 	%rd49, %rd45, %rd48;
	ld.global.f32 	%f53, [%rd49];
	st.local.f32 	[%rd47+4], %f53;
	add.s64 	%rd50, %rd49, %rd48;
	ld.global.f32 	%f54, [%rd50];
	st.local.f32 	[%rd47+8], %f54;
	add.s64 	%rd51, %rd50, %rd48;
	ld.global.f32 	%f55, [%rd51];
	st.local.f32 	[%rd47+12], %f55;
	add.s64 	%rd52, %rd51, %rd48;
	ld.global.f32 	%f56, [%rd52];
	st.local.f32 	[%rd47+16], %f56;
	add.s64 	%rd53, %rd52, %rd48;
	ld.global.f32 	%f57, [%rd53];
	st.local.f32 	[%rd47+20], %f57;
	add.s64 	%rd54, %rd53, %rd48;
	ld.global.f32 	%f58, [%rd54];
	st.local.f32 	[%rd47+24], %f58;
	add.s64 	%rd55, %rd54, %rd48;
	ld.global.f32 	%f59, [%rd55];
	st.local.f32 	[%rd47+28], %f59;
	add.s32 	%r46, %r46, 8;
$L__BB6_8:
	setp.eq.s32 	%p7, %r7, 0;
	@%p7 bra 	$L__BB6_14;
	and.b32  	%r10, %r37, 3;
	setp.lt.u32 	%p8, %r7, 4;
	@%p8 bra 	$L__BB6_11;
	mad.lo.s32 	%r43, %r46, %r36, %r1;
	mul.wide.s32 	%rd56, %r43, 4;
	add.s64 	%rd57, %rd1, %rd56;
	ld.global.f32 	%f60, [%rd57];
	mul.wide.u32 	%rd58, %r46, 4;
	add.s64 	%rd59, %rd2, %rd58;
	st.local.f32 	[%rd59], %f60;
	mul.wide.s32 	%rd60, %r36, 4;
	add.s64 	%rd61, %rd57, %rd60;
	ld.global.f32 	%f61, [%rd61];
	st.local.f32 	[%rd59+4], %f61;
	add.s64 	%rd62, %rd61, %rd60;
	ld.global.f32 	%f62, [%rd62];
	st.local.f32 	[%rd59+8], %f62;
	add.s64 	%rd63, %rd62, %rd60;
	ld.global.f32 	%f63, [%rd63];
	st.local.f32 	[%rd59+12], %f63;
	add.s32 	%r46, %r46, 4;
$L__BB6_11:
	setp.eq.s32 	%p9, %r10, 0;
	@%p9 bra 	$L__BB6_14;
	mul.wide.u32 	%rd64, %r46, 4;
	add.s64 	%rd93, %rd2, %rd64;
	mad.lo.s32 	%r50, %r46, %r36, %r1;
	neg.s32 	%r49, %r10;
$L__BB6_13:
	.pragma "nounroll";
	mul.wide.s32 	%rd65, %r50, 4;
	add.s64 	%rd66, %rd1, %rd65;
	ld.global.f32 	%f64, [%rd66];
	st.local.f32 	[%rd93], %f64;
	add.s64 	%rd93, %rd93, 4;
	add.s32 	%r50, %r50, %r36;
	add.s32 	%r49, %r49, 1;
	setp.ne.s32 	%p10, %r49, 0;
	@%p10 bra 	$L__BB6_13;
$L__BB6_14:
	ld.param.u64 	%rd91, [_Z6eval_uPfS_S_S_S_S_S_S_S_S_ii_param_6];
	ld.param.u64 	%rd90, [_Z6eval_uPfS_S_S_S_S_S_S_S_S_ii_param_3];
	ld.param.u64 	%rd89, [_Z6eval_uPfS_S_S_S_S_S_S_S_S_ii_param_2];
	ld.param.u64 	%rd88, [_Z6eval_uPfS_S_S_S_S_S_S_S_S_ii_param_1];
	cvta.to.global.u64 	%rd67, %rd88;
	mul.wide.s32 	%rd68, %r1, 4;
	add.s64 	%rd69, %rd67, %rd68;
	ld.global.f32 	%f67, [%rd69];
	cvta.to.global.u64 	%rd70, %rd89;
	add.s64 	%rd71, %rd70, %rd68;
	ld.global.f32 	%f68, [%rd71];
	cvt.f64.f32 	%fd1, %f67;
	mul.f64 	%fd2, %fd1, 0d4033988E14092106;
	mov.f64 	%fd3, 0d4003988E140920F6;
	sub.f64 	%fd4, %fd3, %fd2;
	cvt.f64.f32 	%fd5, %f68;
	fma.rn.f64 	%fd6, %fd5, 0d3D128FC1F0145EE8, %fd4;
	mul.f64 	%fd7, %fd1, 0d40387EB1990B6947;
	fma.rn.f64 	%fd8, %fd7, %fd1, %fd6;
	cvt.rn.f32.f64 	%f1, %fd8;
	fma.rn.f64 	%fd9, %fd1, 0d400BB67AE8584CA0, 0dC00BB67AE8584CA9;
	fma.rn.f64 	%fd10, %fd5, 0d401BB67AE8584CAE, %fd9;
	cvt.rn.f32.f64 	%f2, %fd10;
	fma.rn.f64 	%fd11, %fd1, 0d4017FFFFFFFFFFFF, 0dBFFFFFFFFFFFFFFB;
	cvt.rn.f32.f64 	%f3, %fd11;
	cvta.to.global.u64 	%rd72, %rd90;
	add.s64 	%rd73, %rd72, %rd68;
	ld.global.f32 	%f69, [%rd73];
	cvta.to.global.u64 	%rd74, %rd18;
	add.s64 	%rd75, %rd74, %rd68;
	ld.global.f32 	%f70, [%rd75];
	cvt.f64.f32 	%fd12, %f69;
	mul.f64 	%fd13, %fd12, 0d4033988E14092106;
	sub.f64 	%fd14, %fd3, %fd13;
	cvt.f64.f32 	%fd15, %f70;
	fma.rn.f64 	%fd16, %fd15, 0d3D128FC1F0145EE8, %fd14;
	mul.f64 	%fd17, %fd12, 0d40387EB1990B6947;
	fma.rn.f64 	%fd18, %fd17, %fd12, %fd16;
	cvt.rn.f32.f64 	%f4, %fd18;
	fma.rn.f64 	%fd19, %fd12, 0d400BB67AE8584CA0, 0dC00BB67AE8584CA9;
	fma.rn.f64 	%fd20, %fd15, 0d401BB67AE8584CAE, %fd19;
	cvt.rn.f32.f64 	%f5, %fd20;
	fma.rn.f64 	%fd21, %fd12, 0d4017FFFFFFFFFFFF, 0dBFFFFFFFFFFFFFFB;
	cvt.rn.f32.f64 	%f6, %fd21;
	cvta.to.global.u64 	%rd76, %rd19;
	add.s64 	%rd77, %rd76, %rd68;
	ld.global.f32 	%f71, [%rd77];
	cvta.to.global.u64 	%rd78, %rd91;
	add.s64 	%rd79, %rd78, %rd68;
	ld.global.f32 	%f72, [%rd79];
	cvt.f64.f32 	%fd22, %f71;
	mul.f64 	%fd23, %fd22, 0d4033988E14092106;
	sub.f64 	%fd24, %fd3, %fd23;
	cvt.f64.f32 	%fd25, %f72;
	fma.rn.f64 	%fd26, %fd25, 0d3D128FC1F0145EE8, %fd24;
	mul.f64 	%fd27, %fd22, 0d40387EB1990B6947;
	fma.rn.f64 	%fd28, %fd27, %fd22, %fd26;
	cvt.rn.f32.f64 	%f7, %fd28;
	fma.rn.f64 	%fd29, %fd22, 0d400BB67AE8584CA0, 0dC00BB67AE8584CA9;
	fma.rn.f64 	%fd30, %fd25, 0d401BB67AE8584CAE, %fd29;
	cvt.rn.f32.f64 	%f8, %fd30;
	fma.rn.f64 	%fd31, %fd22, 0d4017FFFFFFFFFFFF, 0dBFFFFFFFFFFFFFFB;
	cvt.rn.f32.f64 	%f9, %fd31;
	and.b32  	%r19, %r37, 3;
	setp.lt.u32 	%p11, %r37, 4;
	mov.b32 	%r55, 0;
	mov.f32 	%f120, 0f00000000;
	mov.f32 	%f119, %f120;
	mov.f32 	%f118, %f120;
	@%p11 bra 	$L__BB6_17;
	and.b32  	%r55, %r37, 2147483644;
	neg.s32 	%r53, %r55;
	add.s64 	%rd95, %rd2, 8;
	mov.b32 	%r54, 0;
	mov.f32 	%f120, 0f00000000;
$L__BB6_16:
	ld.local.v2.f32 	{%f74, %f75}, [%rd95+-8];
	setp.eq.s32 	%p12, %r54, 0;
	selp.f32 	%f76, 0f3FB504F3, 0fBF800000, %p12;
	fma.rn.f32 	%f77, %f74, %f76, %f118;
	fma.rn.f32 	%f78, %f74, %f76, %f119;
	fma.rn.f32 	%f79, %f74, %f76, %f120;
	selp.f32 	%f80, %f3, 0fBF800000, %p12;
	fma.rn.f32 	%f81, %f75, %f80, %f77;
	selp.f32 	%f82, %f6, 0fBF800000, %p12;
	fma.rn.f32 	%f83, %f75, %f82, %f78;
	selp.f32 	%f84, %f9, 0fBF800000, %p12;
	fma.rn.f32 	%f85, %f75, %f84, %f79;
	ld.local.v2.f32 	{%f86, %f87}, [%rd95];
	selp.f32 	%f88, %f2, 0fBF800000, %p12;
	fma.rn.f32 	%f89, %f86, %f88, %f81;
	selp.f32 	%f90, %f5, 0fBF800000, %p12;
	fma.rn.f32 	%f91, %f86, %f90, %f83;
	selp.f32 	%f92, %f8, 0fBF800000, %p12;
	fma.rn.f32 	%f93, %f86, %f92, %f85;
	selp.f32 	%f94, %f1, 0fBF800000, %p12;
	fma.rn.f32 	%f118, %f87, %f94, %f89;
	selp.f32 	%f95, %f4, 0fBF800000, %p12;
	fma.rn.f32 	%f119, %f87, %f95, %f91;
	selp.f32 	%f96, %f7, 0fBF800000, %p12;
	fma.rn.f32 	%f120, %f87, %f96, %f93;
	add.s32 	%r54, %r54, 4;
	add.s32 	%r53, %r53, 4;
	add.s64 	%rd95, %rd95, 16;
	setp.ne.s32 	%p13, %r53, 0;
	@%p13 bra 	$L__BB6_16;
$L__BB6_17:
	setp.eq.s32 	%p14, %r19, 0;
	@%p14 bra 	$L__BB6_38;
	mul.wide.u32 	%rd80, %r55, 4;
	add.s64 	%rd96, %rd2, %rd80;
	neg.s32 	%r56, %r19;
$L__BB6_19:
	.pragma "nounroll";
	ld.local.f32 	%f25, [%rd96];
	mov.f32 	%f115, 0f3FB504F3;
	setp.gt.s32 	%p15, %r55, 1;
	@%p15 bra 	$L__BB6_22;
	setp.eq.s32 	%p18, %r55, 0;
	@%p18 bra 	$L__BB6_25;
	setp.eq.s32 	%p19, %r55, 1;
	mov.f32 	%f115, %f3;
	@%p19 bra 	$L__BB6_25;
	bra.uni 	$L__BB6_24;
$L__BB6_22:
	setp.eq.s32 	%p16, %r55, 2;
	mov.f32 	%f115, %f2;
	@%p16 bra 	$L__BB6_25;
	setp.ne.s32 	%p17, %r55, 3;
	mov.f32 	%f115, %f1;
	@%p17 bra 	$L__BB6_24;
	bra.uni 	$L__BB6_25;
$L__BB6_24:
	mov.f32 	%f115, 0fBF800000;
$L__BB6_25:
	fma.rn.f32 	%f118, %f25, %f115, %f118;
	mov.f32 	%f116, 0f3FB504F3;
	setp.gt.s32 	%p20, %r55, 1;
	@%p20 bra 	$L__BB6_28;
	setp.eq.s32 	%p23, %r55, 0;
	@%p23 bra 	$L__BB6_31;
	setp.eq.s32 	%p24, %r55, 1;
	mov.f32 	%f116, %f6;
	@%p24 bra 	$L__BB6_31;
	bra.uni 	$L__BB6_30;
$L__BB6_28:
	setp.eq.s32 	%p21, %r55, 2;
	mov.f32 	%f116, %f5;
	@%p21 bra 	$L__BB6_31;
	setp.ne.s32 	%p22, %r55, 3;
	mov.f32 	%f116, %f4;
	@%p22 bra 	$L__BB6_30;
	bra.uni 	$L__BB6_31;
$L__BB6_30:
	mov.f32 	%f116, 0fBF800000;
$L__BB6_31:
	fma.rn.f32 	%f119, %f25, %f116, %f119;
	mov.f32 	%f117, 0f3FB504F3;
	setp.gt.s32 	%p25, %r55, 1;
	@%p25 bra 	$L__BB6_34;
	setp.eq.s32 	%p28, %r55, 0;
	@%p28 bra 	$L__BB6_37;
	setp.eq.s32 	%p29, %r55, 1;
	mov.f32 	%f117, %f9;
	@%p29 bra 	$L__BB6_37;
	bra.uni 	$L__BB6_36;
$L__BB6_34:
	setp.eq.s32 	%p26, %r55, 2;
	mov.f32 	%f117, %f8;
	@%p26 bra 	$L__BB6_37;
	setp.ne.s32 	%p27, %r55, 3;
	mov.f32 	%f117, %f7;
	@%p27 bra 	$L__BB6_36;
	bra.uni 	$L__BB6_37;
$L__BB6_36:
	mov.f32 	%f117, 0fBF800000;
$L__BB6_37:
	fma.rn.f32 	%f120, %f25, %f117, %f120;
	add.s32 	%r55, %r55, 1;
	add.s64 	%rd96, %rd96, 4;
	add.s32 	%r56, %r56, 1;
	setp.ne.s32 	%p30, %r56, 0;
	@%p30 bra 	$L__BB6_19;
$L__BB6_38:
	ld.param.u64 	%rd92, [_Z6eval_uPfS_S_S_S_S_S_S_S_S_ii_param_7];
	cvta.to.global.u64 	%rd81, %rd92;
	mul.wide.s32 	%rd82, %r1, 4;
	add.s64 	%rd83, %rd81, %rd82;
	st.global.f32 	[%rd83], %f118;
	cvta.to.global.u64 	%rd84, %rd22;
	add.s64 	%rd85, %rd84, %rd82;
	st.global.f32 	[%rd85], %f119;
	cvta.to.global.u64 	%rd86, %rd23;
	add.s64 	%rd87, %rd86, %rd82;
	st.global.f32 	[%rd87], %f120;
$L__BB6_39:
	ret;

}
	// .globl	_Z8eval_rhsPfS_S_S_PiS0_S0_S0_fiii
.visible .entry _Z8eval_rhsPfS_S_S_PiS0_S0_S0_fiii(
	.param .u64 .ptr .align 1 _Z8eval_rhsPfS_S_S_PiS0_S0_S0_fiii_param_0,
	.param .u64 .ptr .align 1 _Z8eval_rhsPfS_S_S_PiS0_S0_S0_fiii_param_1,
	.param .u64 .ptr .align 1 _Z8eval_rhsPfS_S_S_PiS0_S0_S0_fiii_param_2,
	.param .u64 .ptr .align 1 _Z8eval_rhsPfS_S_S_PiS0_S0_S0_fiii_param_3,
	.param .u64 .ptr .align 1 _Z8eval_rhsPfS_S_S_PiS0_S0_S0_fiii_param_4,
	.param .u64 .ptr .align 1 _Z8eval_rhsPfS_S_S_PiS0_S0_S0_fiii_param_5,
	.param .u64 .ptr .align 1 _Z8eval_rhsPfS_S_S_PiS0_S0_S0_fiii_param_6,
	.param .u64 .ptr .align 1 _Z8eval_rhsPfS_S_S_PiS0_S0_S0_fiii_param_7,
	.param .f32 _Z8eval_rhsPfS_S_S_PiS0_S0_S0_fiii_param_8,
	.param .u32 _Z8eval_rhsPfS_S_S_PiS0_S0_S0_fiii_param_9,
	.param .u32 _Z8eval_rhsPfS_S_S_PiS0_S0_S0_fiii_param_10,
	.param .u32 _Z8eval_rhsPfS_S_S_PiS0_S0_S0_fiii_param_11
)
{
	.reg .pred 	%p<16>;
	.reg .b32 	%r<66>;
	.reg .b32 	%f<53>;
	.reg .b64 	%rd<75>;

	ld.param.u64 	%rd14, [_Z8eval_rhsPfS_S_S_PiS0_S0_S0_fiii_param_0];
	ld.param.u64 	%rd15, [_Z8eval_rhsPfS_S_S_PiS0_S0_S0_fiii_param_2];
	ld.param.u64 	%rd16, [_Z8eval_rhsPfS_S_S_PiS0_S0_S0_fiii_param_3];
	ld.param.u64 	%rd10, [_Z8eval_rhsPfS_S_S_PiS0_S0_S0_fiii_param_4];
	ld.param.u64 	%rd11, [_Z8eval_rhsPfS_S_S_PiS0_S0_S0_fiii_param_5];
	ld.param.u64 	%rd12, [_Z8eval_rhsPfS_S_S_PiS0_S0_S0_fiii_param_6];
	ld.param.u64 	%rd13, [_Z8eval_rhsPfS_S_S_PiS0_S0_S0_fiii_param_7];
	ld.param.f32 	%f28, [_Z8eval_rhsPfS_S_S_PiS0_S0_S0_fiii_param_8];
	ld.param.u32 	%r27, [_Z8eval_rhsPfS_S_S_PiS0_S0_S0_fiii_param_9];
	ld.param.u32 	%r28, [_Z8eval_rhsPfS_S_S_PiS0_S0_S0_fiii_param_10];
	ld.param.u32 	%r29, [_Z8eval_rhsPfS_S_S_PiS0_S0_S0_fiii_param_11];
	cvta.to.global.u64 	%rd1, %rd14;
	cvta.to.global.u64 	%rd2, %rd15;
	cvta.to.global.u64 	%rd3, %rd16;
	mov.u32 	%r30, %ntid.x;
	mov.u32 	%r31, %ctaid.x;
	mov.u32 	%r32, %tid.x;
	mad.lo.s32 	%r1, %r30, %r31, %r32;
	setp.ge.s32 	%p1, %r1, %r29;
	@%p1 bra 	$L__BB7_34;
	cvta.to.global.u64 	%rd17, %rd10;
	cvta.to.global.u64 	%rd18, %rd11;
	cvta.to.global.u64 	%rd19, %rd12;
	mul.wide.s32 	%rd20, %r1, 4;
	add.s64 	%rd21, %rd17, %rd20;
	ld.global.u32 	%r2, [%rd21];
	add.s64 	%rd22, %rd18, %rd20;
	ld.global.u32 	%r3, [%rd22];
	add.s64 	%rd23, %rd19, %rd20;
	ld.global.u32 	%r4, [%rd23];
	setp.lt.s32 	%p2, %r27, 1;
	@%p2 bra 	$L__BB7_34;
	cvta.to.global.u64 	%rd24, %rd13;
	mul.wide.s32 	%rd25, %r2, 4;
	add.s64 	%rd4, %rd24, %rd25;
	mul.wide.s32 	%rd26, %r3, 4;
	add.s64 	%rd5, %rd24, %rd26;
	mul.wide.s32 	%rd27, %r4, 4;
	add.s64 	%rd6, %rd24, %rd27;
	setp.eq.s32 	%p3, %r27, 1;
	mov.b32 	%r65, 0;
	@%p3 bra 	$L__BB7_23;
	and.b32  	%r34, %r27, 2147483646;
	neg.s32 	%r64, %r34;
	add.s32 	%r60, %r4, %r28;
	add.s32 	%r59, %r3, %r28;
	add.s32 	%r58, %r2, %r28;
	mov.u32 	%r57, %r1;
	mov.u32 	%r61, %r4;
	mov.u32 	%r62, %r3;
	mov.u32 	%r63, %r2;
$L__BB7_4:
	ld.global.u32 	%r35, [%rd4];
	setp.ne.s32 	%p4, %r1, %r35;
	@%p4 bra 	$L__BB7_6;
	mul.wide.s32 	%rd30, %r63, 4;
	add.s64 	%rd31, %rd2, %rd30;
	ld.global.f32 	%f44, [%rd31];
	bra.uni 	$L__BB7_7;
$L__BB7_6:
	mul.wide.s32 	%rd28, %r63, 4;
	add.s64 	%rd29, %rd3, %rd28;
	ld.global.f32 	%f44, [%rd29];
$L__BB7_7:
	ld.global.u32 	%r36, [%rd5];
	setp.ne.s32 	%p5, %r1, %r36;
	@%p5 bra 	$L__BB7_9;
	mul.wide.s32 	%rd34, %r62, 4;
	add.s64 	%rd35, %rd2, %rd34;
	ld.global.f32 	%f45, [%rd35];
	bra.uni 	$L__BB7_10;
$L__BB7_9:
	mul.wide.s32 	%rd32, %r62, 4;
	add.s64 	%rd33, %rd3, %rd32;
	ld.global.f32 	%f45, [%rd33];
$L__BB7_10:
	ld.global.u32 	%r37, [%rd6];
	setp.ne.s32 	%p6, %r1, %r37;
	@%p6 bra 	$L__BB7_12;
	mul.wide.s32 	%rd38, %r61, 4;
	add.s64 	%rd39, %rd2, %rd38;
	ld.global.f32 	%f46, [%rd39];
	bra.uni 	$L__BB7_13;
$L__BB7_12:
	mul.wide.s32 	%rd36, %r61, 4;
	add.s64 	%rd37, %rd3, %rd36;
	ld.global.f32 	%f46, [%rd37];
$L__BB7_13:
	ld.param.u64 	%rd73, [_Z8eval_rhsPfS_S_S_PiS0_S0_S0_fiii_param_1];
	cvta.to.global.u64 	%rd40, %rd73;
	mul.wide.s32 	%rd41, %r57, 4;
	add.s64 	%rd7, %rd40, %rd41;
	ld.global.f32 	%f29, [%rd7];
	add.f32 	%f30, %f44, %f29;
	add.f32 	%f31, %f45, %f30;
	add.f32 	%f32, %f46, %f31;
	mul.f32 	%f33, %f28, %f32;
	add.s64 	%rd8, %rd1, %rd41;
	st.global.f32 	[%rd8], %f33;
	mov.b32 	%r38, 0;
	st.global.u32 	[%rd7], %r38;
	ld.global.u32 	%r39, [%rd4];
	setp.eq.s32 	%p7, %r1, %r39;
	@%p7 bra 	$L__BB7_15;
	mul.wide.s32 	%rd42, %r58, 4;
	add.s64 	%rd43, %rd3, %rd42;
	ld.global.f32 	%f47, [%rd43];
	bra.uni 	$L__BB7_16;
$L__BB7_15:
	mul.wide.s32 	%rd44, %r58, 4;
	add.s64 	%rd45, %rd2, %rd44;
	ld.global.f32 	%f47, [%rd45];
$L__BB7_16:
	ld.global.u32 	%r40, [%rd5];
	setp.eq.s32 	%p8, %r1, %r40;
	@%p8 bra 	$L__BB7_18;
	mul.wide.s32 	%rd46, %r59, 4;
	add.s64 	%rd47, %rd3, %rd46;
	ld.global.f32 	%f48, [%rd47];
	bra.uni 	$L__BB7_19;
$L__BB7_18:
	mul.wide.s32 	%rd48, %r59, 4;
	add.s64 	%rd49, %rd2, %rd48;
	ld.global.f32 	%f48, [%rd49];
$L__BB7_19:
	ld.global.u32 	%r41, [%rd6];
	setp.eq.s32 	%p9, %r1, %r41;
	@%p9 bra 	$L__BB7_21;
	mul.wide.s32 	%rd50, %r60, 4;
	add.s64 	%rd51, %rd3, %rd50;
	ld.global.f32 	%f49, [%rd51];
	bra.uni 	$L__BB7_22;
$L__BB7_21:
	mul.wide.s32 	%rd52, %r60, 4;
	add.s64 	%rd53, %rd2, %rd52;
	ld.global.f32 	%f49, [%rd53];
$L__BB7_22:
	and.b32  	%r65, %r27, 2147483646;
	mul.wide.s32 	%rd54, %r29, 4;
	add.s64 	%rd55, %rd7, %rd54;
	ld.global.f32 	%f34, [%rd55];
	add.f32 	%f35, %f47, %f34;
	add.f32 	%f36, %f48, %f35;
	add.f32 	%f37, %f49, %f36;
	mul.f32 	%f38, %f28, %f37;
	add.s64 	%rd56, %rd8, %rd54;
	st.global.f32 	[%rd56], %f38;
	mov.b32 	%r42, 0;
	st.global.u32 	[%rd55], %r42;
	add.s32 	%r64, %r64, 2;
	shl.b32 	%r43, %r28, 1;
	add.s32 	%r63, %r63, %r43;
	add.s32 	%r62, %r62, %r43;
	add.s32 	%r61, %r61, %r43;
	add.s32 	%r60, %r60, %r43;
	add.s32 	%r59, %r59, %r43;
	add.s32 	%r58, %r58, %r43;
	shl.b32 	%r44, %r29, 1;
	add.s32 	%r57, %r57, %r44;
	setp.ne.s32 	%p10, %r64, 0;
	@%p10 bra 	$L__BB7_4;
$L__BB7_23:
	and.b32  	%r45, %r27, 1;
	setp.eq.b32 	%p11, %r45, 1;
	not.pred 	%p12, %p11;
	@%p12 bra 	$L__BB7_34;
	ld.global.u32 	%r46, [%rd4];
	setp.eq.s32 	%p13, %r1, %r46;
	@%p13 bra 	$L__BB7_26;
	mad.lo.s32 	%r47, %r65, %r28, %r2;
	mul.wide.s32 	%rd57, %r47, 4;
	add.s64 	%rd58, %rd3, %rd57;
	ld.global.f32 	%f50, [%rd58];
	bra.uni 	$L__BB7_27;
$L__BB7_26:
	mad.lo.s32 	%r48, %r65, %r28, %r2;
	mul.wide.s32 	%rd59, %r48, 4;
	add.s64 	%rd60, %rd2, %rd59;
	ld.global.f32 	%f50, [%rd60];
$L__BB7_27:
	ld.global.u32 	%r49, [%rd5];
	setp.eq.s32 	%p14, %r1, %r49;
	@%p14 bra 	$L__BB7_29;
	mad.lo.s32 	%r50, %r65, %r28, %r3;
	mul.wide.s32 	%rd61, %r50, 4;
	add.s64 	%rd62, %rd3, %rd61;
	ld.global.f32 	%f51, [%rd62];
	bra.uni 	$L__BB7_30;
$L__BB7_29:
	mad.lo.s32 	%r51, %r65, %r28, %r3;
	mul.wide.s32 	%rd63, %r51, 4;
	add.s64 	%rd64, %rd2, %rd63;
	ld.global.f32 	%f51, [%rd64];
$L__BB7_30:
	ld.global.u32 	%r52, [%rd6];
	setp.eq.s32 	%p15, %r1, %r52;
	@%p15 bra 	$L__BB7_32;
	mad.lo.s32 	%r53, %r65, %r28, %r4;
	mul.wide.s32 	%rd65, %r53, 4;
	add.s64 	%rd66, %rd3, %rd65;
	ld.global.f32 	%f52, [%rd66];
	bra.uni 	$L__BB7_33;
$L__BB7_32:
	mad.lo.s32 	%r54, %r65, %r28, %r4;
	mul.wide.s32 	%rd67, %r54, 4;
	add.s64 	%rd68, %rd2, %rd67;
	ld.global.f32 	%f52, [%rd68];
$L__BB7_33:
	ld.param.u64 	%rd74, [_Z8eval_rhsPfS_S_S_PiS0_S0_S0_fiii_param_1];
	mad.lo.s32 	%r55, %r65, %r29, %r1;
	cvta.to.global.u64 	%rd69, %rd74;
	mul.wide.s32 	%rd70, %r55, 4;
	add.s64 	%rd71, %rd69, %rd70;
	ld.global.f32 	%f39, [%rd71];
	add.f32 	%f40, %f50, %f39;
	add.f32 	%f41, %f51, %f40;
	add.f32 	%f42, %f52, %f41;
	mul.f32 	%f43, %f28, %f42;
	add.s64 	%rd72, %rd1, %rd70;
	st.global.f32 	[%rd72], %f43;
	mov.b32 	%r56, 0;
	st.global.u32 	[%rd71], %r56;
$L__BB7_34:
	ret;

}
	// .globl	_Z15rk4_tempstoragePfS_S_fii
.visible .entry _Z15rk4_tempstoragePfS_S_fii(
	.param .u64 .ptr .align 1 _Z15rk4_tempstoragePfS_S_fii_param_0,
	.param .u64 .ptr .align 1 _Z15rk4_tempstoragePfS_S_fii_param_1,
	.param .u64 .ptr .align 1 _Z15rk4_tempstoragePfS_S_fii_param_2,
	.param .f32 _Z15rk4_tempstoragePfS_S_fii_param_3,
	.param .u32 _Z15rk4_tempstoragePfS_S_fii_param_4,
	.param .u32 _Z15rk4_tempstoragePfS_S_fii_param_5
)
{
	.reg .pred 	%p<2>;
	.reg .b32 	%r<8>;
	.reg .b32 	%f<5>;
	.reg .b64 	%rd<11>;

	ld.param.u64 	%rd1, [_Z15rk4_tempstoragePfS_S_fii_param_0];
	ld.param.u64 	%rd2, [_Z15rk4_tempstoragePfS_S_fii_param_1];
	ld.param.u64 	%rd3, [_Z15rk4_tempstoragePfS_S_fii_param_2];
	ld.param.f32 	%f1, [_Z15rk4_tempstoragePfS_S_fii_param_3];
	ld.param.u32 	%r2, [_Z15rk4_tempstoragePfS_S_fii_param_4];
	ld.param.u32 	%r3, [_Z15rk4_tempstoragePfS_S_fii_param_5];
	mov.u32 	%r4, %ntid.x;
	mov.u32 	%r5, %ctaid.x;
	mov.u32 	%r6, %tid.x;
	mad.lo.s32 	%r1, %r4, %r5, %r6;
	mul.lo.s32 	%r7, %r3, %r2;
	setp.ge.s32 	%p1, %r1, %r7;
	@%p1 bra 	$L__BB8_2;
	cvta.to.global.u64 	%rd4, %rd1;
	cvta.to.global.u64 	%rd5, %rd3;
	cvta.to.global.u64 	%rd6, %rd2;
	mul.wide.s32 	%rd7, %r1, 4;
	add.s64 	%rd8, %rd4, %rd7;
	ld.global.f32 	%f2, [%rd8];
	add.s64 	%rd9, %rd5, %rd7;
	ld.global.f32 	%f3, [%rd9];
	fma.rn.f32 	%f4, %f1, %f3, %f2;
	add.s64 	%rd10, %rd6, %rd7;
	st.global.f32 	[%rd10], %f4;
$L__BB8_2:
	ret;

}
	// .globl	_Z3rk4PfS_S_S_S_ii
.visible .entry _Z3rk4PfS_S_S_S_ii(
	.param .u64 .ptr .align 1 _Z3rk4PfS_S_S_S_ii_param_0,
	.param .u64 .ptr .align 1 _Z3rk4PfS_S_S_S_ii_param_1,
	.param .u64 .ptr .align 1 _Z3rk4PfS_S_S_S_ii_param_2,
	.param .u64 .ptr .align 1 _Z3rk4PfS_S_S_S_ii_param_3,
	.param .u64 .ptr .align 1 _Z3rk4PfS_S_S_S_ii_param_4,
	.param .u32 _Z3rk4PfS_S_S_S_ii_param_5,
	.param .u32 _Z3rk4PfS_S_S_S_ii_param_6
)
{
	.reg .pred 	%p<2>;
	.reg .b32 	%r<8>;
	.reg .b32 	%f<7>;
	.reg .b64 	%rd<17>;
	.reg .b64 	%fd<14>;

	ld.param.u64 	%rd1, [_Z3rk4PfS_S_S_S_ii_param_0];
	ld.param.u64 	%rd2, [_Z3rk4PfS_S_S_S_ii_param_1];
	ld.param.u64 	%rd3, [_Z3rk4PfS_S_S_S_ii_param_2];
	ld.param.u64 	%rd4, [_Z3rk4PfS_S_S_S_ii_param_3];
	ld.param.u64 	%rd5, [_Z3rk4PfS_S_S_S_ii_param_4];
	ld.param.u32 	%r2, [_Z3rk4PfS_S_S_S_ii_param_5];
	ld.param.u32 	%r3, [_Z3rk4PfS_S_S_S_ii_param_6];
	mov.u32 	%r4, %ntid.x;
	mov.u32 	%r5, %ctaid.x;
	mov.u32 	%r6, %tid.x;
	mad.lo.s32 	%r1, %r4, %r5, %r6;
	mul.lo.s32 	%r7, %r3, %r2;
	setp.ge.s32 	%p1, %r1, %r7;
	@%p1 bra 	$L__BB9_2;
	cvta.to.global.u64 	%rd6, %rd2;
	cvta.to.global.u64 	%rd7, %rd3;
	cvta.to.global.u64 	%rd8, %rd4;
	cvta.to.global.u64 	%rd9, %rd5;
	cvta.to.global.u64 	%rd10, %rd1;
	mul.wide.s32 	%rd11, %r1, 4;
	add.s64 	%rd12, %rd6, %rd11;
	ld.global.f32 	%f1, [%rd12];
	cvt.f64.f32 	%fd1, %f1;
	div.rn.f64 	%fd2, %fd1, 0d4018000000000000;
	add.s64 	%rd13, %rd7, %rd11;
	ld.global.f32 	%f2, [%rd13];
	cvt.f64.f32 	%fd3, %f2;
	div.rn.f64 	%fd4, %fd3, 0d4008000000000000;
	add.f64 	%fd5, %fd2, %fd4;
	add.s64 	%rd14, %rd8, %rd11;
	ld.global.f32 	%f3, [%rd14];
	cvt.f64.f32 	%fd6, %f3;
	div.rn.f64 	%fd7, %fd6, 0d4008000000000000;
	add.f64 	%fd8, %fd5, %fd7;
	add.s64 	%rd15, %rd9, %rd11;
	ld.global.f32 	%f4, [%rd15];
	cvt.f64.f32 	%fd9, %f4;
	div.rn.f64 	%fd10, %fd9, 0d4018000000000000;
	add.f64 	%fd11, %fd8, %fd10;
	add.s64 	%rd16, %rd10, %rd11;
	ld.global.f32 	%f5, [%rd16];
	cvt.f64.f32 	%fd12, %f5;
	add.f64 	%fd13, %fd11, %fd12;
	cvt.rn.f32.f64 	%f6, %fd13;
	st.global.f32 	[%rd16], %f6;
$L__BB9_2:
	ret;

}


// ===== COMPILED SASS (sm_100) =====

	.target	sm_100

	.elftype	@"ET_EXEC"


//--------------------- .note.nv.tkinfo           --------------------------
	.section	.note.nv.tkinfo,"",@"SHT_NOTE"
	.sectionflags	@"SHF_NOTE_NV_TKINFO"
	.tkinfo
        /*0018*/ 	.word	0x00000002
        /*0030*/ 	.string	""
        /*0030*/ 	.string	"ptxas"
        /*0030*/ 	.string	"Cuda compilation tools, release 13.0, V13.0.88"
        /*0030*/ 	.string	"Build cuda_13.0.r13.0/compiler.36424714_0"
        /*0030*/ 	.string	"-arch sm_100 -m 64 "



//--------------------- .note.nv.cuinfo           --------------------------
	.section	.note.nv.cuinfo,"",@"SHT_NOTE"
	.sectionflags	@"SHF_NOTE_NV_CUINFO"
        /*0018*/ 	.short	0x0002
        /*001a*/ 	.short	0x0064
        /*001c*/ 	.short	0x0082
	.zero		2


//--------------------- .nv.info                  --------------------------
	.section	.nv.info,"",@"SHT_CUDA_INFO"
	.align	4


	//----- nvinfo : EIATTR_REGCOUNT
	.align		4
        /*0000*/ 	.byte	0x04, 0x2f
        /*0002*/ 	.short	(.L_1 - .L_0)
	.align		4
.L_0:
        /*0004*/ 	.word	index@(_Z15init_conditionsPfS_S_S_S_S_S_S_S_S_iii)
        /*0008*/ 	.word	0x00000020


	//----- nvinfo : EIATTR_FRAME_SIZE
	.align		4
.L_1:
        /*000c*/ 	.byte	0x04, 0x11
        /*000e*/ 	.short	(.L_3 - .L_2)
	.align		4
.L_2:
        /*0010*/ 	.word	index@(_Z15init_conditionsPfS_S_S_S_S_S_S_S_S_iii)
        /*0014*/ 	.word	0x00000000


	//----- nvinfo : EIATTR_REGCOUNT
	.align		4
.L_3:
        /*0018*/ 	.byte	0x04, 0x2f
        /*001a*/ 	.short	(.L_5 - .L_4)
	.align		4
.L_4:
        /*001c*/ 	.word	index@(_Z18preval_side_lengthPfS_S_S_S_i)
        /*0020*/ 	.word	0x00000012


	//----- nvinfo : EIATTR_FRAME_SIZE
	.align		4
.L_5:
        /*0024*/ 	.byte	0x04, 0x11
        /*0026*/ 	.short	(.L_7 - .L_6)
	.align		4
.L_6:
        /*0028*/ 	.word	index@($__internal_4_$__cuda_sm20_sqrt_rn_f32_slowpath)
        /*002c*/ 	.word	0x00000000


	//----- nvinfo : EIATTR_FRAME_SIZE
	.align		4
.L_7:
        /*0030*/ 	.byte	0x04, 0x11
        /*0032*/ 	.short	(.L_9 - .L_8)
	.align		4
.L_8:
        /*0034*/ 	.word	index@(_Z18preval_side_lengthPfS_S_S_S_i)
        /*0038*/ 	.word	0x00000000


	//----- nvinfo : EIATTR_REGCOUNT
	.align		4
.L_9:
        /*003c*/ 	.byte	0x04, 0x2f
        /*003e*/ 	.short	(.L_11 - .L_10)
	.align		4
.L_10:
        /*0040*/ 	.word	index@(_Z15preval_jacobianPfS_S_S_S_S_S_i)
        /*0044*/ 	.word	0x00000015


	//----- nvinfo : EIATTR_FRAME_SIZE
	.align		4
.L_11:
        /*0048*/ 	.byte	0x04, 0x11
        /*004a*/ 	.short	(.L_13 - .L_12)
	.align		4
.L_12:
        /*004c*/ 	.word	index@(_Z15preval_jacobianPfS_S_S_S_S_S_i)
        /*0050*/ 	.word	0x00000000


	//----- nvinfo : EIATTR_REGCOUNT
	.align		4
.L_13:
        /*0054*/ 	.byte	0x04, 0x2f
        /*0056*/ 	.short	(.L_15 - .L_14)
	.align		4
.L_14:
        /*0058*/ 	.word	index@(_Z14preval_normalsPfS_S_S_S_S_S_S_S_S_S_S_PiS0_i)
        /*005c*/ 	.word	0x00000018


	//----- nvinfo : EIATTR_FRAME_SIZE
	.align		4
.L_15:
        /*0060*/ 	.byte	0x04, 0x11
        /*0062*/ 	.short	(.L_17 - .L_16)
	.align		4
.L_16:
        /*0064*/ 	.word	index@($__internal_3_$__cuda_sm3x_div_rn_noftz_f32_slowpath)
        /*0068*/ 	.word	0x00000000


	//----- nvinfo : EIATTR_FRAME_SIZE
	.align		4
.L_17:
        /*006c*/ 	.byte	0x04, 0x11
        /*006e*/ 	.short	(.L_19 - .L_18)
	.align		4
.L_18:
        /*0070*/ 	.word	index@($__internal_2_$__cuda_sm20_sqrt_rn_f32_slowpath)
        /*0074*/ 	.word	0x00000000


	//----- nvinfo : EIATTR_FRAME_SIZE
	.align		4
.L_19:
        /*0078*/ 	.byte	0x04, 0x11
        /*007a*/ 	.short	(.L_21 - .L_20)
	.align		4
.L_20:
        /*007c*/ 	.word	index@(_Z14preval_normalsPfS_S_S_S_S_S_S_S_S_S_S_PiS0_i)
        /*0080*/ 	.word	0x00000000


	//----- nvinfo : EIATTR_REGCOUNT
	.align		4
.L_21:
        /*0084*/ 	.byte	0x04, 0x2f
        /*0086*/ 	.short	(.L_23 - .L_22)
	.align		4
.L_22:
        /*0088*/ 	.word	index@(_Z12eval_riemannPfS_S_S_S_S_S_S_S_S_S_S_S_S_S_S_S_S_PiS0_S0_S0_S_S_iiii)
        /*008c*/ 	.word	0x00000028


	//----- nvinfo : EIATTR_FRAME_SIZE
	.align		4
.L_23:
        /*0090*/ 	.byte	0x04, 0x11
        /*0092*/ 	.short	(.L_25 - .L_24)
	.align		4
.L_24:
        /*0094*/ 	.word	index@(_Z12eval_riemannPfS_S_S_S_S_S_S_S_S_S_S_S_S_S_S_S_S_PiS0_S0_S0_S_S_iiii)
        /*0098*/ 	.word	0x000000f0


	//----- nvinfo : EIATTR_REGCOUNT
	.align		4
.L_25:
        /*009c*/ 	.byte	0x04, 0x2f
        /*009e*/ 	.short	(.L_27 - .L_26)
	.align		4
.L_26:
        /*00a0*/ 	.word	index@(_Z9eval_quadPfS_S_S_S_S_S_S_S_S_S_S_iii)
        /*00a4*/ 	.word	0x00000020


	//----- nvinfo : EIATTR_FRAME_SIZE
	.align		4
.L_27:
        /*00a8*/ 	.byte	0x04, 0x11
        /*00aa*/ 	.short	(.L_29 - .L_28)
	.align		4
.L_28:
        /*00ac*/ 	.word	index@($__internal_1_$__cuda_sm3x_div_rn_noftz_f32_slowpath)
        /*00b0*/ 	.word	0x00000028


	//----- nvinfo : EIATTR_FRAME_SIZE
	.align		4
.L_29:
        /*00b4*/ 	.byte	0x04, 0x11
        /*00b6*/ 	.short	(.L_31 - .L_30)
	.align		4
.L_30:
        /*00b8*/ 	.word	index@(_Z9eval_quadPfS_S_S_S_S_S_S_S_S_S_S_iii)
        /*00bc*/ 	.word	0x00000028


	//----- nvinfo : EIATTR_REGCOUNT
	.align		4
.L_31:
        /*00c0*/ 	.byte	0x04, 0x2f
        /*00c2*/ 	.short	(.L_33 - .L_32)
	.align		4
.L_32:
        /*00c4*/ 	.word	index@(_Z6eval_uPfS_S_S_S_S_S_S_S_S_ii)
        /*00c8*/ 	.word	0x00000020


	//----- nvinfo : EIATTR_FRAME_SIZE
	.align		4
.L_33:
        /*00cc*/ 	.byte	0x04, 0x11
        /*00ce*/ 	.short	(.L_35 - .L_34)
	.align		4
.L_34:
        /*00d0*/ 	.word	index@(_Z6eval_uPfS_S_S_S_S_S_S_S_S_ii)
        /*00d4*/ 	.word	0x00000028


	//----- nvinfo : EIATTR_REGCOUNT
	.align		4
.L_35:
        /*00d8*/ 	.byte	0x04, 0x2f
        /*00da*/ 	.short	(.L_37 - .L_36)
	.align		4
.L_36:
        /*00dc*/ 	.word	index@(_Z8eval_rhsPfS_S_S_PiS0_S0_S0_fiii)
        /*00e0*/ 	.word	0x00000020


	//----- nvinfo : EIATTR_FRAME_SIZE
	.align		4
.L_37:
        /*00e4*/ 	.byte	0x04, 0x11
        /*00e6*/ 	.short	(.L_39 - .L_38)
	.align		4
.L_38:
        /*00e8*/ 	.word	index@(_Z8eval_rhsPfS_S_S_PiS0_S0_S0_fiii)
        /*00ec*/ 	.word	0x00000000


	//----- nvinfo : EIATTR_REGCOUNT
	.align		4
.L_39:
        /*00f0*/ 	.byte	0x04, 0x2f
        /*00f2*/ 	.short	(.L_41 - .L_40)
	.align		4
.L_40:
        /*00f4*/ 	.word	index@(_Z15rk4_tempstoragePfS_S_fii)
        /*00f8*/ 	.word	0x0000000c


	//----- nvinfo : EIATTR_FRAME_SIZE
	.align		4
.L_41:
        /*00fc*/ 	.byte	0x04, 0x11
        /*00fe*/ 	.short	(.L_43 - .L_42)
	.align		4
.L_42:
        /*0100*/ 	.word	index@(_Z15rk4_tempstoragePfS_S_fii)
        /*0104*/ 	.word	0x00000000


	//----- nvinfo : EIATTR_REGCOUNT
	.align		4
.L_43:
        /*0108*/ 	.byte	0x04, 0x2f
        /*010a*/ 	.short	(.L_45 - .L_44)
	.align		4
.L_44:
        /*010c*/ 	.word	index@(_Z3rk4PfS_S_S_S_ii)
        /*0110*/ 	.word	0x0000001d


	//----- nvinfo : EIATTR_FRAME_SIZE
	.align		4
.L_45:
        /*0114*/ 	.byte	0x04, 0x11
        /*0116*/ 	.short	(.L_47 - .L_46)
	.align		4
.L_46:
        /*0118*/ 	.word	index@($__internal_0_$__cuda_sm20_div_rn_f64_full)
        /*011c*/ 	.word	0x00000000


	//----- nvinfo : EIATTR_FRAME_SIZE
	.align		4
.L_47:
        /*0120*/ 	.byte	0x04, 0x11
        /*0122*/ 	.short	(.L_49 - .L_48)
	.align		4
.L_48:
        /*0124*/ 	.word	index@(_Z3rk4PfS_S_S_S_ii)
        /*0128*/ 	.word	0x00000000


	//----- nvinfo : EIATTR_MIN_STACK_SIZE
	.align		4
.L_49:
        /*012c*/ 	.byte	0x04, 0x12
        /*012e*/ 	.short	(.L_51 - .L_50)
	.align		4
.L_50:
        /*0130*/ 	.word	index@(_Z3rk4PfS_S_S_S_ii)
        /*0134*/ 	.word	0x00000000


	//----- nvinfo : EIATTR_MIN_STACK_SIZE
	.align		4
.L_51:
        /*0138*/ 	.byte	0x04, 0x12
        /*013a*/ 	.short	(.L_53 - .L_52)
	.align		4
.L_52:
        /*013c*/ 	.word	index@(_Z15rk4_tempstoragePfS_S_fii)
        /*0140*/ 	.word	0x00000000


	//----- nvinfo : EIATTR_MIN_STACK_SIZE
	.align		4
.L_53:
        /*0144*/ 	.byte	0x04, 0x12
        /*0146*/ 	.short	(.L_55 - .L_54)
	.align		4
.L_54:
        /*0148*/ 	.word	index@(_Z8eval_rhsPfS_S_S_PiS0_S0_S0_fiii)
        /*014c*/ 	.word	0x00000000


	//----- nvinfo : EIATTR_MIN_STACK_SIZE
	.align		4
.L_55:
        /*0150*/ 	.byte	0x04, 0x12
        /*0152*/ 	.short	(.L_57 - .L_56)
	.align		4
.L_56:
        /*0154*/ 	.word	index@(_Z6eval_uPfS_S_S_S_S_S_S_S_S_ii)
        /*0158*/ 	.word	0x00000028


	//----- nvinfo : EIATTR_MIN_STACK_SIZE
	.align		4
.L_57:
        /*015c*/ 	.byte	0x04, 0x12
        /*015e*/ 	.short	(.L_59 - .L_58)
	.align		4
.L_58:
        /*0160*/ 	.word	index@(_Z9eval_quadPfS_S_S_S_S_S_S_S_S_S_S_iii)
        /*0164*/ 	.word	0x00000028


	//----- nvinfo : EIATTR_MIN_STACK_SIZE
	.align		4
.L_59:
        /*0168*/ 	.byte	0x04, 0x12
        /*016a*/ 	.short	(.L_61 - .L_60)
	.align		4
.L_60:
        /*016c*/ 	.word	index@(_Z12eval_riemannPfS_S_S_S_S_S_S_S_S_S_S_S_S_S_S_S_S_PiS0_S0_S0_S_S_iiii)
        /*0170*/ 	.word	0x000000f0


	//----- nvinfo : EIATTR_MIN_STACK_SIZE
	.align		4
.L_61:
        /*0174*/ 	.byte	0x04, 0x12
        /*0176*/ 	.short	(.L_63 - .L_62)
	.align		4
.L_62:
        /*0178*/ 	.word	index@(_Z14preval_normalsPfS_S_S_S_S_S_S_S_S_S_S_PiS0_i)
        /*017c*/ 	.word	0x00000000


	//----- nvinfo : EIATTR_MIN_STACK_SIZE
	.align		4
.L_63:
        /*0180*/ 	.byte	0x04, 0x12
        /*0182*/ 	.short	(.L_65 - .L_64)
	.align		4
.L_64:
        /*0184*/ 	.word	index@(_Z15preval_jacobianPfS_S_S_S_S_S_i)
        /*0188*/ 	.word	0x00000000


	//----- nvinfo : EIATTR_MIN_STACK_SIZE
	.align		4
.L_65:
        /*018c*/ 	.byte	0x04, 0x12
        /*018e*/ 	.short	(.L_67 - .L_66)
	.align		4
.L_66:
        /*0190*/ 	.word	index@(_Z18preval_side_lengthPfS_S_S_S_i)
        /*0194*/ 	.word	0x00000000


	//----- nvinfo : EIATTR_MIN_STACK_SIZE
	.align		4
.L_67:
        /*0198*/ 	.byte	0x04, 0x12
        /*019a*/ 	.short	(.L_69 - .L_68)
	.align		4
.L_68:
        /*019c*/ 	.word	index@(_Z15init_conditionsPfS_S_S_S_S_S_S_S_S_iii)
        /*01a0*/ 	.word	0x00000000
.L_69:


//--------------------- .nv.compat                --------------------------
	.section	.nv.compat,"",@"SHT_CUDA_COMPAT_INFO"
	.align	4
        /*0000*/ 	.byte	0x02, 0x09, 0x00, 0x00, 0x02, 0x02, 0x01, 0x00, 0x02, 0x05, 0x05, 0x00, 0x03, 0x07, 0x01, 0x01
        /*0010*/ 	.byte	0x02, 0x03, 0x00, 0x00, 0x02, 0x06, 0x01, 0x00, 0x04, 0x0b, 0x08, 0x00, 0x01, 0x00, 0x00, 0x00
        /*0020*/ 	.byte	0x00, 0x00, 0x00, 0x00


//--------------------- .nv.info._Z3rk4PfS_S_S_S_ii --------------------------
	.section	.nv.info._Z3rk4PfS_S_S_S_ii,"",@"SHT_CUDA_INFO"
	.sectionflags	@""
	.align	4


	//----- nvinfo : EIATTR_CUDA_API_VERSION
	.align		4
        /*0000*/ 	.byte	0x04, 0x37
        /*0002*/ 	.short	(.L_71 - .L_70)
.L_70:
        /*0004*/ 	.word	0x00000082


	//----- nvinfo : EIATTR_KPARAM_INFO
	.align		4
.L_71:
        /*0008*/ 	.byte	0x04, 0x17
        /*000a*/ 	.short	(.L_73 - .L_72)
.L_72:
        /*000c*/ 	.word	0x00000000
        /*0010*/ 	.short	0x0006
        /*0012*/ 	.short	0x002c
        /*0014*/ 	.byte	0x00, 0xf0, 0x11, 0x00


	//----- nvinfo : EIATTR_KPARAM_INFO
	.align		4
.L_73:
        /*0018*/ 	.byte	0x04, 0x17
        /*001a*/ 	.short	(.L_75 - .L_74)
.L_74:
        /*001c*/ 	.word	0x00000000
        /*0020*/ 	.short	0x0005
        /*0022*/ 	.short	0x0028
        /*0024*/ 	.byte	0x00, 0xf0, 0x11, 0x00


	//----- nvinfo : EIATTR_KPARAM_INFO
	.align		4
.L_75:
        /*0028*/ 	.byte	0x04, 0x17
        /*002a*/ 	.short	(.L_77 - .L_76)
.L_76:
        /*002c*/ 	.word	0x00000000
        /*0030*/ 	.short	0x0004
        /*0032*/ 	.short	0x0020
        /*0034*/ 	.byte	0x00, 0xf5, 0x21, 0x00


	//----- nvinfo : EIATTR_KPARAM_INFO
	.align		4
.L_77:
        /*0038*/ 	.byte	0x04, 0x17
        /*003a*/ 	.short	(.L_79 - .L_78)
.L_78:
        /*003c*/ 	.word	0x00000000
        /*0040*/ 	.short	0x0003
        /*0042*/ 	.short	0x0018
        /*0044*/ 	.byte	0x00, 0xf5, 0x21, 0x00


	//----- nvinfo : EIATTR_KPARAM_INFO
	.align		4
.L_79:
        /*0048*/ 	.byte	0x04, 0x17
        /*004a*/ 	.short	(.L_81 - .L_80)
.L_80:
        /*004c*/ 	.word	0x00000000
        /*0050*/ 	.short	0x0002
        /*0052*/ 	.short	0x0010
        /*0054*/ 	.byte	0x00, 0xf5, 0x21, 0x00


	//----- nvinfo : EIATTR_KPARAM_INFO
	.align		4
.L_81:
        /*0058*/ 	.byte	0x04, 0x17
        /*005a*/ 	.short	(.L_83 - .L_82)
.L_82:
        /*005c*/ 	.word	0x00000000
        /*0060*/ 	.short	0x0001
        /*0062*/ 	.short	0x0008
        /*0064*/ 	.byte	0x00, 0xf5, 0x21, 0x00


	//----- nvinfo : EIATTR_KPARAM_INFO
	.align		4
.L_83:
        /*0068*/ 	.byte	0x04, 0x17
        /*006a*/ 	.short	(.L_85 - .L_84)
.L_84:
        /*006c*/ 	.word	0x00000000
        /*0070*/ 	.short	0x0000
        /*0072*/ 	.short	0x0000
        /*0074*/ 	.byte	0x00, 0xf5, 0x21, 0x00


	//----- nvinfo : EIATTR_SPARSE_MMA_MASK
	.align		4
.L_85:
        /*0078*/ 	.byte	0x03, 0x50
        /*007a*/ 	.short	0x0000


	//----- nvinfo : EIATTR_MAXREG_COUNT
	.align		4
        /*007c*/ 	.byte	0x03, 0x1b
        /*007e*/ 	.short	0x00ff


	//----- nvinfo : EIATTR_MERCURY_ISA_VERSION
	.align		4
        /*0080*/ 	.byte	0x03, 0x5f
        /*0082*/ 	.short	0x0101


	//----- nvinfo : EIATTR_VRC_CTA_INIT_COUNT
	.align		4
        /*0084*/ 	.byte	0x02, 0x4a
	.zero		1
	.zero		1


	//----- nvinfo : EIATTR_EXIT_INSTR_OFFSETS
	.align		4
        /*0088*/ 	.byte	0x04, 0x1c
        /*008a*/ 	.short	(.L_87 - .L_86)


	//   ....[0]....
.L_86:
        /*008c*/ 	.word	0x00000080


	//   ....[1]....
        /*0090*/ 	.word	0x00000870


	//----- nvinfo : EIATTR_CRS_STACK_SIZE
	.align		4
.L_87:
        /*0094*/ 	.byte	0x04, 0x1e
        /*0096*/ 	.short	(.L_89 - .L_88)
.L_88:
        /*0098*/ 	.word	0x00000000


	//----- nvinfo : EIATTR_CBANK_PARAM_SIZE
	.align		4
.L_89:
        /*009c*/ 	.byte	0x03, 0x19
        /*009e*/ 	.short	0x0030


	//----- nvinfo : EIATTR_PARAM_CBANK
	.align		4
        /*00a0*/ 	.byte	0x04, 0x0a
        /*00a2*/ 	.short	(.L_91 - .L_90)
	.align		4
.L_90:
        /*00a4*/ 	.word	index@(.nv.constant0._Z3rk4PfS_S_S_S_ii)
        /*00a8*/ 	.short	0x0380
        /*00aa*/ 	.short	0x0030


	//----- nvinfo : EIATTR_SW_WAR
	.align		4
.L_91:
        /*00ac*/ 	.byte	0x04, 0x36
        /*00ae*/ 	.short	(.L_93 - .L_92)
.L_92:
        /*00b0*/ 	.word	0x00000008
.L_93:


//--------------------- .nv.info._Z15rk4_tempstoragePfS_S_fii --------------------------
	.section	.nv.info._Z15rk4_tempstoragePfS_S_fii,"",@"SHT_CUDA_INFO"
	.sectionflags	@""
	.align	4


	//----- nvinfo : EIATTR_CUDA_API_VERSION
	.align		4
        /*0000*/ 	.byte	0x04, 0x37
        /*0002*/ 	.short	(.L_95 - .L_94)
.L_94:
        /*0004*/ 	.word	0x00000082


	//----- nvinfo : EIATTR_KPARAM_INFO
	.align		4
.L_95:
        /*0008*/ 	.byte	0x04, 0x17
        /*000a*/ 	.short	(.L_97 - .L_96)
.L_96:
        /*000c*/ 	.word	0x00000000
        /*0010*/ 	.short	0x0005
        /*0012*/ 	.short	0x0020
        /*0014*/ 	.byte	0x00, 0xf0, 0x11, 0x00


	//----- nvinfo : EIATTR_KPARAM_INFO
	.align		4
.L_97:
        /*0018*/ 	.byte	0x04, 0x17
        /*001a*/ 	.short	(.L_99 - .L_98)
.L_98:
        /*001c*/ 	.word	0x00000000
        /*0020*/ 	.short	0x0004
        /*0022*/ 	.short	0x001c
        /*0024*/ 	.byte	0x00, 0xf0, 0x11, 0x00


	//----- nvinfo : EIATTR_KPARAM_INFO
	.align		4
.L_99:
        /*0028*/ 	.byte	0x04, 0x17
        /*002a*/ 	.short	(.L_101 - .L_100)
.L_100:
        /*002c*/ 	.word	0x00000000
        /*0030*/ 	.short	0x0003
        /*0032*/ 	.short	0x0018
        /*0034*/ 	.byte	0x00, 0xf0, 0x11, 0x00


	//----- nvinfo : EIATTR_KPARAM_INFO
	.align		4
.L_101:
        /*0038*/ 	.byte	0x04, 0x17
        /*003a*/ 	.short	(.L_103 - .L_102)
.L_102:
        /*003c*/ 	.word	0x00000000
        /*0040*/ 	.short	0x0002
        /*0042*/ 	.short	0x0010
        /*0044*/ 	.byte	0x00, 0xf5, 0x21, 0x00


	//----- nvinfo : EIATTR_KPARAM_INFO
	.align		4
.L_103:
        /*0048*/ 	.byte	0x04, 0x17
        /*004a*/ 	.short	(.L_105 - .L_104)
.L_104:
        /*004c*/ 	.word	0x00000000
        /*0050*/ 	.short	0x0001
        /*0052*/ 	.short	0x0008
        /*0054*/ 	.byte	0x00, 0xf5, 0x21, 0x00


	//----- nvinfo : EIATTR_KPARAM_INFO
	.align		4
.L_105:
        /*0058*/ 	.byte	0x04, 0x17
        /*005a*/ 	.short	(.L_107 - .L_106)
.L_106:
        /*005c*/ 	.word	0x00000000
        /*0060*/ 	.short	0x0000
        /*0062*/ 	.short	0x0000
        /*0064*/ 	.byte	0x00, 0xf5, 0x21, 0x00


	//----- nvinfo : EIATTR_SPARSE_MMA_MASK
	.align		4
.L_107:
        /*0068*/ 	.byte	0x03, 0x50
        /*006a*/ 	.short	0x0000


	//----- nvinfo : EIATTR_MAXREG_COUNT
	.align		4
        /*006c*/ 	.byte	0x03, 0x1b
        /*006e*/ 	.short	0x00ff


	//----- nvinfo : EIATTR_MERCURY_ISA_VERSION
	.align		4
        /*0070*/ 	.byte	0x03, 0x5f
        /*0072*/ 	.short	0x0101


	//----- nvinfo : EIATTR_VRC_CTA_INIT_COUNT
	.align		4
        /*0074*/ 	.byte	0x02, 0x4a
	.zero		1
	.zero		1


	//----- nvinfo : EIATTR_EXIT_INSTR_OFFSETS
	.align		4
        /*0078*/ 	.byte	0x04, 0x1c
        /*007a*/ 	.short	(.L_109 - .L_108)


	//   ....[0]....
.L_108:
        /*007c*/ 	.word	0x00000090


	//   ....[1]....
        /*0080*/ 	.word	0x00000160


	//----- nvinfo : EIATTR_CBANK_PARAM_SIZE
	.align		4
.L_109:
        /*0084*/ 	.byte	0x03, 0x19
        /*0086*/ 	.short	0x0024


	//----- nvinfo : EIATTR_PARAM_CBANK
	.align		4
        /*0088*/ 	.byte	0x04, 0x0a
        /*008a*/ 	.short	(.L_111 - .L_110)
	.align		4
.L_110:
        /*008c*/ 	.word	index@(.nv.constant0._Z15rk4_tempstoragePfS_S_fii)
        /*0090*/ 	.short	0x0380
        /*0092*/ 	.short	0x0024


	//----- nvinfo : EIATTR_SW_WAR
	.align		4
.L_111:
        /*0094*/ 	.byte	0x04, 0x36
        /*0096*/ 	.short	(.L_113 - .L_112)
.L_112:
        /*0098*/ 	.word	0x00000008
.L_113:


//--------------------- .nv.info._Z8eval_rhsPfS_S_S_PiS0_S0_S0_fiii --------------------------
	.section	.nv.info._Z8eval_rhsPfS_S_S_PiS0_S0_S0_fiii,"",@"SHT_CUDA_INFO"
	.sectionflags	@""
	.align	4


	//----- nvinfo : EIATTR_CUDA_API_VERSION
	.align		4
        /*0000*/ 	.byte	0x04, 0x37
        /*0002*/ 	.short	(.L_115 - .L_114)
.L_114:
        /*0004*/ 	.word	0x00000082


	//----- nvinfo : EIATTR_KPARAM_INFO
	.align		4
.L_115:
        /*0008*/ 	.byte	0x04, 0x17
        /*000a*/ 	.short	(.L_117 - .L_116)
.L_116:
        /*000c*/ 	.word	0x00000000
        /*0010*/ 	.short	0x000b
        /*0012*/ 	.short	0x004c
        /*0014*/ 	.byte	0x00, 0xf0, 0x11, 0x00


	//----- nvinfo : EIATTR_KPARAM_INFO
	.align		4
.L_117:
        /*0018*/ 	.byte	0x04, 0x17
        /*001a*/ 	.short	(.L_119 - .L_118)
.L_118:
        /*001c*/ 	.word	0x00000000
        /*0020*/ 	.short	0x000a
        /*0022*/ 	.short	0x0048
        /*0024*/ 	.byte	0x00, 0xf0, 0x11, 0x00


	//----- nvinfo : EIATTR_KPARAM_INFO
	.align		4
.L_119:
        /*0028*/ 	.byte	0x04, 0x17
        /*002a*/ 	.short	(.L_121 - .L_120)
.L_120:
        /*002c*/ 	.word	0x00000000
        /*0030*/ 	.short	0x0009
        /*0032*/ 	.short	0x0044
        /*0034*/ 	.byte	0x00, 0xf0, 0x11, 0x00


	//----- nvinfo : EIATTR_KPARAM_INFO
	.align		4
.L_121:
        /*0038*/ 	.byte	0x04, 0x17
        /*003a*/ 	.short	(.L_123 - .L_122)
.L_122:
        /*003c*/ 	.word	0x00000000
        /*0040*/ 	.short	0x0008
        /*0042*/ 	.short	0x0040
        /*0044*/ 	.byte	0x00, 0xf0, 0x11, 0x00


	//----- nvinfo : EIATTR_KPARAM_INFO
	.align		4
.L_123:
        /*0048*/ 	.byte	0x04, 0x17
        /*004a*/ 	.short	(.L_125 - .L_124)
.L_124:
        /*004c*/ 	.word	0x00000000
        /*0050*/ 	.short	0x0007
        /*0052*/ 	.short	0x0038
        /*0054*/ 	.byte	0x00, 0xf5, 0x21, 0x00


	//----- nvinfo : EIATTR_KPARAM_INFO
	.align		4
.L_125:
        /*0058*/ 	.byte	0x04, 0x17
        /*005a*/ 	.short	(.L_127 - .L_126)
.L_126:
        /*005c*/ 	.word	0x00000000
        /*0060*/ 	.short	0x0006
        /*0062*/ 	.short	0x0030
        /*0064*/ 	.byte	0x00, 0xf5, 0x21, 0x00


	//----- nvinfo : EIATTR_KPARAM_INFO
	.align		4
.L_127:
        /*0068*/ 	.byte	0x04, 0x17
        /*006a*/ 	.short	(.L_129 - .L_128)
.L_128:
        /*006c*/ 	.word	0x00000000
        /*0070*/ 	.short	0x0005
        /*0072*/ 	.short	0x0028
        /*0074*/ 	.byte	0x00, 0xf5, 0x21, 0x00


	//----- nvinfo : EIATTR_KPARAM_INFO
	.align		4
.L_129:
        /*0078*/ 	.byte	0x04, 0x17
        /*007a*/ 	.short	(.L_131 - .L_130)
.L_130:
        /*007c*/ 	.word	0x00000000
        /*0080*/ 	.short	0x0004
        /*0082*/ 	.short	0x0020
        /*0084*/ 	.byte	0x00, 0xf5, 0x21, 0x00


	//----- nvinfo : EIATTR_KPARAM_INFO
	.align		4
.L_131:
        /*0088*/ 	.byte	0x04, 0x17
        /*008a*/ 	.short	(.L_133 - .L_132)
.L_132:
        /*008c*/ 	.word	0x00000000
        /*0090*/ 	.short	0x0003
        /*0092*/ 	.short	0x0018
        /*0094*/ 	.byte	0x00, 0xf5, 0x21, 0x00


	//----- nvinfo : EIATTR_KPARAM_INFO
	.align		4
.L_133:
        /*0098*/ 	.byte	0x04, 0x17
        /*009a*/ 	.short	(.L_135 - .L_134)
.L_134:
        /*009c*/ 	.word	0x00000000
        /*00a0*/ 	.short	0x0002
        /*00a2*/ 	.short	0x0010
        /*00a4*/ 	.byte	0x00, 0xf5, 0x21, 0x00


	//----- nvinfo : EIATTR_KPARAM_INFO
	.align		4
.L_135:
        /*00a8*/ 	.byte	0x04, 0x17
        /*00aa*/ 	.short	(.L_137 - .L_136)
.L_136:
        /*00ac*/ 	.word	0x00000000
        /*00b0*/ 	.short	0x0001
        /*00b2*/ 	.short	0x0008
        /*00b4*/ 	.byte	0x00, 0xf5, 0x21, 0x00


	//----- nvinfo : EIATTR_KPARAM_INFO
	.align		4
.L_137:
        /*00b8*/ 	.byte	0x04, 0x17
        /*00ba*/ 	.short	(.L_139 - .L_138)
.L_138:
        /*00bc*/ 	.word	0x00000000
        /*00c0*/ 	.short	0x0000
        /*00c2*/ 	.short	0x0000
        /*00c4*/ 	.byte	0x00, 0xf5, 0x21, 0x00


	//----- nvinfo : EIATTR_SPARSE_MMA_MASK
	.align		4
.L_139:
        /*00c8*/ 	.byte	0x03, 0x50
        /*00ca*/ 	.short	0x0000


	//----- nvinfo : EIATTR_MAXREG_COUNT
	.align		4
        /*00cc*/ 	.byte	0x03, 0x1b
        /*00ce*/ 	.short	0x00ff


	//----- nvinfo : EIATTR_MERCURY_ISA_VERSION
	.align		4
        /*00d0*/ 	.byte	0x03, 0x5f
        /*00d2*/ 	.short	0x0101


	//----- nvinfo : EIATTR_VRC_CTA_INIT_COUNT
	.align		4
        /*00d4*/ 	.byte	0x02, 0x4a
	.zero		1
	.zero		1


	//----- nvinfo : EIATTR_EXIT_INSTR_OFFSETS
	.align		4
        /*00d8*/ 	.byte	0x04, 0x1c
        /*00da*/ 	.short	(.L_141 - .L_140)


	//   ....[0]....
.L_140:
        /*00dc*/ 	.word	0x00000080


	//   ....[1]....
        /*00e0*/ 	.word	0x000000b0


	//   ....[2]....
        /*00e4*/ 	.word	0x000007b0


	//   ....[3]....
        /*00e8*/ 	.word	0x00000aa0


	//----- nvinfo : EIATTR_CBANK_PARAM_SIZE
	.align		4
.L_141:
        /*00ec*/ 	.byte	0x03, 0x19
        /*00ee*/ 	.short	0x0050


	//----- nvinfo : EIATTR_PARAM_CBANK
	.align		4
        /*00f0*/ 	.byte	0x04, 0x0a
        /*00f2*/ 	.short	(.L_143 - .L_142)
	.align		4
.L_142:
        /*00f4*/ 	.word	index@(.nv.constant0._Z8eval_rhsPfS_S_S_PiS0_S0_S0_fiii)
        /*00f8*/ 	.short	0x0380
        /*00fa*/ 	.short	0x0050


	//----- nvinfo : EIATTR_SW_WAR
	.align		4
.L_143:
        /*00fc*/ 	.byte	0x04, 0x36
        /*00fe*/ 	.short	(.L_145 - .L_144)
.L_144:
        /*0100*/ 	.word	0x00000008
.L_145:


//--------------------- .nv.info._Z6eval_uPfS_S_S_S_S_S_S_S_S_ii --------------------------
	.section	.nv.info._Z6eval_uPfS_S_S_S_S_S_S_S_S_ii,"",@"SHT_CUDA_INFO"
	.sectionflags	@""
	.align	4


	//----- nvinfo : EIATTR_CUDA_API_VERSION
	.align		4
        /*0000*/ 	.byte	0x04, 0x37
        /*0002*/ 	.short	(.L_147 - .L_146)
.L_146:
        /*0004*/ 	.word	0x00000082


	//----- nvinfo : EIATTR_KPARAM_INFO
	.align		4
.L_147:
        /*0008*/ 	.byte	0x04, 0x17
        /*000a*/ 	.short	(.L_149 - .L_148)
.L_148:
        /*000c*/ 	.word	0x00000000
        /*0010*/ 	.short	0x000b
        /*0012*/ 	.short	0x0054
        /*0014*/ 	.byte	0x00, 0xf0, 0x11, 0x00


	//----- nvinfo : EIATTR_KPARAM_INFO
	.align		4
.L_149:
        /*0018*/ 	.byte	0x04, 0x17
        /*001a*/ 	.short	(.L_151 - .L_150)
.L_150:
        /*001c*/ 	.word	0x00000000
        /*0020*/ 	.short	0x000a
        /*0022*/ 	.short	0x0050
        /*0024*/ 	.byte	0x00, 0xf0, 0x11, 0x00


	//----- nvinfo : EIATTR_KPARAM_INFO
	.align		4
.L_151:
        /*0028*/ 	.byte	0x04, 0x17
        /*002a*/ 	.short	(.L_153 - .L_152)
.L_152:
        /*002c*/ 	.word	0x00000000
        /*0030*/ 	.short	0x0009
        /*0032*/ 	.short	0x0048
        /*0034*/ 	.byte	0x00, 0xf5, 0x21, 0x00


	//----- nvinfo : EIATTR_KPARAM_INFO
	.align		4
.L_153:
        /*0038*/ 	.byte	0x04, 0x17
        /*003a*/ 	.short	(.L_155 - .L_154)
.L_154:
        /*003c*/ 	.word	0x00000000
        /*0040*/ 	.short	0x0008
        /*0042*/ 	.short	0x0040
        /*0044*/ 	.byte	0x00, 0xf5, 0x21, 0x00


	//----- nvinfo : EIATTR_KPARAM_INFO
	.align		4
.L_155:
        /*0048*/ 	.byte	0x04, 0x17
        /*004a*/ 	.short	(.L_157 - .L_156)
.L_156:
        /*004c*/ 	.word	0x00000000
        /*0050*/ 	.short	0x0007
        /*0052*/ 	.short	0x0038
        /*0054*/ 	.byte	0x00, 0xf5, 0x21, 0x00


	//----- nvinfo : EIATTR_KPARAM_INFO
	.align		4
.L_157:
        /*0058*/ 	.byte	0x04, 0x17
        /*005a*/ 	.short	(.L_159 - .L_158)
.L_158:
        /*005c*/ 	.word	0x00000000
        /*0060*/ 	.short	0x0006
        /*0062*/ 	.short	0x0030
        /*0064*/ 	.byte	0x00, 0xf5, 0x21, 0x00


	//----- nvinfo : EIATTR_KPARAM_INFO
	.align		4
.L_159:
        /*0068*/ 	.byte	0x04, 0x17
        /*006a*/ 	.short	(.L_161 - .L_160)
.L_160:
        /*006c*/ 	.word	0x00000000
        /*0070*/ 	.short	0x0005
        /*0072*/ 	.short	0x0028
        /*0074*/ 	.byte	0x00, 0xf5, 0x21, 0x00


	//----- nvinfo : EIATTR_KPARAM_INFO
	.align		4
.L_161:
        /*0078*/ 	.byte	0x04, 0x17
        /*007a*/ 	.short	(.L_163 - .L_162)
.L_162:
        /*007c*/ 	.word	0x00000000
        /*0080*/ 	.short	0x0004
        /*0082*/ 	.short	0x0020
        /*0084*/ 	.byte	0x00, 0xf5, 0x21, 0x00


	//----- nvinfo : EIATTR_KPARAM_INFO
	.align		4
.L_163:
        /*0088*/ 	.byte	0x04, 0x17
        /*008a*/ 	.short	(.L_165 - .L_164)
.L_164:
        /*008c*/ 	.word	0x00000000
        /*0090*/ 	.short	0x0003
        /*0092*/ 	.short	0x0018
        /*0094*/ 	.byte	0x00, 0xf5, 0x21, 0x00


	//----- nvinfo : EIATTR_KPARAM_INFO
	.align		4
.L_165:
        /*0098*/ 	.byte	0x04, 0x17
        /*009a*/ 	.short	(.L_167 - .L_166)
.L_166:
        /*009c*/ 	.word	0x00000000
        /*00a0*/ 	.short	0x0002
        /*00a2*/ 	.short	0x0010
        /*00a4*/ 	.byte	0x00, 0xf5, 0x21, 0x00


	//----- nvinfo : EIATTR_KPARAM_INFO
	.align		4
.L_167:
        /*00a8*/ 	.byte	0x04, 0x17
        /*00aa*/ 	.short	(.L_169 - .L_168)
.L_168:
        /*00ac*/ 	.word	0x00000000
        /*00b0*/ 	.short	0x0001
        /*00b2*/ 	.short	0x0008
        /*00b4*/ 	.byte	0x00, 0xf5, 0x21, 0x00


	//----- nvinfo : EIATTR_KPARAM_INFO
	.align		4
.L_169:
        /*00b8*/ 	.byte	0x04, 0x17
        /*00ba*/ 	.short	(.L_171 - .L_170)
.L_170:
        /*00bc*/ 	.word	0x00000000
        /*00c0*/ 	.short	0x0000
        /*00c2*/ 	.short	0x0000
        /*00c4*/ 	.byte	0x00, 0xf5, 0x21, 0x00


	//----- nvinfo : EIATTR_SPARSE_MMA_MASK
	.align		4
.L_171:
        /*00c8*/ 	.byte	0x03, 0x50
        /*00ca*/ 	.short	0x0000


	//----- nvinfo : EIATTR_MAXREG_COUNT
	.align		4
        /*00cc*/ 	.byte	0x03, 0x1b
        /*00ce*/ 	.short	0x00ff


	//----- nvinfo : EIATTR_MERCURY_ISA_VERSION
	.align		4
        /*00d0*/ 	.byte	0x03, 0x5f
        /*00d2*/ 	.short	0x0101


	//----- nvinfo : EIATTR_VRC_CTA_INIT_COUNT
	.align		4
        /*00d4*/ 	.byte	0x02, 0x4a
	.zero		1
	.zero		1


	//----- nvinfo : EIATTR_EXIT_INSTR_OFFSETS
	.align		4
        /*00d8*/ 	.byte	0x04, 0x1c
        /*00da*/ 	.short	(.L_173 - .L_172)


	//   ....[0]....
.L_172:
        /*00dc*/ 	.word	0x00000080


	//   ....[1]....
        /*00e0*/ 	.word	0x00001ee0


	//----- nvinfo : EIATTR_CBANK_PARAM_SIZE
	.align		4
.L_173:
        /*00e4*/ 	.byte	0x03, 0x19
        /*00e6*/ 	.short	0x0058


	//----- nvinfo : EIATTR_PARAM_CBANK
	.align		4
        /*00e8*/ 	.byte	0x04, 0x0a
        /*00ea*/ 	.short	(.L_175 - .L_174)
	.align		4
.L_174:
        /*00ec*/ 	.word	index@(.nv.constant0._Z6eval_uPfS_S_S_S_S_S_S_S_S_ii)
        /*00f0*/ 	.short	0x0380
        /*00f2*/ 	.short	0x0058


	//----- nvinfo : EIATTR_SW_WAR
	.align		4
.L_175:
        /*00f4*/ 	.byte	0x04, 0x36
        /*00f6*/ 	.short	(.L_177 - .L_176)
.L_176:
        /*00f8*/ 	.word	0x00000008
.L_177:


//--------------------- .nv.info._Z9eval_quadPfS_S_S_S_S_S_S_S_S_S_S_iii --------------------------
	.section	.nv.info._Z9eval_quadPfS_S_S_S_S_S_S_S_S_S_S_iii,"",@"SHT_CUDA_INFO"
	.sectionflags	@""
	.align	4


	//----- nvinfo : EIATTR_CUDA_API_VERSION
	.align		4
        /*0000*/ 	.byte	0x04, 0x37
        /*0002*/ 	.short	(.L_179 - .L_178)
.L_178:
        /*0004*/ 	.word	0x00000082


	//----- nvinfo : EIATTR_KPARAM_INFO
	.align		4
.L_179:
        /*0008*/ 	.byte	0x04, 0x17
        /*000a*/ 	.short	(.L_181 - .L_180)
.L_180:
        /*000c*/ 	.word	0x00000000
        /*0010*/ 	.short	0x000e
        /*0012*/ 	.short	0x0068
        /*0014*/ 	.byte	0x00, 0xf0, 0x11, 0x00


	//----- nvinfo : EIATTR_KPARAM_INFO
	.align		4
.L_181:
        /*0018*/ 	.byte	0x04, 0x17
        /*001a*/ 	.short	(.L_183 - .L_182)
.L_182:
        /*001c*/ 	.word	0x00000000
        /*0020*/ 	.short	0x000d
        /*0022*/ 	.short	0x0064
        /*0024*/ 	.byte	0x00, 0xf0, 0x11, 0x00


	//----- nvinfo : EIATTR_KPARAM_INFO
	.align		4
.L_183:
        /*0028*/ 	.byte	0x04, 0x17
        /*002a*/ 	.short	(.L_185 - .L_184)
.L_184:
        /*002c*/ 	.word	0x00000000
        /*0030*/ 	.short	0x000c
        /*0032*/ 	.short	0x0060
        /*0034*/ 	.byte	0x00, 0xf0, 0x11, 0x00


	//----- nvinfo : EIATTR_KPARAM_INFO
	.align		4
.L_185:
        /*0038*/ 	.byte	0x04, 0x17
        /*003a*/ 	.short	(.L_187 - .L_186)
.L_186:
        /*003c*/ 	.word	0x00000000
        /*0040*/ 	.short	0x000b
        /*0042*/ 	.short	0x0058
        /*0044*/ 	.byte	0x00, 0xf5, 0x21, 0x00


	//----- nvinfo : EIATTR_KPARAM_INFO
	.align		4
.L_187:
        /*0048*/ 	.byte	0x04, 0x17
        /*004a*/ 	.short	(.L_189 - .L_188)
.L_188:
        /*004c*/ 	.word	0x00000000
        /*0050*/ 	.short	0x000a
        /*0052*/ 	.short	0x0050
        /*0054*/ 	.byte	0x00, 0xf5, 0x21, 0x00


	//----- nvinfo : EIATTR_KPARAM_INFO
	.align		4
.L_189:
        /*0058*/ 	.byte	0x04, 0x17
        /*005a*/ 	.short	(.L_191 - .L_190)
.L_190:
        /*005c*/ 	.word	0x00000000
        /*0060*/ 	.short	0x0009
        /*0062*/ 	.short	0x0048
        /*0064*/ 	.byte	0x00, 0xf5, 0x21, 0x00


	//----- nvinfo : EIATTR_KPARAM_INFO
	.align		4
.L_191:
        /*0068*/ 	.byte	0x04, 0x17
        /*006a*/ 	.short	(.L_193 - .L_192)
.L_192:
        /*006c*/ 	.word	0x00000000
        /*0070*/ 	.short	0x0008
        /*0072*/ 	.short	0x0040
        /*0074*/ 	.byte	0x00, 0xf5, 0x21, 0x00


	//----- nvinfo : EIATTR_KPARAM_INFO
	.align		4
.L_193:
        /*0078*/ 	.byte	0x04, 0x17
        /*007a*/ 	.short	(.L_195 - .L_194)
.L_194:
        /*007c*/ 	.word	0x00000000
        /*0080*/ 	.short	0x0007
        /*0082*/ 	.short	0x0038
        /*0084*/ 	.byte	0x00, 0xf5, 0x21, 0x00


	//----- nvinfo : EIATTR_KPARAM_INFO
	.align		4
.L_195:
        /*0088*/ 	.byte	0x04, 0x17
        /*008a*/ 	.short	(.L_197 - .L_196)
.L_196:
        /*008c*/ 	.word	0x00000000
        /*0090*/ 	.short	0x0006
        /*0092*/ 	.short	0x0030
        /*0094*/ 	.byte	0x00, 0xf5, 0x21, 0x00


	//----- nvinfo : EIATTR_KPARAM_INFO
	.align		4
.L_197:
        /*0098*/ 	.byte	0x04, 0x17
        /*009a*/ 	.short	(.L_199 - .L_198)
.L_198:
        /*009c*/ 	.word	0x00000000
        /*00a0*/ 	.short	0x0005
        /*00a2*/ 	.short	0x0028
        /*00a4*/ 	.byte	0x00, 0xf5, 0x21, 0x00


	//----- nvinfo : EIATTR_KPARAM_INFO
	.align		4
.L_199:
        /*00a8*/ 	.byte	0x04, 0x17
        /*00aa*/ 	.short	(.L_201 - .L_200)
.L_200:
        /*00ac*/ 	.word	0x00000000
        /*00b0*/ 	.short	0x0004
        /*00b2*/ 	.short	0x0020
        /*00b4*/ 	.byte	0x00, 0xf5, 0x21, 0x00


	//----- nvinfo : EIATTR_KPARAM_INFO
	.align		4
.L_201:
        /*00b8*/ 	.byte	0x04, 0x17
        /*00ba*/ 	.short	(.L_203 - .L_202)
.L_202:
        /*00bc*/ 	.word	0x00000000
        /*00c0*/ 	.short	0x0003
        /*00c2*/ 	.short	0x0018
        /*00c4*/ 	.byte	0x00, 0xf5, 0x21, 0x00


	//----- nvinfo : EIATTR_KPARAM_INFO
	.align		4
.L_203:
        /*00c8*/ 	.byte	0x04, 0x17
        /*00ca*/ 	.short	(.L_205 - .L_204)
.L_204:
        /*00cc*/ 	.word	0x00000000
        /*00d0*/ 	.short	0x0002
        /*00d2*/ 	.short	0x0010
        /*00d4*/ 	.byte	0x00, 0xf5, 0x21, 0x00


	//----- nvinfo : EIATTR_KPARAM_INFO
	.align		4
.L_205:
        /*00d8*/ 	.byte	0x04, 0x17
        /*00da*/ 	.short	(.L_207 - .L_206)
.L_206:
        /*00dc*/ 	.word	0x00000000
        /*00e0*/ 	.short	0x0001
        /*00e2*/ 	.short	0x0008
        /*00e4*/ 	.byte	0x00, 0xf5, 0x21, 0x00


	//----- nvinfo : EIATTR_KPARAM_INFO
	.align		4
.L_207:
        /*00e8*/ 	.byte	0x04, 0x17
        /*00ea*/ 	.short	(.L_209 - .L_208)
.L_208:
        /*00ec*/ 	.word	0x00000000
        /*00f0*/ 	.short	0x0000
        /*00f2*/ 	.short	0x0000
        /*00f4*/ 	.byte	0x00, 0xf5, 0x21, 0x00


	//----- nvinfo : EIATTR_SPARSE_MMA_MASK
	.align		4
.L_209:
        /*00f8*/ 	.byte	0x03, 0x50
        /*00fa*/ 	.short	0x0000


	//----- nvinfo : EIATTR_MAXREG_COUNT
	.align		4
        /*00fc*/ 	.byte	0x03, 0x1b
        /*00fe*/ 	.short	0x00ff


	//----- nvinfo : EIATTR_MERCURY_ISA_VERSION
	.align		4
        /*0100*/ 	.byte	0x03, 0x5f
        /*0102*/ 	.short	0x0101


	//----- nvinfo : EIATTR_VRC_CTA_INIT_COUNT
	.align		4
        /*0104*/ 	.byte	0x02, 0x4a
	.zero		1
	.zero		1


	//----- nvinfo : EIATTR_EXIT_INSTR_OFFSETS
	.align		4
        /*0108*/ 	.byte	0x04, 0x1c
        /*010a*/ 	.short	(.L_211 - .L_210)


	//   ....[0]....
.L_210:
        /*010c*/ 	.word	0x00000080


	//   ....[1]....
        /*0110*/ 	.word	0x000009a0


	//   ....[2]....
        /*0114*/ 	.word	0x00001b80


	//   ....[3]....
        /*0118*/ 	.word	0x00002060


	//   ....[4]....
        /*011c*/ 	.word	0x000022e0


	//   ....[5]....
        /*0120*/ 	.word	0x00002460


	//   ....[6]....
        /*0124*/ 	.word	0x00002520


	//----- nvinfo : EIATTR_CRS_STACK_SIZE
	.align		4
.L_211:
        /*0128*/ 	.byte	0x04, 0x1e
        /*012a*/ 	.short	(.L_213 - .L_212)
.L_212:
        /*012c*/ 	.word	0x00000000


	//----- nvinfo : EIATTR_CBANK_PARAM_SIZE
	.align		4
.L_213:
        /*0130*/ 	.byte	0x03, 0x19
        /*0132*/ 	.short	0x006c


	//----- nvinfo : EIATTR_PARAM_CBANK
	.align		4
        /*0134*/ 	.byte	0x04, 0x0a
        /*0136*/ 	.short	(.L_215 - .L_214)
	.align		4
.L_214:
        /*0138*/ 	.word	index@(.nv.constant0._Z9eval_quadPfS_S_S_S_S_S_S_S_S_S_S_iii)
        /*013c*/ 	.short	0x0380
        /*013e*/ 	.short	0x006c


	//----- nvinfo : EIATTR_SW_WAR
	.align		4
.L_215:
        /*0140*/ 	.byte	0x04, 0x36
        /*0142*/ 	.short	(.L_217 - .L_216)
.L_216:
        /*0144*/ 	.word	0x00000008
.L_217:


//--------------------- .nv.info._Z12eval_riemannPfS_S_S_S_S_S_S_S_S_S_S_S_S_S_S_S_S_PiS0_S0_S0_S_S_iiii --------------------------
	.section	.nv.info._Z12eval_riemannPfS_S_S_S_S_S_S_S_S_S_S_S_S_S_S_S_S_PiS0_S0_S0_S_S_iiii,"",@"SHT_CUDA_INFO"
	.sectionflags	@""
	.align	4


	//----- nvinfo : EIATTR_CUDA_API_VERSION
	.align		4
        /*0000*/ 	.byte	0x04, 0x37
        /*0002*/ 	.short	(.L_219 - .L_218)
.L_218:
        /*0004*/ 	.word	0x00000082


	//----- nvinfo : EIATTR_KPARAM_INFO
	.align		4
.L_219:
        /*0008*/ 	.byte	0x04, 0x17
        /*000a*/ 	.short	(.L_221 - .L_220)
.L_220:
        /*000c*/ 	.word	0x00000000
        /*0010*/ 	.short	0x001b
        /*0012*/ 	.short	0x00cc
        /*0014*/ 	.byte	0x00, 0xf0, 0x11, 0x00


	//----- nvinfo : EIATTR_KPARAM_INFO
	.align		4
.L_221:
        /*0018*/ 	.byte	0x04, 0x17
        /*001a*/ 	.short	(.L_223 - .L_222)
.L_222:
        /*001c*/ 	.word	0x00000000
        /*0020*/ 	.short	0x001a
        /*0022*/ 	.short	0x00c8
        /*0024*/ 	.byte	0x00, 0xf0, 0x11, 0x00


	//----- nvinfo : EIATTR_KPARAM_INFO
	.align		4
.L_223:
        /*0028*/ 	.byte	0x04, 0x17
        /*002a*/ 	.short	(.L_225 - .L_224)
.L_224:
        /*002c*/ 	.word	0x00000000
        /*0030*/ 	.short	0x0019
        /*0032*/ 	.short	0x00c4
        /*0034*/ 	.byte	0x00, 0xf0, 0x11, 0x00


	//----- nvinfo : EIATTR_KPARAM_INFO
	.align		4
.L_225:
        /*0038*/ 	.byte	0x04, 0x17
        /*003a*/ 	.short	(.L_227 - .L_226)
.L_226:
        /*003c*/ 	.word	0x00000000
        /*0040*/ 	.short	0x0018
        /*0042*/ 	.short	0x00c0
        /*0044*/ 	.byte	0x00, 0xf0, 0x11, 0x00


	//----- nvinfo : EIATTR_KPARAM_INFO
	.align		4
.L_227:
        /*0048*/ 	.byte	0x04, 0x17
        /*004a*/ 	.short	(.L_229 - .L_228)
.L_228:
        /*004c*/ 	.word	0x00000000
        /*0050*/ 	.short	0x0017
        /*0052*/ 	.short	0x00b8
        /*0054*/ 	.byte	0x00, 0xf5, 0x21, 0x00


	//----- nvinfo : EIATTR_KPARAM_INFO
	.align		4
.L_229:
        /*0058*/ 	.byte	0x04, 0x17
        /*005a*/ 	.short	(.L_231 - .L_230)
.L_230:
        /*005c*/ 	.word	0x00000000
        /*0060*/ 	.short	0x0016
        /*0062*/ 	.short	0x00b0
        /*0064*/ 	.byte	0x00, 0xf5, 0x21, 0x00


	//----- nvinfo : EIATTR_KPARAM_INFO
	.align		4
.L_231:
        /*0068*/ 	.byte	0x04, 0x17
        /*006a*/ 	.short	(.L_233 - .L_232)
.L_232:
        /*006c*/ 	.word	0x00000000
        /*0070*/ 	.short	0x0015
        /*0072*/ 	.short	0x00a8
        /*0074*/ 	.byte	0x00, 0xf5, 0x21, 0x00


	//----- nvinfo : EIATTR_KPARAM_INFO
	.align		4
.L_233:
        /*0078*/ 	.byte	0x04, 0x17
        /*007a*/ 	.short	(.L_235 - .L_234)
.L_234:
        /*007c*/ 	.word	0x00000000
        /*0080*/ 	.short	0x0014
        /*0082*/ 	.short	0x00a0
        /*0084*/ 	.byte	0x00, 0xf5, 0x21, 0x00


	//----- nvinfo : EIATTR_KPARAM_INFO
	.align		4
.L_235:
        /*0088*/ 	.byte	0x04, 0x17
        /*008a*/ 	.short	(.L_237 - .L_236)
.L_236:
        /*008c*/ 	.word	0x00000000
        /*0090*/ 	.short	0x0013
        /*0092*/ 	.short	0x0098
        /*0094*/ 	.byte	0x00, 0xf5, 0x21, 0x00


	//----- nvinfo : EIATTR_KPARAM_INFO
	.align		4
.L_237:
        /*0098*/ 	.byte	0x04, 0x17
        /*009a*/ 	.short	(.L_239 - .L_238)
.L_238:
        /*009c*/ 	.word	0x00000000
        /*00a0*/ 	.short	0x0012
        /*00a2*/ 	.short	0x0090
        /*00a4*/ 	.byte	0x00, 0xf5, 0x21, 0x00


	//----- nvinfo : EIATTR_KPARAM_INFO
	.align		4
.L_239:
        /*00a8*/ 	.byte	0x04, 0x17
        /*00aa*/ 	.short	(.L_241 - .L_240)
.L_240:
        /*00ac*/ 	.word	0x00000000
        /*00b0*/ 	.short	0x0011
        /*00b2*/ 	.short	0x0088
        /*00b4*/ 	.byte	0x00, 0xf5, 0x21, 0x00


	//----- nvinfo : EIATTR_KPARAM_INFO
	.align		4
.L_241:
        /*00b8*/ 	.byte	0x04, 0x17
        /*00ba*/ 	.short	(.L_243 - .L_242)
.L_242:
        /*00bc*/ 	.word	0x00000000
        /*00c0*/ 	.short	0x0010
        /*00c2*/ 	.short	0x0080
        /*00c4*/ 	.byte	0x00, 0xf5, 0x21, 0x00


	//----- nvinfo : EIATTR_KPARAM_INFO
	.align		4
.L_243:
        /*00c8*/ 	.byte	0x04, 0x17
        /*00ca*/ 	.short	(.L_245 - .L_244)
.L_244:
        /*00cc*/ 	.word	0x00000000
        /*00d0*/ 	.short	0x000f
        /*00d2*/ 	.short	0x0078
        /*00d4*/ 	.byte	0x00, 0xf5, 0x21, 0x00


	//----- nvinfo : EIATTR_KPARAM_INFO
	.align		4
.L_245:
        /*00d8*/ 	.byte	0x04, 0x17
        /*00da*/ 	.short	(.L_247 - .L_246)
.L_246:
        /*00dc*/ 	.word	0x00000000
        /*00e0*/ 	.short	0x000e
        /*00e2*/ 	.short	0x0070
        /*00e4*/ 	.byte	0x00, 0xf5, 0x21, 0x00


	//----- nvinfo : EIATTR_KPARAM_INFO
	.align		4
.L_247:
        /*00e8*/ 	.byte	0x04, 0x17
        /*00ea*/ 	.short	(.L_249 - .L_248)
.L_248:
        /*00ec*/ 	.word	0x00000000
        /*00f0*/ 	.short	0x000d
        /*00f2*/ 	.short	0x0068
        /*00f4*/ 	.byte	0x00, 0xf5, 0x21, 0x00


	//----- nvinfo : EIATTR_KPARAM_INFO
	.align		4
.L_249:
        /*00f8*/ 	.byte	0x04, 0x17
        /*00fa*/ 	.short	(.L_251 - .L_250)
.L_250:
        /*00fc*/ 	.word	0x00000000
        /*0100*/ 	.short	0x000c
        /*0102*/ 	.short	0x0060
        /*0104*/ 	.byte	0x00, 0xf5, 0x21, 0x00


	//----- nvinfo : EIATTR_KPARAM_INFO
	.align		4
.L_251:
        /*0108*/ 	.byte	0x04, 0x17
        /*010a*/ 	.short	(.L_253 - .L_252)
.L_252:
        /*010c*/ 	.word	0x00000000
        /*0110*/ 	.short	0x000b
        /*0112*/ 	.short	0x0058
        /*0114*/ 	.byte	0x00, 0xf5, 0x21, 0x00


	//----- nvinfo : EIATTR_KPARAM_INFO
	.align		4
.L_253:
        /*0118*/ 	.byte	0x04, 0x17
        /*011a*/ 	.short	(.L_255 - .L_254)
.L_254:
        /*011c*/ 	.word	0x00000000
        /*0120*/ 	.short	0x000a
        /*0122*/ 	.short	0x0050
        /*0124*/ 	.byte	0x00, 0xf5, 0x21, 0x00


	//----- nvinfo : EIATTR_KPARAM_INFO
	.align		4
.L_255:
        /*0128*/ 	.byte	0x04, 0x17
        /*012a*/ 	.short	(.L_257 - .L_256)
.L_256:
        /*012c*/ 	.word	0x00000000
        /*0130*/ 	.short	0x0009
        /*0132*/ 	.short	0x0048
        /*0134*/ 	.byte	0x00, 0xf5, 0x21, 0x00


	//----- nvinfo : EIATTR_KPARAM_INFO
	.align		4
.L_257:
        /*0138*/ 	.byte	0x04, 0x17
        /*013a*/ 	.short	(.L_259 - .L_258)
.L_258:
        /*013c*/ 	.word	0x00000000
        /*0140*/ 	.short	0x0008
        /*0142*/ 	.short	0x0040
        /*0144*/ 	.byte	0x00, 0xf5, 0x21, 0x00


	//----- nvinfo : EIATTR_KPARAM_INFO
	.align		4
.L_259:
        /*0148*/ 	.byte	0x04, 0x17
        /*014a*/ 	.short	(.L_261 - .L_260)
.L_260:
        /*014c*/ 	.word	0x00000000
        /*0150*/ 	.short	0x0007
        /*0152*/ 	.short	0x0038
        /*0154*/ 	.byte	0x00, 0xf5, 0x21, 0x00


	//----- nvinfo : EIATTR_KPARAM_INFO
	.align		4
.L_261:
        /*0158*/ 	.byte	0x04, 0x17
        /*015a*/ 	.short	(.L_263 - .L_262)
.L_262:
        /*015c*/ 	.word	0x00000000
        /*0160*/ 	.short	0x0006
        /*0162*/ 	.short	0x0030
        /*0164*/ 	.byte	0x00, 0xf5, 0x21, 0x00


	//----- nvinfo : EIATTR_KPARAM_INFO
	.align		4
.L_263:
        /*0168*/ 	.byte	0x04, 0x17
        /*016a*/ 	.short	(.L_265 - .L_264)
.L_264:
        /*016c*/ 	.word	0x00000000
        /*0170*/ 	.short	0x0005
        /*0172*/ 	.short	0x0028
        /*0174*/ 	.byte	0x00, 0xf5, 0x21, 0x00


	//----- nvinfo : EIATTR_KPARAM_INFO
	.align		4
.L_265:
        /*0178*/ 	.byte	0x04, 0x17
        /*017a*/ 	.short	(.L_267 - .L_266)
.L_266:
        /*017c*/ 	.word	0x00000000
        /*0180*/ 	.short	0x0004
        /*0182*/ 	.short	0x0020
        /*0184*/ 	.byte	0x00, 0xf5, 0x21, 0x00


	//----- nvinfo : EIATTR_KPARAM_INFO
	.align		4
.L_267:
        /*0188*/ 	.byte	0x04, 0x17
        /*018a*/ 	.short	(.L_269 - .L_268)
.L_268:
        /*018c*/ 	.word	0x00000000
        /*0190*/ 	.short	0x0003
        /*0192*/ 	.short	0x0018
        /*0194*/ 	.byte	0x00, 0xf5, 0x21, 0x00


	//----- nvinfo : EIATTR_KPARAM_INFO
	.align		4
.L_269:
        /*0198*/ 	.byte	0x04, 0x17
        /*019a*/ 	.short	(.L_271 - .L_270)
.L_270:
        /*019c*/ 	.word	0x00000000
        /*01a0*/ 	.short	0x0002
        /*01a2*/ 	.short	0x0010
        /*01a4*/ 	.byte	0x00, 0xf5, 0x21, 0x00


	//----- nvinfo : EIATTR_KPARAM_INFO
	.align		4
.L_271:
        /*01a8*/ 	.byte	0x04, 0x17
        /*01aa*/ 	.short	(.L_273 - .L_272)
.L_272:
        /*01ac*/ 	.word	0x00000000
        /*01b0*/ 	.short	0x0001
        /*01b2*/ 	.short	0x0008
        /*01b4*/ 	.byte	0x00, 0xf5, 0x21, 0x00


	//----- nvinfo : EIATTR_KPARAM_INFO
	.align		4
.L_273:
        /*01b8*/ 	.byte	0x04, 0x17
        /*01ba*/ 	.short	(.L_275 - .L_274)
.L_274:
        /*01bc*/ 	.word	0x00000000
        /*01c0*/ 	.short	0x0000
        /*01c2*/ 	.short	0x0000
        /*01c4*/ 	.byte	0x00, 0xf5, 0x21, 0x00


	//----- nvinfo : EIATTR_SPARSE_MMA_MASK
	.align		4
.L_275:
        /*01c8*/ 	.byte	0x03, 0x50
        /*01ca*/ 	.short	0x0000


	//----- nvinfo : EIATTR_MAXREG_COUNT
	.align		4
        /*01cc*/ 	.byte	0x03, 0x1b
        /*01ce*/ 	.short	0x00ff


	//----- nvinfo : EIATTR_NUM_BARRIERS
	.align		4
        /*01d0*/ 	.byte	0x02, 0x4c
        /*01d2*/ 	.byte	0x01
	.zero		1


	//----- nvinfo : EIATTR_MERCURY_ISA_VERSION
	.align		4
        /*01d4*/ 	.byte	0x03, 0x5f
        /*01d6*/ 	.short	0x0101


	//----- nvinfo : EIATTR_VRC_CTA_INIT_COUNT
	.align		4
        /*01d8*/ 	.byte	0x02, 0x4a
	.zero		1
	.zero		1


	//----- nvinfo : EIATTR_EXIT_INSTR_OFFSETS
	.align		4
        /*01dc*/ 	.byte	0x04, 0x1c
        /*01de*/ 	.short	(.L_277 - .L_276)


	//   ....[0]....
.L_276:
        /*01e0*/ 	.word	0x000000a0


	//   ....[1]....
        /*01e4*/ 	.word	0x00004f40


	//   ....[2]....
        /*01e8*/ 	.word	0x00006930


	//----- nvinfo : EIATTR_INDIRECT_BRANCH_TARGETS
	.align		4
.L_277:
        /*01ec*/ 	.byte	0x04, 0x34
        /*01ee*/ 	.short	(.L_279 - .L_278)


	//   ....[0]....
.L_278:
        /*01f0*/ 	.word	.L_x_248@srel
        /*01f4*/ 	.short	0x0
        /*01f6*/ 	.short	0x0
        /*01f8*/ 	.word	0x3
        /*01fc*/ 	.word	.L_x_249@srel
        /*0200*/ 	.word	.L_x_250@srel
        /*0204*/ 	.word	.L_x_251@srel


	//   ....[1]....
        /*0208*/ 	.word	.L_x_252@srel
        /*020c*/ 	.short	0x0
        /*020e*/ 	.short	0x0
        /*0210*/ 	.word	0x3
        /*0214*/ 	.word	.L_x_171@srel
        /*0218*/ 	.word	.L_x_254@srel
        /*021c*/ 	.word	.L_x_173@srel


	//   ....[2]....
        /*0220*/ 	.word	.L_x_256@srel
        /*0224*/ 	.short	0x0
        /*0226*/ 	.short	0x0
        /*0228*/ 	.word	0x3
        /*022c*/ 	.word	.L_x_178@srel
        /*0230*/ 	.word	.L_x_258@srel
        /*0234*/ 	.word	.L_x_259@srel


	//   ....[3]....
        /*0238*/ 	.word	.L_x_260@srel
        /*023c*/ 	.short	0x0
        /*023e*/ 	.short	0x0
        /*0240*/ 	.word	0x3
        /*0244*/ 	.word	.L_x_261@srel
        /*0248*/ 	.word	.L_x_262@srel
        /*024c*/ 	.word	.L_x_259@srel


	//----- nvinfo : EIATTR_CRS_STACK_SIZE
	.align		4
.L_279:
        /*0250*/ 	.byte	0x04, 0x1e
        /*0252*/ 	.short	(.L_281 - .L_280)
.L_280:
        /*0254*/ 	.word	0x00000000


	//----- nvinfo : EIATTR_CBANK_PARAM_SIZE
	.align		4
.L_281:
        /*0258*/ 	.byte	0x03, 0x19
        /*025a*/ 	.short	0x00d0


	//----- nvinfo : EIATTR_PARAM_CBANK
	.align		4
        /*025c*/ 	.byte	0x04, 0x0a
        /*025e*/ 	.short	(.L_283 - .L_282)
	.align		4
.L_282:
        /*0260*/ 	.word	index@(.nv.constant0._Z12eval_riemannPfS_S_S_S_S_S_S_S_S_S_S_S_S_S_S_S_S_PiS0_S0_S0_S_S_iiii)
        /*0264*/ 	.short	0x0380
        /*0266*/ 	.short	0x00d0


	//----- nvinfo : EIATTR_SW_WAR
	.align		4
.L_283:
        /*0268*/ 	.byte	0x04, 0x36
        /*026a*/ 	.short	(.L_285 - .L_284)
.L_284:
        /*026c*/ 	.word	0x00000008
.L_285:


//--------------------- .nv.info._Z14preval_normalsPfS_S_S_S_S_S_S_S_S_S_S_PiS0_i --------------------------
	.section	.nv.info._Z14preval_normalsPfS_S_S_S_S_S_S_S_S_S_S_PiS0_i,"",@"SHT_CUDA_INFO"
	.sectionflags	@""
	.align	4


	//----- nvinfo : EIATTR_CUDA_API_VERSION
	.align		4
        /*0000*/ 	.byte	0x04, 0x37
        /*0002*/ 	.short	(.L_287 - .L_286)
.L_286:
        /*0004*/ 	.word	0x00000082


	//----- nvinfo : EIATTR_KPARAM_INFO
	.align		4
.L_287:
        /*0008*/ 	.byte	0x04, 0x17
        /*000a*/ 	.short	(.L_289 - .L_288)
.L_288:
        /*000c*/ 	.word	0x00000000
        /*0010*/ 	.short	0x000e
        /*0012*/ 	.short	0x0070
        /*0014*/ 	.byte	0x00, 0xf0, 0x11, 0x00


	//----- nvinfo : EIATTR_KPARAM_INFO
	.align		4
.L_289:
        /*0018*/ 	.byte	0x04, 0x17
        /*001a*/ 	.short	(.L_291 - .L_290)
.L_290:
        /*001c*/ 	.word	0x00000000
        /*0020*/ 	.short	0x000d
        /*0022*/ 	.short	0x0068
        /*0024*/ 	.byte	0x00, 0xf5, 0x21, 0x00


	//----- nvinfo : EIATTR_KPARAM_INFO
	.align		4
.L_291:
        /*0028*/ 	.byte	0x04, 0x17
        /*002a*/ 	.short	(.L_293 - .L_292)
.L_292:
        /*002c*/ 	.word	0x00000000
        /*0030*/ 	.short	0x000c
        /*0032*/ 	.short	0x0060
        /*0034*/ 	.byte	0x00, 0xf5, 0x21, 0x00


	//----- nvinfo : EIATTR_KPARAM_INFO
	.align		4
.L_293:
        /*0038*/ 	.byte	0x04, 0x17
        /*003a*/ 	.short	(.L_295 - .L_294)
.L_294:
        /*003c*/ 	.word	0x00000000
        /*0040*/ 	.short	0x000b
        /*0042*/ 	.short	0x0058
        /*0044*/ 	.byte	0x00, 0xf5, 0x21, 0x00


	//----- nvinfo : EIATTR_KPARAM_INFO
	.align		4
.L_295:
        /*0048*/ 	.byte	0x04, 0x17
        /*004a*/ 	.short	(.L_297 - .L_296)
.L_296:
        /*004c*/ 	.word	0x00000000
        /*0050*/ 	.short	0x000a
        /*0052*/ 	.short	0x0050
        /*0054*/ 	.byte	0x00, 0xf5, 0x21, 0x00


	//----- nvinfo : EIATTR_KPARAM_INFO
	.align		4
.L_297:
        /*0058*/ 	.byte	0x04, 0x17
        /*005a*/ 	.short	(.L_299 - .L_298)
.L_298:
        /*005c*/ 	.word	0x00000000
        /*0060*/ 	.short	0x0009
        /*0062*/ 	.short	0x0048
        /*0064*/ 	.byte	0x00, 0xf5, 0x21, 0x00


	//----- nvinfo : EIATTR_KPARAM_INFO
	.align		4
.L_299:
        /*0068*/ 	.byte	0x04, 0x17
        /*006a*/ 	.short	(.L_301 - .L_300)
.L_300:
        /*006c*/ 	.word	0x00000000
        /*0070*/ 	.short	0x0008
        /*0072*/ 	.short	0x0040
        /*0074*/ 	.byte	0x00, 0xf5, 0x21, 0x00


	//----- nvinfo : EIATTR_KPARAM_INFO
	.align		4
.L_301:
        /*0078*/ 	.byte	0x04, 0x17
        /*007a*/ 	.short	(.L_303 - .L_302)
.L_302:
        /*007c*/ 	.word	0x00000000
        /*0080*/ 	.short	0x0007
        /*0082*/ 	.short	0x0038
        /*0084*/ 	.byte	0x00, 0xf5, 0x21, 0x00


	//----- nvinfo : EIATTR_KPARAM_INFO
	.align		4
.L_303:
        /*0088*/ 	.byte	0x04, 0x17
        /*008a*/ 	.short	(.L_305 - .L_304)
.L_304:
        /*008c*/ 	.word	0x00000000
        /*0090*/ 	.short	0x0006
        /*0092*/ 	.short	0x0030
        /*0094*/ 	.byte	0x00, 0xf5, 0x21, 0x00


	//----- nvinfo : EIATTR_KPARAM_INFO
	.align		4
.L_305:
        /*0098*/ 	.byte	0x04, 0x17
        /*009a*/ 	.short	(.L_307 - .L_306)
.L_306:
        /*009c*/ 	.word	0x00000000
        /*00a0*/ 	.short	0x0005
        /*00a2*/ 	.short	0x0028
        /*00a4*/ 	.byte	0x00, 0xf5, 0x21, 0x00


	//----- nvinfo : EIATTR_KPARAM_INFO
	.align		4
.L_307:
        /*00a8*/ 	.byte	0x04, 0x17
        /*00aa*/ 	.short	(.L_309 - .L_308)
.L_308:
        /*00ac*/ 	.word	0x00000000
        /*00b0*/ 	.short	0x0004
        /*00b2*/ 	.short	0x0020
        /*00b4*/ 	.byte	0x00, 0xf5, 0x21, 0x00


	//----- nvinfo : EIATTR_KPARAM_INFO
	.align		4
.L_309:
        /*00b8*/ 	.byte	0x04, 0x17
        /*00ba*/ 	.short	(.L_311 - .L_310)
.L_310:
        /*00bc*/ 	.word	0x00000000
        /*00c0*/ 	.short	0x0003
        /*00c2*/ 	.short	0x0018
        /*00c4*/ 	.byte	0x00, 0xf5, 0x21, 0x00


	//----- nvinfo : EIATTR_KPARAM_INFO
	.align		4
.L_311:
        /*00c8*/ 	.byte	0x04, 0x17
        /*00ca*/ 	.short	(.L_313 - .L_312)
.L_312:
        /*00cc*/ 	.word	0x00000000
        /*00d0*/ 	.short	0x0002
        /*00d2*/ 	.short	0x0010
        /*00d4*/ 	.byte	0x00, 0xf5, 0x21, 0x00


	//----- nvinfo : EIATTR_KPARAM_INFO
	.align		4
.L_313:
        /*00d8*/ 	.byte	0x04, 0x17
        /*00da*/ 	.short	(.L_315 - .L_314)
.L_314:
        /*00dc*/ 	.word	0x00000000
        /*00e0*/ 	.short	0x0001
        /*00e2*/ 	.short	0x0008
        /*00e4*/ 	.byte	0x00, 0xf5, 0x21, 0x00


	//----- nvinfo : EIATTR_KPARAM_INFO
	.align		4
.L_315:
        /*00e8*/ 	.byte	0x04, 0x17
        /*00ea*/ 	.short	(.L_317 - .L_316)
.L_316:
        /*00ec*/ 	.word	0x00000000
        /*00f0*/ 	.short	0x0000
        /*00f2*/ 	.short	0x0000
        /*00f4*/ 	.byte	0x00, 0xf5, 0x21, 0x00


	//----- nvinfo : EIATTR_SPARSE_MMA_MASK
	.align		4
.L_317:
        /*00f8*/ 	.byte	0x03, 0x50
        /*00fa*/ 	.short	0x0000


	//----- nvinfo : EIATTR_MAXREG_COUNT
	.align		4
        /*00fc*/ 	.byte	0x03, 0x1b
        /*00fe*/ 	.short	0x00ff


	//----- nvinfo : EIATTR_MERCURY_ISA_VERSION
	.align		4
        /*0100*/ 	.byte	0x03, 0x5f
        /*0102*/ 	.short	0x0101


	//----- nvinfo : EIATTR_VRC_CTA_INIT_COUNT
	.align		4
        /*0104*/ 	.byte	0x02, 0x4a
	.zero		1
	.zero		1


	//----- nvinfo : EIATTR_EXIT_INSTR_OFFSETS
	.align		4
        /*0108*/ 	.byte	0x04, 0x1c
        /*010a*/ 	.short	(.L_319 - .L_318)


	//   ....[0]....
.L_318:
        /*010c*/ 	.word	0x00000070


	//   ....[1]....
        /*0110*/ 	.word	0x00001040


	//----- nvinfo : EIATTR_CRS_STACK_SIZE
	.align		4
.L_319:
        /*0114*/ 	.byte	0x04, 0x1e
        /*0116*/ 	.short	(.L_321 - .L_320)
.L_320:
        /*0118*/ 	.word	0x00000000


	//----- nvinfo : EIATTR_CBANK_PARAM_SIZE
	.align		4
.L_321:
        /*011c*/ 	.byte	0x03, 0x19
        /*011e*/ 	.short	0x0074


	//----- nvinfo : EIATTR_PARAM_CBANK
	.align		4
        /*0120*/ 	.byte	0x04, 0x0a
        /*0122*/ 	.short	(.L_323 - .L_322)
	.align		4
.L_322:
        /*0124*/ 	.word	index@(.nv.constant0._Z14preval_normalsPfS_S_S_S_S_S_S_S_S_S_S_PiS0_i)
        /*0128*/ 	.short	0x0380
        /*012a*/ 	.short	0x0074


	//----- nvinfo : EIATTR_SW_WAR
	.align		4
.L_323:
        /*012c*/ 	.byte	0x04, 0x36
        /*012e*/ 	.short	(.L_325 - .L_324)
.L_324:
        /*0130*/ 	.word	0x00000008
.L_325:


//--------------------- .nv.info._Z15preval_jacobianPfS_S_S_S_S_S_i --------------------------
	.section	.nv.info._Z15preval_jacobianPfS_S_S_S_S_S_i,"",@"SHT_CUDA_INFO"
	.sectionflags	@""
	.align	4


	//----- nvinfo : EIATTR_CUDA_API_VERSION
	.align		4
        /*0000*/ 	.byte	0x04, 0x37
        /*0002*/ 	.short	(.L_327 - .L_326)
.L_326:
        /*0004*/ 	.word	0x00000082


	//----- nvinfo : EIATTR_KPARAM_INFO
	.align		4
.L_327:
        /*0008*/ 	.byte	0x04, 0x17
        /*000a*/ 	.short	(.L_329 - .L_328)
.L_328:
        /*000c*/ 	.word	0x00000000
        /*0010*/ 	.short	0x0007
        /*0012*/ 	.short	0x0038
        /*0014*/ 	.byte	0x00, 0xf0, 0x11, 0x00


	//----- nvinfo : EIATTR_KPARAM_INFO
	.align		4
.L_329:
        /*0018*/ 	.byte	0x04, 0x17
        /*001a*/ 	.short	(.L_331 - .L_330)
.L_330:
        /*001c*/ 	.word	0x00000000
        /*0020*/ 	.short	0x0006
        /*0022*/ 	.short	0x0030
        /*0024*/ 	.byte	0x00, 0xf5, 0x21, 0x00


	//----- nvinfo : EIATTR_KPARAM_INFO
	.align		4
.L_331:
        /*0028*/ 	.byte	0x04, 0x17
        /*002a*/ 	.short	(.L_333 - .L_332)
.L_332:
        /*002c*/ 	.word	0x00000000
        /*0030*/ 	.short	0x0005
        /*0032*/ 	.short	0x0028
        /*0034*/ 	.byte	0x00, 0xf5, 0x21, 0x00


	//----- nvinfo : EIATTR_KPARAM_INFO
	.align		4
.L_333:
        /*0038*/ 	.byte	0x04, 0x17
        /*003a*/ 	.short	(.L_335 - .L_334)
.L_334:
        /*003c*/ 	.word	0x00000000
        /*0040*/ 	.short	0x0004
        /*0042*/ 	.short	0x0020
        /*0044*/ 	.byte	0x00, 0xf5, 0x21, 0x00


	//----- nvinfo : EIATTR_KPARAM_INFO
	.align		4
.L_335:
        /*0048*/ 	.byte	0x04, 0x17
        /*004a*/ 	.short	(.L_337 - .L_336)
.L_336:
        /*004c*/ 	.word	0x00000000
        /*0050*/ 	.short	0x0003
        /*0052*/ 	.short	0x0018
        /*0054*/ 	.byte	0x00, 0xf5, 0x21, 0x00


	//----- nvinfo : EIATTR_KPARAM_INFO
	.align		4
.L_337:
        /*0058*/ 	.byte	0x04, 0x17
        /*005a*/ 	.short	(.L_339 - .L_338)
.L_338:
        /*005c*/ 	.word	0x00000000
        /*0060*/ 	.short	0x0002
        /*0062*/ 	.short	0x0010
        /*0064*/ 	.byte	0x00, 0xf5, 0x21, 0x00


	//----- nvinfo : EIATTR_KPARAM_INFO
	.align		4
.L_339:
        /*0068*/ 	.byte	0x04, 0x17
        /*006a*/ 	.short	(.L_341 - .L_340)
.L_340:
        /*006c*/ 	.word	0x00000000
        /*0070*/ 	.short	0x0001
        /*0072*/ 	.short	0x0008
        /*0074*/ 	.byte	0x00, 0xf5, 0x21, 0x00


	//----- nvinfo : EIATTR_KPARAM_INFO
	.align		4
.L_341:
        /*0078*/ 	.byte	0x04, 0x17
        /*007a*/ 	.short	(.L_343 - .L_342)
.L_342:
        /*007c*/ 	.word	0x00000000
        /*0080*/ 	.short	0x0000
        /*0082*/ 	.short	0x0000
        /*0084*/ 	.byte	0x00, 0xf5, 0x21, 0x00


	//----- nvinfo : EIATTR_SPARSE_MMA_MASK
	.align		4
.L_343:
        /*0088*/ 	.byte	0x03, 0x50
        /*008a*/ 	.short	0x0000


	//----- nvinfo : EIATTR_MAXREG_COUNT
	.align		4
        /*008c*/ 	.byte	0x03, 0x1b
        /*008e*/ 	.short	0x00ff


	//----- nvinfo : EIATTR_MERCURY_ISA_VERSION
	.align		4
        /*0090*/ 	.byte	0x03, 0x5f
        /*0092*/ 	.short	0x0101


	//----- nvinfo : EIATTR_VRC_CTA_INIT_COUNT
	.align		4
        /*0094*/ 	.byte	0x02, 0x4a
	.zero		1
	.zero		1


	//----- nvinfo : EIATTR_EXIT_INSTR_OFFSETS
	.align		4
        /*0098*/ 	.byte	0x04, 0x1c
        /*009a*/ 	.short	(.L_345 - .L_344)


	//   ....[0]....
.L_344:
        /*009c*/ 	.word	0x00000070


	//   ....[1]....
        /*00a0*/ 	.word	0x00000240


	//----- nvinfo : EIATTR_CBANK_PARAM_SIZE
	.align		4
.L_345:
        /*00a4*/ 	.byte	0x03, 0x19
        /*00a6*/ 	.short	0x003c


	//----- nvinfo : EIATTR_PARAM_CBANK
	.align		4
        /*00a8*/ 	.byte	0x04, 0x0a
        /*00aa*/ 	.short	(.L_347 - .L_346)
	.align		4
.L_346:
        /*00ac*/ 	.word	index@(.nv.constant0._Z15preval_jacobianPfS_S_S_S_S_S_i)
        /*00b0*/ 	.short	0x0380
        /*00b2*/ 	.short	0x003c


	//----- nvinfo : EIATTR_SW_WAR
	.align		4
.L_347:
        /*00b4*/ 	.byte	0x04, 0x36
        /*00b6*/ 	.short	(.L_349 - .L_348)
.L_348:
        /*00b8*/ 	.word	0x00000008
.L_349:


//--------------------- .nv.info._Z18preval_side_lengthPfS_S_S_S_i --------------------------
	.section	.nv.info._Z18preval_side_lengthPfS_S_S_S_i,"",@"SHT_CUDA_INFO"
	.sectionflags	@""
	.align	4


	//----- nvinfo : EIATTR_CUDA_API_VERSION
	.align		4
        /*0000*/ 	.byte	0x04, 0x37
        /*0002*/ 	.short	(.L_351 - .L_350)
.L_350:
        /*0004*/ 	.word	0x00000082


	//----- nvinfo : EIATTR_KPARAM_INFO
	.align		4
.L_351:
        /*0008*/ 	.byte	0x04, 0x17
        /*000a*/ 	.short	(.L_353 - .L_352)
.L_352:
        /*000c*/ 	.word	0x00000000
        /*0010*/ 	.short	0x0005
        /*0012*/ 	.short	0x0028
        /*0014*/ 	.byte	0x00, 0xf0, 0x11, 0x00


	//----- nvinfo : EIATTR_KPARAM_INFO
	.align		4
.L_353:
        /*0018*/ 	.byte	0x04, 0x17
        /*001a*/ 	.short	(.L_355 - .L_354)
.L_354:
        /*001c*/ 	.word	0x00000000
        /*0020*/ 	.short	0x0004
        /*0022*/ 	.short	0x0020
        /*0024*/ 	.byte	0x00, 0xf5, 0x21, 0x00


	//----- nvinfo : EIATTR_KPARAM_INFO
	.align		4
.L_355:
        /*0028*/ 	.byte	0x04, 0x17
        /*002a*/ 	.short	(.L_357 - .L_356)
.L_356:
        /*002c*/ 	.word	0x00000000
        /*0030*/ 	.short	0x0003
        /*0032*/ 	.short	0x0018
        /*0034*/ 	.byte	0x00, 0xf5, 0x21, 0x00


	//----- nvinfo : EIATTR_KPARAM_INFO
	.align		4
.L_357:
        /*0038*/ 	.byte	0x04, 0x17
        /*003a*/ 	.short	(.L_359 - .L_358)
.L_358:
        /*003c*/ 	.word	0x00000000
        /*0040*/ 	.short	0x0002
        /*0042*/ 	.short	0x0010
        /*0044*/ 	.byte	0x00, 0xf5, 0x21, 0x00


	//----- nvinfo : EIATTR_KPARAM_INFO
	.align		4
.L_359:
        /*0048*/ 	.byte	0x04, 0x17
        /*004a*/ 	.short	(.L_361 - .L_360)
.L_360:
        /*004c*/ 	.word	0x00000000
        /*0050*/ 	.short	0x0001
        /*0052*/ 	.short	0x0008
        /*0054*/ 	.byte	0x00, 0xf5, 0x21, 0x00


	//----- nvinfo : EIATTR_KPARAM_INFO
	.align		4
.L_361:
        /*0058*/ 	.byte	0x04, 0x17
        /*005a*/ 	.short	(.L_363 - .L_362)
.L_362:
        /*005c*/ 	.word	0x00000000
        /*0060*/ 	.short	0x0000
        /*0062*/ 	.short	0x0000
        /*0064*/ 	.byte	0x00, 0xf5, 0x21, 0x00


	//----- nvinfo : EIATTR_SPARSE_MMA_MASK
	.align		4
.L_363:
        /*0068*/ 	.byte	0x03, 0x50
        /*006a*/ 	.short	0x0000


	//----- nvinfo : EIATTR_MAXREG_COUNT
	.align		4
        /*006c*/ 	.byte	0x03, 0x1b
        /*006e*/ 	.short	0x00ff


	//----- nvinfo : EIATTR_MERCURY_ISA_VERSION
	.align		4
        /*0070*/ 	.byte	0x03, 0x5f
        /*0072*/ 	.short	0x0101


	//----- nvinfo : EIATTR_VRC_CTA_INIT_COUNT
	.align		4
        /*0074*/ 	.byte	0x02, 0x4a
	.zero		1
	.zero		1


	//----- nvinfo : EIATTR_EXIT_INSTR_OFFSETS
	.align		4
        /*0078*/ 	.byte	0x04, 0x1c
        /*007a*/ 	.short	(.L_365 - .L_364)


	//   ....[0]....
.L_364:
        /*007c*/ 	.word	0x00000070


	//   ....[1]....
        /*0080*/ 	.word	0x00000b50


	//----- nvinfo : EIATTR_CRS_STACK_SIZE
	.align		4
.L_365:
        /*0084*/ 	.byte	0x04, 0x1e
        /*0086*/ 	.short	(.L_367 - .L_366)
.L_366:
        /*0088*/ 	.word	0x00000000


	//----- nvinfo : EIATTR_CBANK_PARAM_SIZE
	.align		4
.L_367:
        /*008c*/ 	.byte	0x03, 0x19
        /*008e*/ 	.short	0x002c


	//----- nvinfo : EIATTR_PARAM_CBANK
	.align		4
        /*0090*/ 	.byte	0x04, 0x0a
        /*0092*/ 	.short	(.L_369 - .L_368)
	.align		4
.L_368:
        /*0094*/ 	.word	index@(.nv.constant0._Z18preval_side_lengthPfS_S_S_S_i)
        /*0098*/ 	.short	0x0380
        /*009a*/ 	.short	0x002c


	//----- nvinfo : EIATTR_SW_WAR
	.align		4
.L_369:
        /*009c*/ 	.byte	0x04, 0x36
        /*009e*/ 	.short	(.L_371 - .L_370)
.L_370:
        /*00a0*/ 	.word	0x00000008
.L_371:


//--------------------- .nv.info._Z15init_conditionsPfS_S_S_S_S_S_S_S_S_iii --------------------------
	.section	.nv.info._Z15init_conditionsPfS_S_S_S_S_S_S_S_S_iii,"",@"SHT_CUDA_INFO"
	.sectionflags	@""
	.align	4


	//----- nvinfo : EIATTR_CUDA_API_VERSION
	.align		4
        /*0000*/ 	.byte	0x04, 0x37
        /*0002*/ 	.short	(.L_373 - .L_372)
.L_372:
        /*0004*/ 	.word	0x00000082


	//----- nvinfo : EIATTR_KPARAM_INFO
	.align		4
.L_373:
        /*0008*/ 	.byte	0x04, 0x17
        /*000a*/ 	.short	(.L_375 - .L_374)
.L_374:
        /*000c*/ 	.word	0x00000000
        /*0010*/ 	.short	0x000c
        /*0012*/ 	.short	0x0058
        /*0014*/ 	.byte	0x00, 0xf0, 0x11, 0x00


	//----- nvinfo : EIATTR_KPARAM_INFO
	.align		4
.L_375:
        /*0018*/ 	.byte	0x04, 0x17
        /*001a*/ 	.short	(.L_377 - .L_376)
.L_376:
        /*001c*/ 	.word	0x00000000
        /*0020*/ 	.short	0x000b
        /*0022*/ 	.short	0x0054
        /*0024*/ 	.byte	0x00, 0xf0, 0x11, 0x00


	//----- nvinfo : EIATTR_KPARAM_INFO
	.align		4
.L_377:
        /*0028*/ 	.byte	0x04, 0x17
        /*002a*/ 	.short	(.L_379 - .L_378)
.L_378:
        /*002c*/ 	.word	0x00000000
        /*0030*/ 	.short	0x000a
        /*0032*/ 	.short	0x0050
        /*0034*/ 	.byte	0x00, 0xf0, 0x11, 0x00


	//----- nvinfo : EIATTR_KPARAM_INFO
	.align		4
.L_379:
        /*0038*/ 	.byte	0x04, 0x17
        /*003a*/ 	.short	(.L_381 - .L_380)
.L_380:
        /*003c*/ 	.word	0x00000000
        /*0040*/ 	.short	0x0009
        /*0042*/ 	.short	0x0048
        /*0044*/ 	.byte	0x00, 0xf5, 0x21, 0x00


	//----- nvinfo : EIATTR_KPARAM_INFO
	.align		4
.L_381:
        /*0048*/ 	.byte	0x04, 0x17
        /*004a*/ 	.short	(.L_383 - .L_382)
.L_382:
        /*004c*/ 	.word	0x00000000
        /*0050*/ 	.short	0x0008
        /*0052*/ 	.short	0x0040
        /*0054*/ 	.byte	0x00, 0xf5, 0x21, 0x00


	//----- nvinfo : EIATTR_KPARAM_INFO
	.align		4
.L_383:
        /*0058*/ 	.byte	0x04, 0x17
        /*005a*/ 	.short	(.L_385 - .L_384)
.L_384:
        /*005c*/ 	.word	0x00000000
        /*0060*/ 	.short	0x0007
        /*0062*/ 	.short	0x0038
        /*0064*/ 	.byte	0x00, 0xf5, 0x21, 0x00


	//----- nvinfo : EIATTR_KPARAM_INFO
	.align		4
.L_385:
        /*0068*/ 	.byte	0x04, 0x17
        /*006a*/ 	.short	(.L_387 - .L_386)
.L_386:
        /*006c*/ 	.word	0x00000000
        /*0070*/ 	.short	0x0006
        /*0072*/ 	.short	0x0030
        /*0074*/ 	.byte	0x00, 0xf5, 0x21, 0x00


	//----- nvinfo : EIATTR_KPARAM_INFO
	.align		4
.L_387:
        /*0078*/ 	.byte	0x04, 0x17
        /*007a*/ 	.short	(.L_389 - .L_388)
.L_388:
        /*007c*/ 	.word	0x00000000
        /*0080*/ 	.short	0x0005
        /*0082*/ 	.short	0x0028
        /*0084*/ 	.byte	0x00, 0xf5, 0x21, 0x00


	//----- nvinfo : EIATTR_KPARAM_INFO
	.align		4
.L_389:
        /*0088*/ 	.byte	0x04, 0x17
        /*008a*/ 	.short	(.L_391 - .L_390)
.L_390:
        /*008c*/ 	.word	0x00000000
        /*0090*/ 	.short	0x0004
        /*0092*/ 	.short	0x0020
        /*0094*/ 	.byte	0x00, 0xf5, 0x21, 0x00


	//----- nvinfo : EIATTR_KPARAM_INFO
	.align		4
.L_391:
        /*0098*/ 	.byte	0x04, 0x17
        /*009a*/ 	.short	(.L_393 - .L_392)
.L_392:
        /*009c*/ 	.word	0x00000000
        /*00a0*/ 	.short	0x0003
        /*00a2*/ 	.short	0x0018
        /*00a4*/ 	.byte	0x00, 0xf5, 0x21, 0x00


	//----- nvinfo : EIATTR_KPARAM_INFO
	.align		4
.L_393:
        /*00a8*/ 	.byte	0x04, 0x17
        /*00aa*/ 	.short	(.L_395 - .L_394)
.L_394:
        /*00ac*/ 	.word	0x00000000
        /*00b0*/ 	.short	0x0002
        /*00b2*/ 	.short	0x0010
        /*00b4*/ 	.byte	0x00, 0xf5, 0x21, 0x00


	//----- nvinfo : EIATTR_KPARAM_INFO
	.align		4
.L_395:
        /*00b8*/ 	.byte	0x04, 0x17
        /*00ba*/ 	.short	(.L_397 - .L_396)
.L_396:
        /*00bc*/ 	.word	0x00000000
        /*00c0*/ 	.short	0x0001
        /*00c2*/ 	.short	0x0008
        /*00c4*/ 	.byte	0x00, 0xf5, 0x21, 0x00


	//----- nvinfo : EIATTR_KPARAM_INFO
	.align		4
.L_397:
        /*00c8*/ 	.byte	0x04, 0x17
        /*00ca*/ 	.short	(.L_399 - .L_398)
.L_398:
        /*00cc*/ 	.word	0x00000000
        /*00d0*/ 	.short	0x0000
        /*00d2*/ 	.short	0x0000
        /*00d4*/ 	.byte	0x00, 0xf5, 0x21, 0x00


	//----- nvinfo : EIATTR_SPARSE_MMA_MASK
	.align		4
.L_399:
        /*00d8*/ 	.byte	0x03, 0x50
        /*00da*/ 	.short	0x0000


	//----- nvinfo : EIATTR_MAXREG_COUNT
	.align		4
        /*00dc*/ 	.byte	0x03, 0x1b
        /*00de*/ 	.short	0x00ff


	//----- nvinfo : EIATTR_MERCURY_ISA_VERSION
	.align		4
        /*00e0*/ 	.byte	0x03, 0x5f
        /*00e2*/ 	.short	0x0101


	//----- nvinfo : EIATTR_VRC_CTA_INIT_COUNT
	.align		4
        /*00e4*/ 	.byte	0x02, 0x4a
	.zero		1
	.zero		1


	//----- nvinfo : EIATTR_EXIT_INSTR_OFFSETS
	.align		4
        /*00e8*/ 	.byte	0x04, 0x1c
        /*00ea*/ 	.short	(.L_401 - .L_400)


	//   ....[0]....
.L_400:
        /*00ec*/ 	.word	0x00000090


	//   ....[1]....
        /*00f0*/ 	.word	0x000035b0


	//   ....[2]....
        /*00f4*/ 	.word	0x00003860


	//   ....[3]....
        /*00f8*/ 	.word	0x000039d0


	//   ....[4]....
        /*00fc*/ 	.word	0x00003a70


	//----- nvinfo : EIATTR_INDIRECT_BRANCH_TARGETS
	.align		4
.L_401:
        /*0100*/ 	.byte	0x04, 0x34
        /*0102*/ 	.short	(.L_403 - .L_402)


	//   ....[0]....
.L_402:
        /*0104*/ 	.word	.L_x_264@srel
        /*0108*/ 	.short	0x0
        /*010a*/ 	.short	0x0
        /*010c*/ 	.word	0x3
        /*0110*/ 	.word	.L_x_265@srel
        /*0114*/ 	.word	.L_x_266@srel
        /*0118*/ 	.word	.L_x_267@srel


	//   ....[1]....
        /*011c*/ 	.word	.L_x_268@srel
        /*0120*/ 	.short	0x0
        /*0122*/ 	.short	0x0
        /*0124*/ 	.word	0x3
        /*0128*/ 	.word	.L_x_269@srel
        /*012c*/ 	.word	.L_x_270@srel
        /*0130*/ 	.word	.L_x_267@srel


	//----- nvinfo : EIATTR_CBANK_PARAM_SIZE
	.align		4
.L_403:
        /*0134*/ 	.byte	0x03, 0x19
        /*0136*/ 	.short	0x005c


	//----- nvinfo : EIATTR_PARAM_CBANK
	.align		4
        /*0138*/ 	.byte	0x04, 0x0a
        /*013a*/ 	.short	(.L_405 - .L_404)
	.align		4
.L_404:
        /*013c*/ 	.word	index@(.nv.constant0._Z15init_conditionsPfS_S_S_S_S_S_S_S_S_iii)
        /*0140*/ 	.short	0x0380
        /*0142*/ 	.short	0x005c


	//----- nvinfo : EIATTR_SW_WAR
	.align		4
.L_405:
        /*0144*/ 	.byte	0x04, 0x36
        /*0146*/ 	.short	(.L_407 - .L_406)
.L_406:
        /*0148*/ 	.word	0x00000008
.L_407:


//--------------------- .nv.callgraph             --------------------------
	.section	.nv.callgraph,"",@"SHT_CUDA_CALLGRAPH"
	.align	4
	.sectionentsize	8
	.align		4
        /*0000*/ 	.word	0x00000000
	.align		4
        /*0004*/ 	.word	0xffffffff
	.align		4
        /*0008*/ 	.word	0x00000000
	.align		4
        /*000c*/ 	.word	0xfffffffe
	.align		4
        /*0010*/ 	.word	0x00000000
	.align		4
        /*0014*/ 	.word	0xfffffffd
	.align		4
        /*0018*/ 	.word	0x00000000
	.align		4
        /*001c*/ 	.word	0xfffffffc


//--------------------- .nv.constant2._Z12eval_riemannPfS_S_S_S_S_S_S_S_S_S_S_S_S_S_S_S_S_PiS0_S0_S0_S_S_iiii --------------------------
	.section	.nv.constant2._Z12eval_riemannPfS_S_S_S_S_S_S_S_S_S_S_S_S_S_S_S_S_PiS0_S0_S0_S_S_iiii,"a",@progbits
	.sectionflags	@""
	.align	4
.nv.constant2._Z12eval_riemannPfS_S_S_S_S_S_S_S_S_S_S_S_S_S_S_S_S_PiS0_S0_S0_S_S_iiii:
        /*0000*/ 	.byte	0x60, 0x45, 0x00, 0x00, 0xd0, 0x3a, 0x00, 0x00, 0xd0, 0x30, 0x00, 0x00, 0x30, 0x62, 0x00, 0x00
        /*0010*/ 	.byte	0xb0, 0x5f, 0x00, 0x00, 0x60, 0x61, 0x00, 0x00, 0x60, 0x67, 0x00, 0x00, 0xa0, 0x64, 0x00, 0x00
        /*0020*/ 	.byte	0x90, 0x66, 0x00, 0x00, 0xb0, 0x66, 0x00, 0x00, 0x90, 0x65, 0x00, 0x00, 0x90, 0x66, 0x00, 0x00


//--------------------- .nv.constant2._Z15init_conditionsPfS_S_S_S_S_S_S_S_S_iii --------------------------
	.section	.nv.constant2._Z15init_conditionsPfS_S_S_S_S_S_S_S_S_iii,"a",@progbits
	.sectionflags	@""
	.align	4
.nv.constant2._Z15init_conditionsPfS_S_S_S_S_S_S_S_S_iii:
        /*0000*/ 	.byte	0x20, 0x0b, 0x00, 0x00, 0x00, 0x02, 0x00, 0x00, 0xa0, 0x11, 0x00, 0x00, 0xc0, 0x17, 0x00, 0x00
        /*0010*/ 	.byte	0xb0, 0x24, 0x00, 0x00, 0xa0, 0x11, 0x00, 0x00


//--------------------- .text._Z3rk4PfS_S_S_S_ii  --------------------------
	.section	.text._Z3rk4PfS_S_S_S_ii,"ax",@progbits
	.align	128
        .global         _Z3rk4PfS_S_S_S_ii
        .type           _Z3rk4PfS_S_S_S_ii,@function
        .size           _Z3rk4PfS_S_S_S_ii,(.L_x_272 - _Z3rk4PfS_S_S_S_ii)
        .other          _Z3rk4PfS_S_S_S_ii,@"STO_CUDA_ENTRY STV_DEFAULT"
_Z3rk4PfS_S_S_S_ii:
.text._Z3rk4PfS_S_S_S_ii:
[----:B------:R-:W-:Y:S01]  /*0000*/  LDC R1, c[0x0][0x37c] ;  /* 0x0000df00ff017b82 */ /* 0x000fe20000000800 */
[----:B------:R-:W0:Y:S01]  /*0010*/  S2R R0, SR_CTAID.X ;  /* 0x0000000000007919 */ /* 0x000e220000002500 */
[----:B------:R-:W1:Y:S01]  /*0020*/  LDCU.64 UR4, c[0x0][0x3a8] ;  /* 0x00007500ff0477ac */ /* 0x000e620008000a00 */
[----:B------:R-:W0:Y:S01]  /*0030*/  S2R R3, SR_TID.X ;  /* 0x0000000000037919 */ /* 0x000e220000002100 */
[----:B------:R-:W0:Y:S01]  /*0040*/  LDCU UR6, c[0x0][0x360] ;  /* 0x00006c00ff0677ac */ /* 0x000e220008000800 */
[----:B-1----:R-:W-:Y:S01]  /*0050*/  UIMAD UR4, UR5, UR4, URZ ;  /* 0x00000004050472a4 */ /* 0x002fe2000f8e02ff */
[----:B0-----:R-:W-:-:S05]  /*0060*/  IMAD R0, R0, UR6, R3 ;  /* 0x0000000600007c24 */ /* 0x001fca000f8e0203 */
[----:B------:R-:W-:-:S13]  /*0070*/  ISETP.GE.AND P0, PT, R0, UR4, PT ;  /* 0x0000000400007c0c */ /* 0x000fda000bf06270 */
[----:B------:R-:W-:Y:S05]  /*0080*/  @P0 EXIT ;  /* 0x000000000000094d */ /* 0x000fea0003800000 */
[----:B------:R-:W0:Y:S01]  /*0090*/  LDC.64 R2, c[0x0][0x388] ;  /* 0x0000e200ff027b82 */ /* 0x000e220000000a00 */
[----:B------:R-:W1:Y:S01]  /*00a0*/  LDCU.64 UR6, c[0x0][0x358] ;  /* 0x00006b00ff0677ac */ /* 0x000e620008000a00 */
[----:B0-----:R-:W-:-:S05]  /*00b0*/  IMAD.WIDE R2, R0, 0x4, R2 ;  /* 0x0000000400027825 */ /* 0x001fca00078e0202 */
[----:B-1----:R-:W2:Y:S01]  /*00c0*/  LDG.E R10, desc[UR6][R2.64] ;  /* 0x00000006020a7981 */ /* 0x002ea2000c1e1900 */
[----:B------:R-:W0:Y:S01]  /*00d0*/  MUFU.RCP64H R5, 6 ;  /* 0x4018000000057908 */ /* 0x000e220000001800 */
[----:B------:R-:W-:Y:S01]  /*00e0*/  IMAD.MOV.U32 R8, RZ, RZ, 0x0 ;  /* 0x00000000ff087424 */ /* 0x000fe200078e00ff */
[----:B------:R-:W-:Y:S01]  /*00f0*/  UMOV UR4, URZ ;  /* 0x000000ff00047c82 */ /* 0x000fe20008000000 */
[----:B------:R-:W-:Y:S01]  /*0100*/  IMAD.MOV.U32 R9, RZ, RZ, 0x40180000 ;  /* 0x40180000ff097424 */ /* 0x000fe200078e00ff */
[----:B------:R-:W-:Y:S01]  /*0110*/  BSSY.RECONVERGENT B0, `(.L_x_0) ;  /* 0x0000016000007945 */ /* 0x000fe20003800200 */
[----:B------:R-:W-:-:S06]  /*0120*/  IMAD.MOV.U32 R4, RZ, RZ, 0x1 ;  /* 0x00000001ff047424 */ /* 0x000fcc00078e00ff */
[----:B0-----:R-:W-:-:S08]  /*0130*/  DFMA R6, R4, -R8, 1 ;  /* 0x3ff000000406742b */ /* 0x001fd00000000808 */
[----:B------:R-:W-:-:S08]  /*0140*/  DFMA R6, R6, R6, R6 ;  /* 0x000000060606722b */ /* 0x000fd00000000006 */
[----:B------:R-:W-:-:S08]  /*0150*/  DFMA R6, R4, R6, R4 ;  /* 0x000000060406722b */ /* 0x000fd00000000004 */
[----:B------:R-:W-:-:S08]  /*0160*/  DFMA R8, R6, -R8, 1 ;  /* 0x3ff000000608742b */ /* 0x000fd00000000808 */
[----:B------:R-:W-:Y:S01]  /*0170*/  DFMA R8, R6, R8, R6 ;  /* 0x000000080608722b */ /* 0x000fe20000000006 */
[----:B--2---:R-:W0:Y:S07]  /*0180*/  F2F.F64.F32 R4, R10 ;  /* 0x0000000a00047310 */ /* 0x004e2e0000201800 */
[----:B0-----:R-:W-:Y:S01]  /*0190*/  DMUL R6, R4, R8 ;  /* 0x0000000804067228 */ /* 0x001fe20000000000 */
[----:B------:R-:W-:-:S07]  /*01a0*/  FSETP.GEU.AND P1, PT, |R5|, 6.5827683646048100446e-37, PT ;  /* 0x036000000500780b */ /* 0x000fce0003f2e200 */
[----:B------:R-:W-:-:S08]  /*01b0*/  DFMA R2, R6, -6, R4 ;  /* 0xc01800000602782b */ /* 0x000fd00000000004 */
[----:B------:R-:W-:-:S10]  /*01c0*/  DFMA R2, R8, R2, R6 ;  /* 0x000000020802722b */ /* 0x000fd40000000006 */
[----:B------:R-:W-:-:S05]  /*01d0*/  FFMA R6, RZ, 2.375, R3 ;  /* 0x40180000ff067823 */ /* 0x000fca0000000003 */
[----:B------:R-:W-:-:S13]  /*01e0*/  FSETP.GT.AND P0, PT, |R6|, 1.469367938527859385e-39, PT ;  /* 0x001000000600780b */ /* 0x000fda0003f04200 */
[----:B------:R-:W-:Y:S05]  /*01f0*/  @P0 BRA P1, `(.L_x_1) ;  /* 0x00000000001c0947 */ /* 0x000fea0000800000 */
[----:B------:R-:W-:Y:S01]  /*0200*/  IMAD.MOV.U32 R10, RZ, RZ, R4 ;  /* 0x000000ffff0a7224 */ /* 0x000fe200078e0004 */
[----:B------:R-:W-:Y:S01]  /*0210*/  MOV R14, 0x250 ;  /* 0x00000250000e7802 */ /* 0x000fe20000000f00 */
[----:B------:R-:W-:Y:S02]  /*0220*/  IMAD.MOV.U32 R11, RZ, RZ, R5 ;  /* 0x000000ffff0b7224 */ /* 0x000fe400078e0005 */
[----:B------:R-:W-:-:S07]  /*0230*/  IMAD.MOV.U32 R7, RZ, RZ, 0x40180000 ;  /* 0x40180000ff077424 */ /* 0x000fce00078e00ff */
[----:B------:R-:W-:Y:S05]  /*0240*/  CALL.REL.NOINC `($__internal_0_$__cuda_sm20_div_rn_f64_full) ;  /* 0x00000004008c7944 */ /* 0x000fea0003c00000 */
[----:B------:R-:W-:Y:S01]  /*0250*/  MOV R2, R6 ;  /* 0x0000000600027202 */ /* 0x000fe20000000f00 */
[----:B------:R-:W-:-:S07]  /*0260*/  IMAD.MOV.U32 R3, RZ, RZ, R7 ;  /* 0x000000ffff037224 */ /* 0x000fce00078e0007 */
.L_x_1:
[----:B------:R-:W-:Y:S05]  /*0270*/  BSYNC.RECONVERGENT B0 ;  /* 0x0000000000007941 */ /* 0x000fea0003800200 */
.L_x_0:
[----:B------:R-:W0:Y:S02]  /*0280*/  LDC.64 R4, c[0x0][0x390] ;  /* 0x0000e400ff047b82 */ /* 0x000e240000000a00 */
[----:B0-----:R-:W-:-:S05]  /*0290*/  IMAD.WIDE R4, R0, 0x4, R4 ;  /* 0x0000000400047825 */ /* 0x001fca00078e0204 */
[----:B------:R-:W2:Y:S01]  /*02a0*/  LDG.E R12, desc[UR6][R4.64] ;  /* 0x00000006040c7981 */ /* 0x000ea2000c1e1900 */
[----:B------:R-:W0:Y:S01]  /*02b0*/  MUFU.RCP64H R7, 3 ;  /* 0x4008000000077908 */ /* 0x000e220000001800 */
[----:B------:R-:W-:Y:S01]  /*02c0*/  IMAD.MOV.U32 R10, RZ, RZ, 0x0 ;  /* 0x00000000ff0a7424 */ /* 0x000fe200078e00ff */
[----:B------:R-:W-:Y:S01]  /*02d0*/  BSSY.RECONVERGENT B0, `(.L_x_2) ;  /* 0x0000017000007945 */ /* 0x000fe20003800200 */
[----:B------:R-:W-:Y:S02]  /*02e0*/  IMAD.MOV.U32 R11, RZ, RZ, 0x40080000 ;  /* 0x40080000ff0b7424 */ /* 0x000fe400078e00ff */
        /* <DEDUP_REMOVED lines=11> */
[----:B------:R-:W-:-:S05]  /*03a0*/  FFMA R8, RZ, 2.125, R5 ;  /* 0x40080000ff087823 */ /* 0x000fca0000000005 */
[----:B------:R-:W-:-:S13]  /*03b0*/  FSETP.GT.AND P0, PT, |R8|, 1.469367938527859385e-39, PT ;  /* 0x001000000800780b */ /* 0x000fda0003f04200 */
[----:B------:R-:W-:Y:S05]  /*03c0*/  @P0 BRA P1, `(.L_x_3) ;  /* 0x00000000001c0947 */ /* 0x000fea0000800000 */
[----:B------:R-:W-:Y:S01]  /*03d0*/  IMAD.MOV.U32 R11, RZ, RZ, R7 ;  /* 0x000000ffff0b7224 */ /* 0x000fe200078e0007 */
[----:B------:R-:W-:Y:S01]  /*03e0*/  MOV R7, 0x40080000 ;  /* 0x4008000000077802 */ /* 0x000fe20000000f00 */
[----:B------:R-:W-:Y:S01]  /*03f0*/  IMAD.MOV.U32 R10, RZ, RZ, R6 ;  /* 0x000000ffff0a7224 */ /* 0x000fe200078e0006 */
[----:B------:R-:W-:-:S07]  /*0400*/  MOV R14, 0x420 ;  /* 0x00000420000e7802 */ /* 0x000fce0000000f00 */
[----:B------:R-:W-:Y:S05]  /*0410*/  CALL.REL.NOINC `($__internal_0_$__cuda_sm20_div_rn_f64_full) ;  /* 0x0000000400187944 */ /* 0x000fea0003c00000 */
[----:B------:R-:W-:Y:S02]  /*0420*/  IMAD.MOV.U32 R4, RZ, RZ, R6 ;  /* 0x000000ffff047224 */ /* 0x000fe400078e0006 */
[----:B------:R-:W-:-:S07]  /*0430*/  IMAD.MOV.U32 R5, RZ, RZ, R7 ;  /* 0x000000ffff057224 */ /* 0x000fce00078e0007 */
.L_x_3:
[----:B------:R-:W-:Y:S05]  /*0440*/  BSYNC.RECONVERGENT B0 ;  /* 0x0000000000007941 */ /* 0x000fea0003800200 */
.L_x_2:
[----:B------:R-:W0:Y:S02]  /*0450*/  LDC.64 R6, c[0x0][0x398] ;  /* 0x0000e600ff067b82 */ /* 0x000e240000000a00 */
[----:B0-----:R-:W-:-:S05]  /*0460*/  IMAD.WIDE R6, R0, 0x4, R6 ;  /* 0x0000000400067825 */ /* 0x001fca00078e0206 */
[----:B------:R-:W2:Y:S01]  /*0470*/  LDG.E R14, desc[UR6][R6.64] ;  /* 0x00000006060e7981 */ /* 0x000ea2000c1e1900 */
[----:B------:R-:W0:Y:S01]  /*0480*/  MUFU.RCP64H R9, 3 ;  /* 0x4008000000097908 */ /* 0x000e220000001800 */
[----:B------:R-:W-:Y:S01]  /*0490*/  IMAD.MOV.U32 R10, RZ, RZ, 0x0 ;  /* 0x00000000ff0a7424 */ /* 0x000fe200078e00ff */
[----:B------:R-:W-:Y:S01]  /*04a0*/  BSSY.RECONVERGENT B0, `(.L_x_4) ;  /* 0x0000016000007945 */ /* 0x000fe20003800200 */
[----:B------:R-:W-:Y:S01]  /*04b0*/  IMAD.MOV.U32 R11, RZ, RZ, 0x40080000 ;  /* 0x40080000ff0b7424 */ /* 0x000fe200078e00ff */
[----:B------:R-:W-:Y:S01]  /*04c0*/  DADD R4, R4, R2 ;  /* 0x0000000004047229 */ /* 0x000fe20000000002 */
        /* <DEDUP_REMOVED lines=15> */
[----:B------:R-:W-:Y:S01]  /*05c0*/  MOV R11, R9 ;  /* 0x00000009000b7202 */ /* 0x000fe20000000f00 */
[----:B------:R-:W-:Y:S01]  /*05d0*/  IMAD.MOV.U32 R7, RZ, RZ, 0x40080000 ;  /* 0x40080000ff077424 */ /* 0x000fe200078e00ff */
[----:B------:R-:W-:-:S07]  /*05e0*/  MOV R14, 0x600 ;  /* 0x00000600000e7802 */ /* 0x000fce0000000f00 */
[----:B------:R-:W-:Y:S05]  /*05f0*/  CALL.REL.NOINC `($__internal_0_$__cuda_sm20_div_rn_f64_full) ;  /* 0x0000000000a07944 */ /* 0x000fea0003c00000 */
.L_x_5:
[----:B------:R-:W-:Y:S05]  /*0600*/  BSYNC.RECONVERGENT B0 ;  /* 0x0000000000007941 */ /* 0x000fea0003800200 */
.L_x_4:
        /* <DEDUP_REMOVED lines=23> */
[----:B------:R-:W-:Y:S01]  /*0780*/  MOV R11, R9 ;  /* 0x00000009000b7202 */ /* 0x000fe20000000f00 */
[----:B------:R-:W-:Y:S01]  /*0790*/  IMAD.MOV.U32 R7, RZ, RZ, 0x40180000 ;  /* 0x40180000ff077424 */ /* 0x000fe200078e00ff */
[----:B------:R-:W-:-:S07]  /*07a0*/  MOV R14, 0x7c0 ;  /* 0x000007c0000e7802 */ /* 0x000fce0000000f00 */
[----:B------:R-:W-:Y:S05]  /*07b0*/  CALL.REL.NOINC `($__internal_0_$__cuda_sm20_div_rn_f64_full) ;  /* 0x0000000000307944 */ /* 0x000fea0003c00000 */
[----:B------:R-:W-:Y:S02]  /*07c0*/  IMAD.MOV.U32 R2, RZ, RZ, R6 ;  /* 0x000000ffff027224 */ /* 0x000fe400078e0006 */
[----:B------:R-:W-:-:S07]  /*07d0*/  IMAD.MOV.U32 R3, RZ, RZ, R7 ;  /* 0x000000ffff037224 */ /* 0x000fce00078e0007 */
.L_x_7:
[----:B------:R-:W-:Y:S05]  /*07e0*/  BSYNC.RECONVERGENT B0 ;  /* 0x0000000000007941 */ /* 0x000fea0003800200 */
.L_x_6:
[----:B------:R-:W0:Y:S02]  /*07f0*/  LDC.64 R6, c[0x0][0x380] ;  /* 0x0000e000ff067b82 */ /* 0x000e240000000a00 */
[----:B0-----:R-:W-:-:S05]  /*0800*/  IMAD.WIDE R6, R0, 0x4, R6 ;  /* 0x0000000400067825 */ /* 0x001fca00078e0206 */
[----:B------:R-:W2:Y:S01]  /*0810*/  LDG.E R8, desc[UR6][R6.64] ;  /* 0x0000000606087981 */ /* 0x000ea2000c1e1900 */
[----:B------:R-:W-:Y:S01]  /*0820*/  DADD R4, R4, R2 ;  /* 0x0000000004047229 */ /* 0x000fe20000000002 */
[----:B--2---:R-:W0:Y:S07]  /*0830*/  F2F.F64.F32 R8, R8 ;  /* 0x0000000800087310 */ /* 0x004e2e0000201800 */
[----:B0-----:R-:W-:-:S10]  /*0840*/  DADD R4, R4, R8 ;  /* 0x0000000004047229 */ /* 0x001fd40000000008 */
[----:B------:R-:W0:Y:S02]  /*0850*/  F2F.F32.F64 R5, R4 ;  /* 0x0000000400057310 */ /* 0x000e240000301000 */
[----:B0-----:R-:W-:Y:S01]  /*0860*/  STG.E desc[UR6][R6.64], R5 ;  /* 0x0000000506007986 */ /* 0x001fe2000c101906 */
[----:B------:R-:W-:Y:S05]  /*0870*/  EXIT ;  /* 0x000000000000794d */ /* 0x000fea0003800000 */
        .weak           $__internal_0_$__cuda_sm20_div_rn_f64_full
        .type           $__internal_0_$__cuda_sm20_div_rn_f64_full,@function
        .size           $__internal_0_$__cuda_sm20_div_rn_f64_full,(.L_x_272 - $__internal_0_$__cuda_sm20_div_rn_f64_full)
$__internal_0_$__cuda_sm20_div_rn_f64_full:
[C---:B------:R-:W-:Y:S01]  /*0880*/  FSETP.GEU.AND P0, PT, |R7|.reuse, 1.469367938527859385e-39, PT ;  /* 0x001000000700780b */ /* 0x040fe20003f0e200 */
[----:B------:R-:W-:Y:S01]  /*0890*/  IMAD.U32 R6, RZ, RZ, UR4 ;  /* 0x00000004ff067e24 */ /* 0x000fe2000f8e00ff */
[----:B------:R-:W-:Y:S01]  /*08a0*/  LOP3.LUT R9, R7, 0x800fffff, RZ, 0xc0, !PT ;  /* 0x800fffff07097812 */ /* 0x000fe200078ec0ff */
[----:B------:R-:W-:Y:S01]  /*08b0*/  IMAD.U32 R8, RZ, RZ, UR4 ;  /* 0x00000004ff087e24 */ /* 0x000fe2000f8e00ff */
[----:B------:R-:W-:Y:S01]  /*08c0*/  FSETP.GEU.AND P2, PT, |R11|, 1.469367938527859385e-39, PT ;  /* 0x001000000b00780b */ /* 0x000fe20003f4e200 */
[----:B------:R-:W-:Y:S01]  /*08d0*/  BSSY.RECONVERGENT B1, `(.L_x_8) ;  /* 0x0000053000017945 */ /* 0x000fe20003800200 */
[----:B------:R-:W-:Y:S02]  /*08e0*/  LOP3.LUT R9, R9, 0x3ff00000, RZ, 0xfc, !PT ;  /* 0x3ff0000009097812 */ /* 0x000fe400078efcff */
[----:B------:R-:W-:Y:S02]  /*08f0*/  MOV R18, 0x1 ;  /* 0x0000000100127802 */ /* 0x000fe40000000f00 */
[----:B------:R-:W-:-:S02]  /*0900*/  LOP3.LUT R15, R11, 0x7ff00000, RZ, 0xc0, !PT ;  /* 0x7ff000000b0f7812 */ /* 0x000fc400078ec0ff */
[----:B------:R-:W-:Y:S01]  /*0910*/  LOP3.LUT R24, R7, 0x7ff00000, RZ, 0xc0, !PT ;  /* 0x7ff0000007187812 */ /* 0x000fe200078ec0ff */
[----:B------:R-:W-:-:S03]  /*0920*/  @!P0 DMUL R8, R6, 8.98846567431157953865e+307 ;  /* 0x7fe0000006088828 */ /* 0x000fc60000000000 */
[----:B------:R-:W-:Y:S01]  /*0930*/  ISETP.GE.U32.AND P1, PT, R15, R24, PT ;  /* 0x000000180f00720c */ /* 0x000fe20003f26070 */
[----:B------:R-:W-:Y:S01]  /*0940*/  @!P2 IMAD.MOV.U32 R22, RZ, RZ, RZ ;  /* 0x000000ffff16a224 */ /* 0x000fe200078e00ff */
[----:B------:R-:W-:Y:S01]  /*0950*/  @!P2 LOP3.LUT R16, R7, 0x7ff00000, RZ, 0xc0, !PT ;  /* 0x7ff000000710a812 */ /* 0x000fe200078ec0ff */
[----:B------:R-:W0:Y:S03]  /*0960*/  MUFU.RCP64H R19, R9 ;  /* 0x0000000900137308 */ /* 0x000e260000001800 */
[----:B------:R-:W-:Y:S01]  /*0970*/  @!P2 ISETP.GE.U32.AND P3, PT, R15, R16, PT ;  /* 0x000000100f00a20c */ /* 0x000fe20003f66070 */
[----:B------:R-:W-:Y:S01]  /*0980*/  IMAD.MOV.U32 R16, RZ, RZ, 0x1ca00000 ;  /* 0x1ca00000ff107424 */ /* 0x000fe200078e00ff */
[----:B------:R-:W-:-:S04]  /*0990*/  @!P0 LOP3.LUT R24, R9, 0x7ff00000, RZ, 0xc0, !PT ;  /* 0x7ff0000009188812 */ /* 0x000fc800078ec0ff */
[----:B------:R-:W-:Y:S02]  /*09a0*/  @!P2 SEL R17, R16, 0x63400000, !P3 ;  /* 0x634000001011a807 */ /* 0x000fe40005800000 */
[----:B------:R-:W-:Y:S02]  /*09b0*/  IADD3 R26, PT, PT, R24, -0x1, RZ ;  /* 0xffffffff181a7810 */ /* 0x000fe40007ffe0ff */
[----:B------:R-:W-:Y:S01]  /*09c0*/  @!P2 LOP3.LUT R17, R17, 0x80000000, R11, 0xf8, !PT ;  /* 0x800000001111a812 */ /* 0x000fe200078ef80b */
[----:B0-----:R-:W-:-:S03]  /*09d0*/  DFMA R12, R18, -R8, 1 ;  /* 0x3ff00000120c742b */ /* 0x001fc60000000808 */
[----:B------:R-:W-:Y:S01]  /*09e0*/  @!P2 LOP3.LUT R23, R17, 0x100000, RZ, 0xfc, !PT ;  /* 0x001000001117a812 */ /* 0x000fe200078efcff */
[----:B------:R-:W-:-:S04]  /*09f0*/  IMAD.MOV.U32 R17, RZ, RZ, R15 ;  /* 0x000000ffff117224 */ /* 0x000fc800078e000f */
[----:B------:R-:W-:-:S08]  /*0a00*/  DFMA R12, R12, R12, R12 ;  /* 0x0000000c0c0c722b */ /* 0x000fd0000000000c */
[----:B------:R-:W-:Y:S01]  /*0a10*/  DFMA R18, R18, R12, R18 ;  /* 0x0000000c1212722b */ /* 0x000fe20000000012 */
[----:B------:R-:W-:Y:S01]  /*0a20*/  SEL R13, R16, 0x63400000, !P1 ;  /* 0x63400000100d7807 */ /* 0x000fe20004800000 */
[----:B------:R-:W-:-:S03]  /*0a30*/  IMAD.MOV.U32 R12, RZ, RZ, R10 ;  /* 0x000000ffff0c7224 */ /* 0x000fc600078e000a */
[----:B------:R-:W-:-:S03]  /*0a40*/  LOP3.LUT R13, R13, 0x800fffff, R11, 0xf8, !PT ;  /* 0x800fffff0d0d7812 */ /* 0x000fc600078ef80b */
[----:B------:R-:W-:-:S03]  /*0a50*/  DFMA R20, R18, -R8, 1 ;  /* 0x3ff000001214742b */ /* 0x000fc60000000808 */
[----:B------:R-:W-:-:S05]  /*0a60*/  @!P2 DFMA R12, R12, 2, -R22 ;  /* 0x400000000c0ca82b */ /* 0x000fca0000000816 */
[----:B------:R-:W-:-:S05]  /*0a70*/  DFMA R20, R18, R20, R18 ;  /* 0x000000141214722b */ /* 0x000fca0000000012 */
[----:B------:R-:W-:-:S03]  /*0a80*/  @!P2 LOP3.LUT R17, R13, 0x7ff00000, RZ, 0xc0, !PT ;  /* 0x7ff000000d11a812 */ /* 0x000fc600078ec0ff */
[----:B------:R-:W-:Y:S02]  /*0a90*/  DMUL R18, R20, R12 ;  /* 0x0000000c14127228 */ /* 0x000fe40000000000 */
[----:B------:R-:W-:-:S05]  /*0aa0*/  VIADD R25, R17, 0xffffffff ;  /* 0xffffffff11197836 */ /* 0x000fca0000000000 */
[----:B------:R-:W-:Y:S01]  /*0ab0*/  ISETP.GT.U32.AND P0, PT, R25, 0x7feffffe, PT ;  /* 0x7feffffe1900780c */ /* 0x000fe20003f04070 */
[----:B------:R-:W-:-:S03]  /*0ac0*/  DFMA R22, R18, -R8, R12 ;  /* 0x800000081216722b */ /* 0x000fc6000000000c */
[----:B------:R-:W-:-:S05]  /*0ad0*/  ISETP.GT.U32.OR P0, PT, R26, 0x7feffffe, P0 ;  /* 0x7feffffe1a00780c */ /* 0x000fca0000704470 */
[----:B------:R-:W-:-:S08]  /*0ae0*/  DFMA R22, R20, R22, R18 ;  /* 0x000000161416722b */ /* 0x000fd00000000012 */
[----:B------:R-:W-:Y:S05]  /*0af0*/  @P0 BRA `(.L_x_9) ;  /* 0x00000000006c0947 */ /* 0x000fea0003800000 */
[----:B------:R-:W-:-:S04]  /*0b00*/  LOP3.LUT R18, R7, 0x7ff00000, RZ, 0xc0, !PT ;  /* 0x7ff0000007127812 */ /* 0x000fc800078ec0ff */
[CC--:B------:R-:W-:Y:S02]  /*0b10*/  VIADDMNMX R10, R15.reuse, -R18.reuse, 0xb9600000, !PT ;  /* 0xb96000000f0a7446 */ /* 0x0c0fe40007800912 */
[----:B------:R-:W-:Y:S02]  /*0b20*/  ISETP.GE.U32.AND P0, PT, R15, R18, PT ;  /* 0x000000120f00720c */ /* 0x000fe40003f06070 */
[----:B------:R-:W-:Y:S02]  /*0b30*/  VIMNMX R10, PT, PT, R10, 0x46a00000, PT ;  /* 0x46a000000a0a7848 */ /* 0x000fe40003fe0100 */
[----:B------:R-:W-:Y:S01]  /*0b40*/  SEL R11, R16, 0x63400000, !P0 ;  /* 0x63400000100b7807 */ /* 0x000fe20004000000 */
[----:B------:R-:W-:-:S04]  /*0b50*/  IMAD.MOV.U32 R16, RZ, RZ, RZ ;  /* 0x000000ffff107224 */ /* 0x000fc800078e00ff */
[----:B------:R-:W-:-:S04]  /*0b60*/  IMAD.IADD R10, R10, 0x1, -R11 ;  /* 0x000000010a0a7824 */ /* 0x000fc800078e0a0b */
[----:B------:R-:W-:-:S06]  /*0b70*/  VIADD R17, R10, 0x7fe00000 ;  /* 0x7fe000000a117836 */ /* 0x000fcc0000000000 */
[----:B------:R-:W-:-:S10]  /*0b80*/  DMUL R18, R22, R16 ;  /* 0x0000001016127228 */ /* 0x000fd40000000000 */
[----:B------:R-:W-:-:S13]  /*0b90*/  FSETP.GTU.AND P0, PT, |R19|, 1.469367938527859385e-39, PT ;  /* 0x001000001300780b */ /* 0x000fda0003f0c200 */
[----:B------:R-:W-:Y:S05]  /*0ba0*/  @P0 BRA `(.L_x_10) ;  /* 0x0000000000940947 */ /* 0x000fea0003800000 */
[----:B------:R-:W-:Y:S01]  /*0bb0*/  DFMA R8, R22, -R8, R12 ;  /* 0x800000081608722b */ /* 0x000fe2000000000c */
[----:B------:R-:W-:-:S09]  /*0bc0*/  IMAD.MOV.U32 R16, RZ, RZ, RZ ;  /* 0x000000ffff107224 */ /* 0x000fd200078e00ff */
[C---:B------:R-:W-:Y:S02]  /*0bd0*/  FSETP.NEU.AND P0, PT, R9.reuse, RZ, PT ;  /* 0x000000ff0900720b */ /* 0x040fe40003f0d000 */
[----:B------:R-:W-:-:S04]  /*0be0*/  LOP3.LUT R11, R9, 0x80000000, R7, 0x48, !PT ;  /* 0x80000000090b7812 */ /* 0x000fc800078e4807 */
[----:B------:R-:W-:-:S07]  /*0bf0*/  LOP3.LUT R17, R11, R17, RZ, 0xfc, !PT ;  /* 0x000000110b117212 */ /* 0x000fce00078efcff */
[----:B------:R-:W-:Y:S05]  /*0c00*/  @!P0 BRA `(.L_x_10) ;  /* 0x00000000007c8947 */ /* 0x000fea0003800000 */
[----:B------:R-:W-:Y:S01]  /*0c10*/  IMAD.MOV R7, RZ, RZ, -R10 ;  /* 0x000000ffff077224 */ /* 0x000fe200078e0a0a */
[----:B------:R-:W-:Y:S01]  /*0c20*/  MOV R6, RZ ;  /* 0x000000ff00067202 */ /* 0x000fe20000000f00 */
[----:B------:R-:W-:-:S05]  /*0c30*/  DMUL.RP R16, R22, R16 ;  /* 0x0000001016107228 */ /* 0x000fca0000008000 */
[----:B------:R-:W-:-:S05]  /*0c40*/  DFMA R6, R18, -R6, R22 ;  /* 0x800000061206722b */ /* 0x000fca0000000016 */
[----:B------:R-:W-:Y:S02]  /*0c50*/  LOP3.LUT R11, R17, R11, RZ, 0x3c, !PT ;  /* 0x0000000b110b7212 */ /* 0x000fe400078e3cff */
[----:B------:R-:W-:-:S04]  /*0c60*/  IADD3 R6, PT, PT, -R10, -0x43300000, RZ ;  /* 0xbcd000000a067810 */ /* 0x000fc80007ffe1ff */
[----:B------:R-:W-:-:S04]  /*0c70*/  FSETP.NEU.AND P0, PT, |R7|, R6, PT ;  /* 0x000000060700720b */ /* 0x000fc80003f0d200 */
[----:B------:R-:W-:Y:S02]  /*0c80*/  FSEL R18, R16, R18, !P0 ;  /* 0x0000001210127208 */ /* 0x000fe40004000000 */
[----:B------:R-:W-:Y:S01]  /*0c90*/  FSEL R19, R11, R19, !P0 ;  /* 0x000000130b137208 */ /* 0x000fe20004000000 */
[----:B------:R-:W-:Y:S06]  /*0ca0*/  BRA `(.L_x_10) ;  /* 0x0000000000547947 */ /* 0x000fec0003800000 */
.L_x_9:
[----:B------:R-:W-:-:S14]  /*0cb0*/  DSETP.NAN.AND P0, PT, R10, R10, PT ;  /* 0x0000000a0a00722a */ /* 0x000fdc0003f08000 */
[----:B------:R-:W-:Y:S05]  /*0cc0*/  @P0 BRA `(.L_x_11) ;  /* 0x0000000000440947 */ /* 0x000fea0003800000 */
[----:B------:R-:W-:-:S14]  /*0cd0*/  DSETP.NAN.AND P0, PT, R6, R6, PT ;  /* 0x000000060600722a */ /* 0x000fdc0003f08000 */
[----:B------:R-:W-:Y:S05]  /*0ce0*/  @P0 BRA `(.L_x_12) ;  /* 0x0000000000300947 */ /* 0x000fea0003800000 */
[----:B------:R-:W-:Y:S01]  /*0cf0*/  ISETP.NE.AND P0, PT, R17, R24, PT ;  /* 0x000000181100720c */ /* 0x000fe20003f05270 */
[----:B------:R-:W-:Y:S02]  /*0d00*/  IMAD.MOV.U32 R18, RZ, RZ, 0x0 ;  /* 0x00000000ff127424 */ /* 0x000fe400078e00ff */
[----:B------:R-:W-:-:S10]  /*0d10*/  IMAD.MOV.U32 R19, RZ, RZ, -0x80000 ;  /* 0xfff80000ff137424 */ /* 0x000fd400078e00ff */
[----:B------:R-:W-:Y:S05]  /*0d20*/  @!P0 BRA `(.L_x_10) ;  /* 0x0000000000348947 */ /* 0x000fea0003800000 */
[----:B------:R-:W-:Y:S02]  /*0d30*/  ISETP.NE.AND P0, PT, R17, 0x7ff00000, PT ;  /* 0x7ff000001100780c */ /* 0x000fe40003f05270 */
[----:B------:R-:W-:Y:S02]  /*0d40*/  LOP3.LUT R19, R11, 0x80000000, R7, 0x48, !PT ;  /* 0x800000000b137812 */ /* 0x000fe400078e4807 */
[----:B------:R-:W-:-:S13]  /*0d50*/  ISETP.EQ.OR P0, PT, R24, RZ, !P0 ;  /* 0x000000ff1800720c */ /* 0x000fda0004702670 */
[----:B------:R-:W-:Y:S01]  /*0d60*/  @P0 LOP3.LUT R6, R19, 0x7ff00000, RZ, 0xfc, !PT ;  /* 0x7ff0000013060812 */ /* 0x000fe200078efcff */
[----:B------:R-:W-:Y:S02]  /*0d70*/  @!P0 IMAD.MOV.U32 R18, RZ, RZ, RZ ;  /* 0x000000ffff128224 */ /* 0x000fe400078e00ff */
[----:B------:R-:W-:Y:S02]  /*0d80*/  @P0 IMAD.MOV.U32 R18, RZ, RZ, RZ ;  /* 0x000000ffff120224 */ /* 0x000fe400078e00ff */
[----:B------:R-:W-:Y:S01]  /*0d90*/  @P0 IMAD.MOV.U32 R19, RZ, RZ, R6 ;  /* 0x000000ffff130224 */ /* 0x000fe200078e0006 */
[----:B------:R-:W-:Y:S06]  /*0da0*/  BRA `(.L_x_10) ;  /* 0x0000000000147947 */ /* 0x000fec0003800000 */
.L_x_12:
[----:B------:R-:W-:Y:S02]  /*0db0*/  LOP3.LUT R19, R7, 0x80000, RZ, 0xfc, !PT ;  /* 0x0008000007137812 */ /* 0x000fe400078efcff */
[----:B------:R-:W-:Y:S01]  /*0dc0*/  MOV R18, R6 ;  /* 0x0000000600127202 */ /* 0x000fe20000000f00 */
[----:B------:R-:W-:Y:S06]  /*0dd0*/  BRA `(.L_x_10) ;  /* 0x0000000000087947 */ /* 0x000fec0003800000 */
.L_x_11:
[----:B------:R-:W-:Y:S01]  /*0de0*/  LOP3.LUT R19, R11, 0x80000, RZ, 0xfc, !PT ;  /* 0x000800000b137812 */ /* 0x000fe200078efcff */
[----:B------:R-:W-:-:S07]  /*0df0*/  IMAD.MOV.U32 R18, RZ, RZ, R10 ;  /* 0x000000ffff127224 */ /* 0x000fce00078e000a */
.L_x_10:
[----:B------:R-:W-:Y:S05]  /*0e00*/  BSYNC.RECONVERGENT B1 ;  /* 0x0000000000017941 */ /* 0x000fea0003800200 */
.L_x_8:
[----:B------:R-:W-:Y:S02]  /*0e10*/  IMAD.MOV.U32 R15, RZ, RZ, 0x0 ;  /* 0x00000000ff0f7424 */ /* 0x000fe400078e00ff */
[----:B------:R-:W-:Y:S02]  /*0e20*/  IMAD.MOV.U32 R6, RZ, RZ, R18 ;  /* 0x000000ffff067224 */ /* 0x000fe400078e0012 */
[----:B------:R-:W-:Y:S01]  /*0e30*/  IMAD.MOV.U32 R7, RZ, RZ, R19 ;  /* 0x000000ffff077224 */ /* 0x000fe200078e0013 */
[----:B------:R-:W-:Y:S06]  /*0e40*/  RET.REL.NODEC R14 `(_Z3rk4PfS_S_S_S_ii) ;  /* 0xfffffff00e6c7950 */ /* 0x000fec0003c3ffff */
.L_x_13:
[----:B------:R-:W-:-:S00]  /*0e50*/  BRA `(.L_x_13) ;  /* 0xfffffffc00fc7947 */ /* 0x000fc0000383ffff */
[----:B------:R-:W-:-:S00]  /*0e60*/  NOP ;  /* 0x0000000000007918 */ /* 0x000fc00000000000 */
        /* <DEDUP_REMOVED lines=9> */
.L_x_272:


//--------------------- .text._Z15rk4_tempstoragePfS_S_fii --------------------------
	.section	.text._Z15rk4_tempstoragePfS_S_fii,"ax",@progbits
	.align	128
        .global         _Z15rk4_tempstoragePfS_S_fii
        .type           _Z15rk4_tempstoragePfS_S_fii,@function
        .size           _Z15rk4_tempstoragePfS_S_fii,(.L_x_278 - _Z15rk4_tempstoragePfS_S_fii)
        .other          _Z15rk4_tempstoragePfS_S_fii,@"STO_CUDA_ENTRY STV_DEFAULT"
_Z15rk4_tempstoragePfS_S_fii:
.text._Z15rk4_tempstoragePfS_S_fii:
[----:B------:R-:W-:Y:S01]  /*0000*/  LDC R1, c[0x0][0x37c] ;  /* 0x0000df00ff017b82 */ /* 0x000fe20000000800 */
[----:B------:R-:W0:Y:S01]  /*0010*/  S2R R9, SR_CTAID.X ;  /* 0x0000000000097919 */ /* 0x000e220000002500 */
[----:B------:R-:W1:Y:S01]  /*0020*/  LDCU UR4, c[0x0][0x3a0] ;  /* 0x00007400ff0477ac */ /* 0x000e620008000800 */
[----:B------:R-:W0:Y:S01]  /*0030*/  S2R R0, SR_TID.X ;  /* 0x0000000000007919 */ /* 0x000e220000002100 */
[----:B------:R-:W1:Y:S01]  /*0040*/  LDCU UR5, c[0x0][0x39c] ;  /* 0x00007380ff0577ac */ /* 0x000e620008000800 */
[----:B------:R-:W0:Y:S01]  /*0050*/  LDCU UR6, c[0x0][0x360] ;  /* 0x00006c00ff0677ac */ /* 0x000e220008000800 */
[----:B-1----:R-:W-:Y:S01]  /*0060*/  UIMAD UR4, UR4, UR5, URZ ;  /* 0x00000005040472a4 */ /* 0x002fe2000f8e02ff */
[----:B0-----:R-:W-:-:S05]  /*0070*/  IMAD R9, R9, UR6, R0 ;  /* 0x0000000609097c24 */ /* 0x001fca000f8e0200 */
[----:B------:R-:W-:-:S13]  /*0080*/  ISETP.GE.AND P0, PT, R9, UR4, PT ;  /* 0x0000000409007c0c */ /* 0x000fda000bf06270 */
[----:B------:R-:W-:Y:S05]  /*0090*/  @P0 EXIT ;  /* 0x000000000000094d */ /* 0x000fea0003800000 */
[----:B------:R-:W0:Y:S01]  /*00a0*/  LDC.64 R2, c[0x0][0x380] ;  /* 0x0000e000ff027b82 */ /* 0x000e220000000a00 */
[----:B------:R-:W1:Y:S01]  /*00b0*/  LDCU.64 UR4, c[0x0][0x358] ;  /* 0x00006b00ff0477ac */ /* 0x000e620008000a00 */
[----:B------:R-:W2:Y:S06]  /*00c0*/  LDCU UR6, c[0x0][0x398] ;  /* 0x00007300ff0677ac */ /* 0x000eac0008000800 */
[----:B------:R-:W3:Y:S08]  /*00d0*/  LDC.64 R4, c[0x0][0x390] ;  /* 0x0000e400ff047b82 */ /* 0x000ef00000000a00 */
[----:B------:R-:W4:Y:S01]  /*00e0*/  LDC.64 R6, c[0x0][0x388] ;  /* 0x0000e200ff067b82 */ /* 0x000f220000000a00 */
[----:B0-----:R-:W-:-:S06]  /*00f0*/  IMAD.WIDE R2, R9, 0x4, R2 ;  /* 0x0000000409027825 */ /* 0x001fcc00078e0202 */
[----:B-1----:R-:W2:Y:S01]  /*0100*/  LDG.E R2, desc[UR4][R2.64] ;  /* 0x0000000402027981 */ /* 0x002ea2000c1e1900 */
[----:B---3--:R-:W-:-:S06]  /*0110*/  IMAD.WIDE R4, R9, 0x4, R4 ;  /* 0x0000000409047825 */ /* 0x008fcc00078e0204 */
[----:B------:R-:W2:Y:S01]  /*0120*/  LDG.E R5, desc[UR4][R4.64] ;  /* 0x0000000404057981 */ /* 0x000ea2000c1e1900 */
[----:B----4-:R-:W-:-:S04]  /*0130*/  IMAD.WIDE R6, R9, 0x4, R6 ;  /* 0x0000000409067825 */ /* 0x010fc800078e0206 */
[----:B--2---:R-:W-:-:S05]  /*0140*/  FFMA R9, R5, UR6, R2 ;  /* 0x0000000605097c23 */ /* 0x004fca0008000002 */
[----:B------:R-:W-:Y:S01]  /*0150*/  STG.E desc[UR4][R6.64], R9 ;  /* 0x0000000906007986 */ /* 0x000fe2000c101904 */
[----:B------:R-:W-:Y:S05]  /*0160*/  EXIT ;  /* 0x000000000000794d */ /* 0x000fea0003800000 */
.L_x_14:
        /* <DEDUP_REMOVED lines=9> */
.L_x_278:


//--------------------- .text._Z8eval_rhsPfS_S_S_PiS0_S0_S0_fiii --------------------------
	.section	.text._Z8eval_rhsPfS_S_S_PiS0_S0_S0_fiii,"ax",@progbits
	.align	128
        .global         _Z8eval_rhsPfS_S_S_PiS0_S0_S0_fiii
        .type           _Z8eval_rhsPfS_S_S_PiS0_S0_S0_fiii,@function
        .size           _Z8eval_rhsPfS_S_S_PiS0_S0_S0_fiii,(.L_x_279 - _Z8eval_rhsPfS_S_S_PiS0_S0_S0_fiii)
        .other          _Z8eval_rhsPfS_S_S_PiS0_S0_S0_fiii,@"STO_CUDA_ENTRY STV_DEFAULT"
_Z8eval_rhsPfS_S_S_PiS0_S0_S0_fiii:
.text._Z8eval_rhsPfS_S_S_PiS0_S0_S0_fiii:
[----:B------:R-:W-:Y:S01]  /*0000*/  LDC R1, c[0x0][0x37c] ;  /* 0x0000df00ff017b82 */ /* 0x000fe20000000800 */
[----:B------:R-:W0:Y:S01]  /*0010*/  S2R R0, SR_CTAID.X ;  /* 0x0000000000007919 */ /* 0x000e220000002500 */
[----:B------:R-:W0:Y:S01]  /*0020*/  LDCU UR4, c[0x0][0x360] ;  /* 0x00006c00ff0477ac */ /* 0x000e220008000800 */
[----:B------:R-:W0:Y:S01]  /*0030*/  S2R R3, SR_TID.X ;  /* 0x0000000000037919 */ /* 0x000e220000002100 */
[----:B------:R-:W1:Y:S02]  /*0040*/  LDCU UR5, c[0x0][0x3cc] ;  /* 0x00007980ff0577ac */ /* 0x000e640008000800 */
[----:B-1----:R-:W-:Y:S01]  /*0050*/  MOV R21, UR5 ;  /* 0x0000000500157c02 */ /* 0x002fe20008000f00 */
[----:B0-----:R-:W-:-:S05]  /*0060*/  IMAD R0, R0, UR4, R3 ;  /* 0x0000000400007c24 */ /* 0x001fca000f8e0203 */
[----:B------:R-:W-:-:S13]  /*0070*/  ISETP.GE.AND P0, PT, R0, R21, PT ;  /* 0x000000150000720c */ /* 0x000fda0003f06270 */
[----:B------:R-:W-:Y:S05]  /*0080*/  @P0 EXIT ;  /* 0x000000000000094d */ /* 0x000fea0003800000 */
[----:B------:R-:W0:Y:S02]  /*0090*/  LDC R18, c[0x0][0x3c4] ;  /* 0x0000f100ff127b82 */ /* 0x000e240000000800 */
[----:B0-----:R-:W-:-:S13]  /*00a0*/  ISETP.GE.AND P0, PT, R18, 0x1, PT ;  /* 0x000000011200780c */ /* 0x001fda0003f06270 */
[----:B------:R-:W-:Y:S05]  /*00b0*/  @!P0 EXIT ;  /* 0x000000000000894d */ /* 0x000fea0003800000 */
[----:B------:R-:W0:Y:S01]  /*00c0*/  LDC.64 R6, c[0x0][0x3a0] ;  /* 0x0000e800ff067b82 */ /* 0x000e220000000a00 */
[----:B------:R-:W1:Y:S07]  /*00d0*/  LDCU.64 UR4, c[0x0][0x358] ;  /* 0x00006b00ff0477ac */ /* 0x000e6e0008000a00 */
[----:B------:R-:W2:Y:S08]  /*00e0*/  LDC.64 R8, c[0x0][0x3a8] ;  /* 0x0000ea00ff087b82 */ /* 0x000eb00000000a00 */
[----:B------:R-:W3:Y:S01]  /*00f0*/  LDC.64 R16, c[0x0][0x3b0] ;  /* 0x0000ec00ff107b82 */ /* 0x000ee20000000a00 */
[----:B0-----:R-:W-:-:S07]  /*0100*/  IMAD.WIDE R6, R0, 0x4, R6 ;  /* 0x0000000400067825 */ /* 0x001fce00078e0206 */
[----:B------:R-:W0:Y:S01]  /*0110*/  LDC.64 R10, c[0x0][0x3b8] ;  /* 0x0000ee00ff0a7b82 */ /* 0x000e220000000a00 */
[----:B-1----:R-:W0:Y:S01]  /*0120*/  LDG.E R3, desc[UR4][R6.64] ;  /* 0x0000000406037981 */ /* 0x002e22000c1e1900 */
[----:B--2---:R-:W-:-:S05]  /*0130*/  IMAD.WIDE R8, R0, 0x4, R8 ;  /* 0x0000000400087825 */ /* 0x004fca00078e0208 */
[----:B------:R-:W2:Y:S01]  /*0140*/  LDG.E R4, desc[UR4][R8.64] ;  /* 0x0000000408047981 */ /* 0x000ea2000c1e1900 */
[----:B---3--:R-:W-:-:S05]  /*0150*/  IMAD.WIDE R16, R0, 0x4, R16 ;  /* 0x0000000400107825 */ /* 0x008fca00078e0210 */
[----:B------:R-:W3:Y:S01]  /*0160*/  LDG.E R5, desc[UR4][R16.64] ;  /* 0x0000000410057981 */ /* 0x000ee2000c1e1900 */
[----:B------:R-:W-:Y:S01]  /*0170*/  ISETP.NE.AND P0, PT, R18, 0x1, PT ;  /* 0x000000011200780c */ /* 0x000fe20003f05270 */
[----:B------:R-:W-:Y:S02]  /*0180*/  HFMA2 R2, -RZ, RZ, 0, 0 ;  /* 0x00000000ff027431 */ /* 0x000fe400000001ff */
[----:B0-----:R-:W-:-:S04]  /*0190*/  IMAD.WIDE R14, R3, 0x4, R10 ;  /* 0x00000004030e7825 */ /* 0x001fc800078e020a */
[----:B--2---:R-:W-:-:S04]  /*01a0*/  IMAD.WIDE R12, R4, 0x4, R10 ;  /* 0x00000004040c7825 */ /* 0x004fc800078e020a */
[----:B---3--:R-:W-:Y:S02]  /*01b0*/  IMAD.WIDE R10, R5, 0x4, R10 ;  /* 0x00000004050a7825 */ /* 0x008fe400078e020a */
[----:B------:R-:W-:Y:S05]  /*01c0*/  @!P0 BRA `(.L_x_15) ;  /* 0x00000004006c8947 */ /* 0x000fea0003800000 */
[----:B------:R-:W0:Y:S01]  /*01d0*/  LDCU UR6, c[0x0][0x3c8] ;  /* 0x00007900ff0677ac */ /* 0x000e220008000800 */
[----:B------:R-:W-:Y:S02]  /*01e0*/  LOP3.LUT R6, R18, 0x7ffffffe, RZ, 0xc0, !PT ;  /* 0x7ffffffe12067812 */ /* 0x000fe400078ec0ff */
[----:B------:R-:W-:Y:S01]  /*01f0*/  MOV R8, R0 ;  /* 0x0000000000087202 */ /* 0x000fe20000000f00 */
[----:B------:R-:W1:Y:S01]  /*0200*/  LDCU UR7, c[0x0][0x3c0] ;  /* 0x00007800ff0777ac */ /* 0x000e620008000800 */
[----:B------:R-:W-:Y:S02]  /*0210*/  MOV R23, R5 ;  /* 0x0000000500177202 */ /* 0x000fe40000000f00 */
[----:B------:R-:W-:Y:S02]  /*0220*/  MOV R25, R4 ;  /* 0x0000000400197202 */ /* 0x000fe40000000f00 */
[----:B------:R-:W-:Y:S02]  /*0230*/  MOV R7, R3 ;  /* 0x0000000300077202 */ /* 0x000fe40000000f00 */
[----:B------:R-:W-:-:S02]  /*0240*/  IADD3 R22, PT, PT, -R6, RZ, RZ ;  /* 0x000000ff06167210 */ /* 0x000fc40007ffe1ff */
[----:B0-----:R-:W-:Y:S02]  /*0250*/  IADD3 R9, PT, PT, R5, UR6, RZ ;  /* 0x0000000605097c10 */ /* 0x001fe4000fffe0ff */
[----:B------:R-:W-:Y:S02]  /*0260*/  IADD3 R27, PT, PT, R4, UR6, RZ ;  /* 0x00000006041b7c10 */ /* 0x000fe4000fffe0ff */
[----:B-1----:R-:W-:-:S07]  /*0270*/  IADD3 R29, PT, PT, R3, UR6, RZ ;  /* 0x00000006031d7c10 */ /* 0x002fce000fffe0ff */
.L_x_16:
[----:B0-----:R-:W2:Y:S04]  /*0280*/  LDG.E R17, desc[UR4][R14.64] ;  /* 0x000000040e117981 */ /* 0x001ea8000c1e1900 */
[----:B------:R-:W3:Y:S04]  /*0290*/  LDG.E R19, desc[UR4][R12.64] ;  /* 0x000000040c137981 */ /* 0x000ee8000c1e1900 */
[----:B------:R-:W4:Y:S01]  /*02a0*/  LDG.E R21, desc[UR4][R10.64] ;  /* 0x000000040a157981 */ /* 0x000f22000c1e1900 */
[C---:B--2---:R-:W-:Y:S02]  /*02b0*/  ISETP.NE.AND P0, PT, R0.reuse, R17, PT ;  /* 0x000000110000720c */ /* 0x044fe40003f05270 */
[----:B---3--:R-:W-:-:S11]  /*02c0*/  ISETP.NE.AND P1, PT, R0, R19, PT ;  /* 0x000000130000720c */ /* 0x008fd60003f25270 */
[----:B------:R-:W0:Y:S02]  /*02d0*/  @!P0 LDC.64 R16, c[0x0][0x390] ;  /* 0x0000e400ff108b82 */ /* 0x000e240000000a00 */
[----:B0-----:R-:W-:-:S06]  /*02e0*/  @!P0 IMAD.WIDE R18, R7, 0x4, R16 ;  /* 0x0000000407128825 */ /* 0x001fcc00078e0210 */
[----:B------:R-:W0:Y:S01]  /*02f0*/  @!P1 LDC.64 R16, c[0x0][0x390] ;  /* 0x0000e400ff109b82 */ /* 0x000e220000000a00 */
[----:B----4-:R-:W-:Y:S01]  /*0300*/  ISETP.NE.AND P2, PT, R0, R21, PT ;  /* 0x000000150000720c */ /* 0x010fe20003f45270 */
[----:B------:R-:W2:Y:S01]  /*0310*/  @!P0 LDG.E R19, desc[UR4][R18.64] ;  /* 0x0000000412138981 */ /* 0x000ea2000c1e1900 */
[----:B0-----:R-:W-:-:S11]  /*0320*/  @!P1 IMAD.WIDE R20, R25, 0x4, R16 ;  /* 0x0000000419149825 */ /* 0x001fd600078e0210 */
[----:B------:R-:W0:Y:S01]  /*0330*/  @!P2 LDC.64 R16, c[0x0][0x390] ;  /* 0x0000e400ff10ab82 */ /* 0x000e220000000a00 */
[----:B------:R0:W3:Y:S02]  /*0340*/  @!P1 LDG.E R2, desc[UR4][R20.64] ;  /* 0x0000000414029981 */ /* 0x0000e4000c1e1900 */
[----:B0-----:R-:W-:-:S05]  /*0350*/  @!P2 IMAD.WIDE R20, R23, 0x4, R16 ;  /* 0x000000041714a825 */ /* 0x001fca00078e0210 */
[----:B------:R-:W0:Y:S01]  /*0360*/  @P0 LDC.64 R16, c[0x0][0x398] ;  /* 0x0000e600ff100b82 */ /* 0x000e220000000a00 */
[----:B------:R0:W4:Y:S02]  /*0370*/  @!P2 LDG.E R18, desc[UR4][R20.64] ;  /* 0x000000041412a981 */ /* 0x000124000c1e1900 */
[----:B0-----:R-:W-:-:S05]  /*0380*/  @P0 IMAD.WIDE R20, R7, 0x4, R16 ;  /* 0x0000000407140825 */ /* 0x001fca00078e0210 */
[----:B------:R-:W0:Y:S02]  /*0390*/  @P1 LDC.64 R16, c[0x0][0x398] ;  /* 0x0000e600ff101b82 */ /* 0x000e240000000a00 */
[----:B0-----:R-:W-:Y:S01]  /*03a0*/  @P1 IMAD.WIDE R16, R25, 0x4, R16 ;  /* 0x0000000419101825 */ /* 0x001fe200078e0210 */
[----:B------:R0:W2:Y:S05]  /*03b0*/  @P0 LDG.E R19, desc[UR4][R20.64] ;  /* 0x0000000414130981 */ /* 0x0000aa000c1e1900 */
[----:B0-----:R-:W0:Y:S01]  /*03c0*/  @P2 LDC.64 R20, c[0x0][0x398] ;  /* 0x0000e600ff142b82 */ /* 0x001e220000000a00 */
[----:B------:R1:W3:Y:S01]  /*03d0*/  @P1 LDG.E R2, desc[UR4][R16.64] ;  /* 0x0000000410021981 */ /* 0x0002e2000c1e1900 */
[----:B0-----:R-:W-:-:S06]  /*03e0*/  @P2 IMAD.WIDE R20, R23, 0x4, R20 ;  /* 0x0000000417142825 */ /* 0x001fcc00078e0214 */
[----:B-1----:R-:W0:Y:S01]  /*03f0*/  LDC.64 R16, c[0x0][0x388] ;  /* 0x0000e200ff107b82 */ /* 0x002e220000000a00 */
[----:B------:R1:W4:Y:S01]  /*0400*/  @P2 LDG.E R18, desc[UR4][R20.64] ;  /* 0x0000000414122981 */ /* 0x000322000c1e1900 */
[----:B0-----:R-:W-:-:S06]  /*0410*/  IMAD.WIDE R16, R8, 0x4, R16 ;  /* 0x0000000408107825 */ /* 0x001fcc00078e0210 */
[----:B-1----:R-:W0:Y:S01]  /*0420*/  LDC.64 R20, c[0x0][0x380] ;  /* 0x0000e000ff147b82 */ /* 0x002e220000000a00 */
[----:B------:R-:W2:Y:S02]  /*0430*/  LDG.E R24, desc[UR4][R16.64] ;  /* 0x0000000410187981 */ /* 0x000ea4000c1e1900 */
[----:B--2---:R-:W-:-:S04]  /*0440*/  FADD R19, R24, R19 ;  /* 0x0000001318137221 */ /* 0x004fc80000000000 */
[----:B---3--:R-:W-:-:S04]  /*0450*/  FADD R19, R19, R2 ;  /* 0x0000000213137221 */ /* 0x008fc80000000000 */
[----:B----4-:R-:W-:Y:S01]  /*0460*/  FADD R2, R19, R18 ;  /* 0x0000001213027221 */ /* 0x010fe20000000000 */
[----:B0-----:R-:W-:-:S04]  /*0470*/  IMAD.WIDE R18, R8, 0x4, R20 ;  /* 0x0000000408127825 */ /* 0x001fc800078e0214 */
[----:B------:R-:W-:-:S05]  /*0480*/  FMUL R2, R2, UR7 ;  /* 0x0000000702027c20 */ /* 0x000fca0008400000 */
[----:B------:R0:W-:Y:S04]  /*0490*/  STG.E desc[UR4][R18.64], R2 ;  /* 0x0000000212007986 */ /* 0x0001e8000c101904 */
[----:B------:R1:W-:Y:S04]  /*04a0*/  STG.E desc[UR4][R16.64], RZ ;  /* 0x000000ff10007986 */ /* 0x0003e8000c101904 */
[----:B------:R-:W2:Y:S04]  /*04b0*/  LDG.E R24, desc[UR4][R14.64] ;  /* 0x000000040e187981 */ /* 0x000ea8000c1e1900 */
[----:B------:R-:W3:Y:S01]  /*04c0*/  LDG.E R26, desc[UR4][R12.64] ;  /* 0x000000040c1a7981 */ /* 0x000ee2000c1e1900 */
[----:B--2---:R-:W-:-:S13]  /*04d0*/  ISETP.NE.AND P0, PT, R0, R24, PT ;  /* 0x000000180000720c */ /* 0x004fda0003f05270 */
[----:B------:R-:W2:Y:S02]  /*04e0*/  @P0 LDC.64 R20, c[0x0][0x398] ;  /* 0x0000e600ff140b82 */ /* 0x000ea40000000a00 */
[----:B--2---:R-:W-:-:S05]  /*04f0*/  @P0 IMAD.WIDE R20, R29, 0x4, R20 ;  /* 0x000000041d140825 */ /* 0x004fca00078e0214 */
[----:B------:R-:W2:Y:S01]  /*0500*/  @P0 LDG.E R24, desc[UR4][R20.64] ;  /* 0x0000000414180981 */ /* 0x000ea2000c1e1900 */
[----:B------:R-:W4:Y:S02]  /*0510*/  @!P0 LDC.64 R20, c[0x0][0x390] ;  /* 0x0000e400ff148b82 */ /* 0x000f240000000a00 */
[----:B----4-:R-:W-:-:S05]  /*0520*/  @!P0 IMAD.WIDE R20, R29, 0x4, R20 ;  /* 0x000000041d148825 */ /* 0x010fca00078e0214 */
[----:B------:R4:W2:Y:S01]  /*0530*/  @!P0 LDG.E R24, desc[UR4][R20.64] ;  /* 0x0000000414188981 */ /* 0x0008a2000c1e1900 */
[----:B---3--:R-:W-:-:S03]  /*0540*/  ISETP.NE.AND P0, PT, R0, R26, PT ;  /* 0x0000001a0000720c */ /* 0x008fc60003f05270 */
[----:B------:R-:W3:Y:S10]  /*0550*/  LDG.E R26, desc[UR4][R10.64] ;  /* 0x000000040a1a7981 */ /* 0x000ef4000c1e1900 */
[----:B----4-:R-:W4:Y:S02]  /*0560*/  @P0 LDC.64 R20, c[0x0][0x398] ;  /* 0x0000e600ff140b82 */ /* 0x010f240000000a00 */
[----:B----4-:R-:W-:-:S05]  /*0570*/  @P0 IMAD.WIDE R20, R27, 0x4, R20 ;  /* 0x000000041b140825 */ /* 0x010fca00078e0214 */
[----:B0-----:R-:W4:Y:S01]  /*0580*/  @P0 LDG.E R2, desc[UR4][R20.64] ;  /* 0x0000000414020981 */ /* 0x001f22000c1e1900 */
[----:B------:R-:W0:Y:S02]  /*0590*/  @!P0 LDC.64 R20, c[0x0][0x390] ;  /* 0x0000e400ff148b82 */ /* 0x000e240000000a00 */
[----:B0-----:R-:W-:-:S05]  /*05a0*/  @!P0 IMAD.WIDE R20, R27, 0x4, R20 ;  /* 0x000000041b148825 */ /* 0x001fca00078e0214 */
[----:B------:R0:W4:Y:S01]  /*05b0*/  @!P0 LDG.E R2, desc[UR4][R20.64] ;  /* 0x0000000414028981 */ /* 0x000122000c1e1900 */
[----:B---3--:R-:W-:-:S13]  /*05c0*/  ISETP.NE.AND P0, PT, R0, R26, PT ;  /* 0x0000001a0000720c */ /* 0x008fda0003f05270 */
[----:B0-----:R-:W0:Y:S02]  /*05d0*/  @P0 LDC.64 R20, c[0x0][0x398] ;  /* 0x0000e600ff140b82 */ /* 0x001e240000000a00 */
[----:B0-----:R-:W-:-:S05]  /*05e0*/  @P0 IMAD.WIDE R20, R9, 0x4, R20 ;  /* 0x0000000409140825 */ /* 0x001fca00078e0214 */
[----:B------:R-:W3:Y:S01]  /*05f0*/  @P0 LDG.E R26, desc[UR4][R20.64] ;  /* 0x00000004141a0981 */ /* 0x000ee2000c1e1900 */
[----:B------:R-:W0:Y:S02]  /*0600*/  @!P0 LDC.64 R20, c[0x0][0x390] ;  /* 0x0000e400ff148b82 */ /* 0x000e240000000a00 */
[----:B0-----:R-:W-:-:S05]  /*0610*/  @!P0 IMAD.WIDE R20, R9, 0x4, R20 ;  /* 0x0000000409148825 */ /* 0x001fca00078e0214 */
[----:B------:R0:W3:Y:S02]  /*0620*/  @!P0 LDG.E R26, desc[UR4][R20.64] ;  /* 0x00000004141a8981 */ /* 0x0000e4000c1e1900 */
[----:B0-----:R-:W1:Y:S02]  /*0630*/  LDC.64 R20, c[0x0][0x3c8] ;  /* 0x0000f200ff147b82 */ /* 0x001e640000000a00 */
[----:B-1----:R-:W-:-:S05]  /*0640*/  IMAD.WIDE R16, R21, 0x4, R16 ;  /* 0x0000000415107825 */ /* 0x002fca00078e0210 */
[----:B------:R-:W2:Y:S01]  /*0650*/  LDG.E R28, desc[UR4][R16.64] ;  /* 0x00000004101c7981 */ /* 0x000ea2000c1e1900 */
[----:B------:R-:W-:-:S04]  /*0660*/  IADD3 R22, PT, PT, R22, 0x2, RZ ;  /* 0x0000000216167810 */ /* 0x000fc80007ffe0ff */
[----:B------:R-:W-:Y:S01]  /*0670*/  ISETP.NE.AND P0, PT, R22, RZ, PT ;  /* 0x000000ff1600720c */ /* 0x000fe20003f05270 */
[----:B------:R-:W-:Y:S01]  /*0680*/  IMAD.WIDE R18, R21, 0x4, R18 ;  /* 0x0000000415127825 */ /* 0x000fe200078e0212 */
[C---:B------:R-:W-:Y:S02]  /*0690*/  LEA R7, R20.reuse, R7, 0x1 ;  /* 0x0000000714077211 */ /* 0x040fe400078e08ff */
[C---:B------:R-:W-:Y:S02]  /*06a0*/  LEA R25, R20.reuse, R25, 0x1 ;  /* 0x0000001914197211 */ /* 0x040fe400078e08ff */
[C---:B------:R-:W-:Y:S02]  /*06b0*/  LEA R23, R20.reuse, R23, 0x1 ;  /* 0x0000001714177211 */ /* 0x040fe400078e08ff */
[C---:B------:R-:W-:Y:S02]  /*06c0*/  LEA R9, R20.reuse, R9, 0x1 ;  /* 0x0000000914097211 */ /* 0x040fe400078e08ff */
[----:B------:R-:W-:-:S02]  /*06d0*/  LEA R27, R20, R27, 0x1 ;  /* 0x0000001b141b7211 */ /* 0x000fc400078e08ff */
[----:B------:R-:W-:Y:S02]  /*06e0*/  LEA R29, R20, R29, 0x1 ;  /* 0x0000001d141d7211 */ /* 0x000fe400078e08ff */
[----:B------:R-:W-:Y:S01]  /*06f0*/  LEA R8, R21, R8, 0x1 ;  /* 0x0000000815087211 */ /* 0x000fe200078e08ff */
[----:B--2---:R-:W-:-:S04]  /*0700*/  FADD R24, R28, R24 ;  /* 0x000000181c187221 */ /* 0x004fc80000000000 */
[----:B----4-:R-:W-:-:S04]  /*0710*/  FADD R2, R24, R2 ;  /* 0x0000000218027221 */ /* 0x010fc80000000000 */
[----:B---3--:R-:W-:-:S04]  /*0720*/  FADD R2, R2, R26 ;  /* 0x0000001a02027221 */ /* 0x008fc80000000000 */
[----:B------:R-:W-:-:S05]  /*0730*/  FMUL R2, R2, UR7 ;  /* 0x0000000702027c20 */ /* 0x000fca0008400000 */
[----:B------:R0:W-:Y:S04]  /*0740*/  STG.E desc[UR4][R18.64], R2 ;  /* 0x0000000212007986 */ /* 0x0001e8000c101904 */
[----:B------:R0:W-:Y:S01]  /*0750*/  STG.E desc[UR4][R16.64], RZ ;  /* 0x000000ff10007986 */ /* 0x0001e2000c101904 */
[----:B------:R-:W-:Y:S05]  /*0760*/  @P0 BRA `(.L_x_16) ;  /* 0xfffffff800c40947 */ /* 0x000fea000383ffff */
[----:B0-----:R-:W-:-:S07]  /*0770*/  MOV R2, R6 ;  /* 0x0000000600027202 */ /* 0x001fce0000000f00 */
.L_x_15:
[----:B------:R-:W0:Y:S02]  /*0780*/  LDC R6, c[0x0][0x3c4] ;  /* 0x0000f100ff067b82 */ /* 0x000e240000000800 */
[----:B0-----:R-:W-:-:S04]  /*0790*/  LOP3.LUT R6, R6, 0x1, RZ, 0xc0, !PT ;  /* 0x0000000106067812 */ /* 0x001fc800078ec0ff */
[----:B------:R-:W-:-:S13]  /*07a0*/  ISETP.NE.U32.AND P0, PT, R6, 0x1, PT ;  /* 0x000000010600780c */ /* 0x000fda0003f05070 */
[----:B------:R-:W-:Y:S05]  /*07b0*/  @P0 EXIT ;  /* 0x000000000000094d */ /* 0x000fea0003800000 */
[----:B------:R-:W2:Y:S01]  /*07c0*/  LDG.E R15, desc[UR4][R14.64] ;  /* 0x000000040e0f7981 */ /* 0x000ea2000c1e1900 */
[----:B------:R-:W0:Y:S03]  /*07d0*/  LDCU UR6, c[0x0][0x3c8] ;  /* 0x00007900ff0677ac */ /* 0x000e260008000800 */
[----:B------:R-:W3:Y:S04]  /*07e0*/  LDG.E R13, desc[UR4][R12.64] ;  /* 0x000000040c0d7981 */ /* 0x000ee8000c1e1900 */
[----:B------:R-:W4:Y:S01]  /*07f0*/  LDG.E R11, desc[UR4][R10.64] ;  /* 0x000000040a0b7981 */ /* 0x000f22000c1e1900 */
[C---:B--2---:R-:W-:Y:S02]  /*0800*/  ISETP.NE.AND P0, PT, R0.reuse, R15, PT ;  /* 0x0000000f0000720c */ /* 0x044fe40003f05270 */
[----:B---3--:R-:W-:-:S02]  /*0810*/  ISETP.NE.AND P1, PT, R0, R13, PT ;  /* 0x0000000d0000720c */ /* 0x008fc40003f25270 */
[----:B----4-:R-:W-:Y:S02]  /*0820*/  ISETP.NE.AND P2, PT, R0, R11, PT ;  /* 0x0000000b0000720c */ /* 0x010fe40003f45270 */
[----:B------:R-:W1:Y:S07]  /*0830*/  LDC.64 R10, c[0x0][0x388] ;  /* 0x0000e200ff0a7b82 */ /* 0x000e6e0000000a00 */
[----:B0-----:R-:W-:Y:S01]  /*0840*/  @P0 MOV R17, UR6 ;  /* 0x0000000600110c02 */ /* 0x001fe20008000f00 */
[----:B------:R-:W0:Y:S04]  /*0850*/  @P0 LDC.64 R18, c[0x0][0x398] ;  /* 0x0000e600ff120b82 */ /* 0x000e280000000a00 */
[C---:B------:R-:W-:Y:S01]  /*0860*/  @P0 IMAD R9, R2.reuse, R17, R3 ;  /* 0x0000001102090224 */ /* 0x040fe200078e0203 */
[----:B------:R-:W-:Y:S01]  /*0870*/  @!P0 MOV R17, UR6 ;  /* 0x0000000600118c02 */ /* 0x000fe20008000f00 */
[C---:B------:R-:W-:Y:S01]  /*0880*/  IMAD R21, R2.reuse, R21, R0 ;  /* 0x0000001502157224 */ /* 0x040fe200078e0200 */
[----:B------:R-:W2:Y:S01]  /*0890*/  LDCU UR6, c[0x0][0x3c0] ;  /* 0x00007800ff0677ac */ /* 0x000ea20008000800 */
[----:B------:R-:W3:Y:S08]  /*08a0*/  @P1 LDC.64 R22, c[0x0][0x398] ;  /* 0x0000e600ff161b82 */ /* 0x000ef00000000a00 */
[----:B------:R-:W4:Y:S01]  /*08b0*/  @P2 LDC.64 R6, c[0x0][0x398] ;  /* 0x0000e600ff062b82 */ /* 0x000f220000000a00 */
[----:B------:R-:W-:-:S02]  /*08c0*/  @P2 IMAD R25, R2, R17, R5 ;  /* 0x0000001102192224 */ /* 0x000fc400078e0205 */
[----:B0-----:R-:W-:-:S05]  /*08d0*/  @P0 IMAD.WIDE R18, R9, 0x4, R18 ;  /* 0x0000000409120825 */ /* 0x001fca00078e0212 */
[----:B------:R-:W0:Y:S01]  /*08e0*/  @!P0 LDC.64 R12, c[0x0][0x390] ;  /* 0x0000e400ff0c8b82 */ /* 0x000e220000000a00 */
[----:B------:R-:W-:Y:S01]  /*08f0*/  @P1 IMAD R9, R2, R17, R4 ;  /* 0x0000001102091224 */ /* 0x000fe200078e0204 */
[----:B------:R-:W5:Y:S03]  /*0900*/  @P0 LDG.E R14, desc[UR4][R18.64] ;  /* 0x00000004120e0981 */ /* 0x000f66000c1e1900 */
[----:B---3--:R-:W-:-:S03]  /*0910*/  @P1 IMAD.WIDE R22, R9, 0x4, R22 ;  /* 0x0000000409161825 */ /* 0x008fc600078e0216 */
[----:B------:R-:W3:Y:S02]  /*0920*/  @!P2 LDC.64 R8, c[0x0][0x390] ;  /* 0x0000e400ff08ab82 */ /* 0x000ee40000000a00 */
[----:B------:R-:W2:Y:S01]  /*0930*/  @P1 LDG.E R15, desc[UR4][R22.64] ;  /* 0x00000004160f1981 */ /* 0x000ea2000c1e1900 */
[----:B----4-:R-:W-:-:S05]  /*0940*/  @P2 IMAD.WIDE R24, R25, 0x4, R6 ;  /* 0x0000000419182825 */ /* 0x010fca00078e0206 */
[----:B------:R-:W4:Y:S01]  /*0950*/  @!P1 LDC.64 R6, c[0x0][0x390] ;  /* 0x0000e400ff069b82 */ /* 0x000f220000000a00 */
[----:B------:R-:W2:Y:S01]  /*0960*/  @P2 LDG.E R16, desc[UR4][R24.64] ;  /* 0x0000000418102981 */ /* 0x000ea2000c1e1900 */
[----:B------:R-:W-:Y:S02]  /*0970*/  @!P0 IMAD R3, R2, R17, R3 ;  /* 0x0000001102038224 */ /* 0x000fe400078e0203 */
[----:B-1----:R-:W-:-:S04]  /*0980*/  IMAD.WIDE R10, R21, 0x4, R10 ;  /* 0x00000004150a7825 */ /* 0x002fc800078e020a */
[----:B0-----:R-:W-:-:S04]  /*0990*/  @!P0 IMAD.WIDE R12, R3, 0x4, R12 ;  /* 0x00000004030c8825 */ /* 0x001fc800078e020c */
[CC--:B------:R-:W-:Y:S02]  /*09a0*/  @!P1 IMAD R3, R2.reuse, R17.reuse, R4 ;  /* 0x0000001102039224 */ /* 0x0c0fe400078e0204 */
[----:B------:R-:W-:Y:S02]  /*09b0*/  @!P2 IMAD R17, R2, R17, R5 ;  /* 0x000000110211a224 */ /* 0x000fe400078e0205 */
[----:B------:R-:W5:Y:S02]  /*09c0*/  LDG.E R5, desc[UR4][R10.64] ;  /* 0x000000040a057981 */ /* 0x000f64000c1e1900 */
[----:B---3--:R-:W-:-:S04]  /*09d0*/  @!P2 IMAD.WIDE R8, R17, 0x4, R8 ;  /* 0x000000041108a825 */ /* 0x008fc800078e0208 */
[----:B----4-:R-:W-:Y:S02]  /*09e0*/  @!P1 IMAD.WIDE R6, R3, 0x4, R6 ;  /* 0x0000000403069825 */ /* 0x010fe400078e0206 */
[----:B------:R-:W0:Y:S01]  /*09f0*/  LDC.64 R2, c[0x0][0x380] ;  /* 0x0000e000ff027b82 */ /* 0x000e220000000a00 */
[----:B------:R-:W5:Y:S04]  /*0a00*/  @!P0 LDG.E R14, desc[UR4][R12.64] ;  /* 0x000000040c0e8981 */ /* 0x000f68000c1e1900 */
[----:B------:R-:W2:Y:S04]  /*0a10*/  @!P1 LDG.E R15, desc[UR4][R6.64] ;  /* 0x00000004060f9981 */ /* 0x000ea8000c1e1900 */
[----:B------:R-:W3:Y:S01]  /*0a20*/  @!P2 LDG.E R16, desc[UR4][R8.64] ;  /* 0x000000040810a981 */ /* 0x000ee2000c1e1900 */
[----:B0-----:R-:W-:-:S04]  /*0a30*/  IMAD.WIDE R2, R21, 0x4, R2 ;  /* 0x0000000415027825 */ /* 0x001fc800078e0202 */
[----:B-----5:R-:W-:-:S04]  /*0a40*/  FADD R14, R5, R14 ;  /* 0x0000000e050e7221 */ /* 0x020fc80000000000 */
[----:B--2---:R-:W-:-:S04]  /*0a50*/  FADD R15, R14, R15 ;  /* 0x0000000f0e0f7221 */ /* 0x004fc80000000000 */
[----:B---3--:R-:W-:-:S04]  /*0a60*/  FADD R15, R15, R16 ;  /* 0x000000100f0f7221 */ /* 0x008fc80000000000 */
[----:B------:R-:W-:-:S05]  /*0a70*/  FMUL R15, R15, UR6 ;  /* 0x000000060f0f7c20 */ /* 0x000fca0008400000 */
[----:B------:R-:W-:Y:S04]  /*0a80*/  STG.E desc[UR4][R2.64], R15 ;  /* 0x0000000f02007986 */ /* 0x000fe8000c101904 */
[----:B------:R-:W-:Y:S01]  /*0a90*/  STG.E desc[UR4][R10.64], RZ ;  /* 0x000000ff0a007986 */ /* 0x000fe2000c101904 */
[----:B------:R-:W-:Y:S05]  /*0aa0*/  EXIT ;  /* 0x000000000000794d */ /* 0x000fea0003800000 */
.L_x_17:
        /* <DEDUP_REMOVED lines=13> */
.L_x_279:


//--------------------- .text._Z6eval_uPfS_S_S_S_S_S_S_S_S_ii --------------------------
	.section	.text._Z6eval_uPfS_S_S_S_S_S_S_S_S_ii,"ax",@progbits
	.align	128
        .global         _Z6eval_uPfS_S_S_S_S_S_S_S_S_ii
        .type           _Z6eval_uPfS_S_S_S_S_S_S_S_S_ii,@function
        .size           _Z6eval_uPfS_S_S_S_S_S_S_S_S_ii,(.L_x_280 - _Z6eval_uPfS_S_S_S_S_S_S_S_S_ii)
        .other          _Z6eval_uPfS_S_S_S_S_S_S_S_S_ii,@"STO_CUDA_ENTRY STV_DEFAULT"
_Z6eval_uPfS_S_S_S_S_S_S_S_S_ii:
.text._Z6eval_uPfS_S_S_S_S_S_S_S_S_ii:
[----:B------:R-:W0:Y:S01]  /*0000*/  LDC R1, c[0x0][0x37c] ;  /* 0x0000df00ff017b82 */ /* 0x000e220000000800 */
[----:B------:R-:W1:Y:S07]  /*0010*/  S2R R20, SR_CTAID.X ;  /* 0x0000000000147919 */ /* 0x000e6e0000002500 */
[----:B------:R-:W2:Y:S01]  /*0020*/  LDC R3, c[0x0][0x3d0] ;  /* 0x0000f400ff037b82 */ /* 0x000ea20000000800 */
[----:B------:R-:W1:Y:S01]  /*0030*/  LDCU UR4, c[0x0][0x360] ;  /* 0x00006c00ff0477ac */ /* 0x000e620008000800 */
[----:B0-----:R-:W-:Y:S01]  /*0040*/  IADD3 R1, PT, PT, R1, -0x28, RZ ;  /* 0xffffffd801017810 */ /* 0x001fe20007ffe0ff */
[----:B------:R-:W1:Y:S02]  /*0050*/  S2R R5, SR_TID.X ;  /* 0x0000000000057919 */ /* 0x000e640000002100 */
[----:B-1----:R-:W-:-:S05]  /*0060*/  IMAD R20, R20, UR4, R5 ;  /* 0x0000000414147c24 */ /* 0x002fca000f8e0205 */
[----:B--2---:R-:W-:-:S13]  /*0070*/  ISETP.GE.AND P0, PT, R20, R3, PT ;  /* 0x000000031400720c */ /* 0x004fda0003f06270 */
[----:B------:R-:W-:Y:S05]  /*0080*/  @P0 EXIT ;  /* 0x000000000000094d */ /* 0x000fea0003800000 */
[----:B------:R-:W0:Y:S01]  /*0090*/  LDCU UR5, c[0x0][0x3d4] ;  /* 0x00007a80ff0577ac */ /* 0x000e220008000800 */
[----:B------:R-:W-:Y:S01]  /*00a0*/  HFMA2 R23, -RZ, RZ, 0, 0 ;  /* 0x00000000ff177431 */ /* 0x000fe200000001ff */
[----:B------:R-:W-:Y:S01]  /*00b0*/  MOV R21, RZ ;  /* 0x000000ff00157202 */ /* 0x000fe20000000f00 */
[----:B------:R-:W-:Y:S01]  /*00c0*/  HFMA2 R25, -RZ, RZ, 0, 0 ;  /* 0x00000000ff197431 */ /* 0x000fe200000001ff */
[----:B------:R-:W1:Y:S01]  /*00d0*/  LDCU.64 UR8, c[0x0][0x358] ;  /* 0x00006b00ff0877ac */ /* 0x000e620008000a00 */
[----:B0-----:R-:W-:-:S09]  /*00e0*/  UISETP.GE.AND UP0, UPT, UR5, 0x1, UPT ;  /* 0x000000010500788c */ /* 0x001fd2000bf06270 */
[----:B-1----:R-:W-:Y:S05]  /*00f0*/  BRA.U !UP0, `(.L_x_18) ;  /* 0x0000001d08547547 */ /* 0x002fea000b800000 */
[----:B------:R-:W-:Y:S01]  /*0100*/  UISETP.GE.U32.AND UP1, UPT, UR5, 0x10, UPT ;  /* 0x000000100500788c */ /* 0x000fe2000bf26070 */
[----:B------:R-:W-:Y:S01]  /*0110*/  MOV R0, RZ ;  /* 0x000000ff00007202 */ /* 0x000fe20000000f00 */
[----:B------:R-:W-:-:S04]  /*0120*/  ULOP3.LUT UR4, UR5, 0xf, URZ, 0xc0, !UPT ;  /* 0x0000000f05047892 */ /* 0x000fc8000f8ec0ff */
[----:B------:R-:W-:-:S03]  /*0130*/  UISETP.NE.AND UP0, UPT, UR4, URZ, UPT ;  /* 0x000000ff0400728c */ /* 0x000fc6000bf05270 */
[----:B------:R-:W-:Y:S08]  /*0140*/  BRA.U !UP1, `(.L_x_19) ;  /* 0x0000000109cc7547 */ /* 0x000ff0000b800000 */
[----:B------:R-:W-:Y:S01]  /*0150*/  ULOP3.LUT UR6, UR5, 0x7ffffff0, URZ, 0xc0, !UPT ;  /* 0x7ffffff005067892 */ /* 0x000fe2000f8ec0ff */
[----:B------:R-:W-:Y:S02]  /*0160*/  IADD3 R2, PT, PT, R1, 0x20, RZ ;  /* 0x0000002001027810 */ /* 0x000fe40007ffe0ff */
[----:B------:R-:W-:Y:S01]  /*0170*/  MOV R21, R20 ;  /* 0x0000001400157202 */ /* 0x000fe20000000f00 */
[----:B------:R-:W-:Y:S02]  /*0180*/  UIADD3 UR7, UPT, UPT, -UR6, URZ, URZ ;  /* 0x000000ff06077290 */ /* 0x000fe4000fffe1ff */
[----:B------:R-:W-:-:S10]  /*0190*/  IMAD.U32 R0, RZ, RZ, UR6 ;  /* 0x00000006ff007e24 */ /* 0x000fd4000f8e00ff */
.L_x_20:
[----:B------:R-:W0:Y:S02]  /*01a0*/  LDC.64 R4, c[0x0][0x380] ;  /* 0x0000e000ff047b82 */ /* 0x000e240000000a00 */
[----:B0-----:R-:W-:-:S04]  /*01b0*/  IMAD.WIDE R4, R21, 0x4, R4 ;  /* 0x0000000415047825 */ /* 0x001fc800078e0204 */
[C---:B------:R-:W-:Y:S02]  /*01c0*/  IMAD.WIDE R22, R3.reuse, 0x4, R4 ;  /* 0x0000000403167825 */ /* 0x040fe400078e0204 */
[----:B------:R-:W2:Y:S02]  /*01d0*/  LDG.E R4, desc[UR8][R4.64] ;  /* 0x0000000804047981 */ /* 0x000ea4000c1e1900 */
[----:B------:R-:W-:-:S04]  /*01e0*/  IMAD.WIDE R6, R3, 0x4, R22 ;  /* 0x0000000403067825 */ /* 0x000fc800078e0216 */
[C---:B------:R-:W-:Y:S01]  /*01f0*/  IMAD.WIDE R10, R3.reuse, 0x4, R6 ;  /* 0x00000004030a7825 */ /* 0x040fe200078e0206 */
[----:B------:R0:W2:Y:S04]  /*0200*/  LDG.E R5, desc[UR8][R22.64] ;  /* 0x0000000816057981 */ /* 0x0000a8000c1e1900 */
[----:B------:R-:W3:Y:S01]  /*0210*/  LDG.E R6, desc[UR8][R6.64] ;  /* 0x0000000806067981 */ /* 0x000ee2000c1e1900 */
[----:B------:R-:W-:-:S05]  /*0220*/  IMAD.WIDE R24, R3, 0x4, R10 ;  /* 0x0000000403187825 */ /* 0x000fca00078e020a */
[----:B------:R-:W4:Y:S01]  /*0230*/  LDG.E R8, desc[UR8][R24.64] ;  /* 0x0000000818087981 */ /* 0x000f22000c1e1900 */
[----:B------:R-:W-:-:S03]  /*0240*/  IMAD.WIDE R28, R3, 0x4, R24 ;  /* 0x00000004031c7825 */ /* 0x000fc600078e0218 */
[----:B------:R1:W3:Y:S01]  /*0250*/  LDG.E R7, desc[UR8][R10.64] ;  /* 0x000000080a077981 */ /* 0x0002e2000c1e1900 */
[----:B------:R-:W-:-:S03]  /*0260*/  IMAD.WIDE R12, R3, 0x4, R28 ;  /* 0x00000004030c7825 */ /* 0x000fc600078e021c */
[----:B------:R-:W4:Y:S01]  /*0270*/  LDG.E R9, desc[UR8][R28.64] ;  /* 0x000000081c097981 */ /* 0x000f22000c1e1900 */
[----:B------:R-:W-:-:S03]  /*0280*/  IMAD.WIDE R14, R3, 0x4, R12 ;  /* 0x00000004030e7825 */ /* 0x000fc600078e020c */
[----:B------:R-:W5:Y:S01]  /*0290*/  LDG.E R12, desc[UR8][R12.64] ;  /* 0x000000080c0c7981 */ /* 0x000f62000c1e1900 */
[----:B------:R-:W-:-:S04]  /*02a0*/  IMAD.WIDE R16, R3, 0x4, R14 ;  /* 0x0000000403107825 */ /* 0x000fc800078e020e */
[C---:B------:R-:W-:Y:S01]  /*02b0*/  IMAD.WIDE R18, R3.reuse, 0x4, R16 ;  /* 0x0000000403127825 */ /* 0x040fe200078e0210 */
[----:B------:R1:W5:Y:S04]  /*02c0*/  LDG.E R13, desc[UR8][R14.64] ;  /* 0x000000080e0d7981 */ /* 0x000368000c1e1900 */
[----:B------:R-:W5:Y:S01]  /*02d0*/  LDG.E R16, desc[UR8][R16.64] ;  /* 0x0000000810107981 */ /* 0x000f62000c1e1900 */
[----:B0-----:R-:W-:-:S04]  /*02e0*/  IMAD.WIDE R22, R3, 0x4, R18 ;  /* 0x0000000403167825 */ /* 0x001fc800078e0212 */
[C---:B------:R-:W-:Y:S02]  /*02f0*/  IMAD.WIDE R26, R3.reuse, 0x4, R22 ;  /* 0x00000004031a7825 */ /* 0x040fe400078e0216 */
[----:B------:R-:W5:Y:S02]  /*0300*/  LDG.E R22, desc[UR8][R22.64] ;  /* 0x0000000816167981 */ /* 0x000f64000c1e1900 */
[C---:B-1----:R-:W-:Y:S02]  /*0310*/  IMAD.WIDE R10, R3.reuse, 0x4, R26 ;  /* 0x00000004030a7825 */ /* 0x042fe400078e021a */
[----:B------:R0:W5:Y:S04]  /*0320*/  LDG.E R17, desc[UR8][R18.64] ;  /* 0x0000000812117981 */ /* 0x000168000c1e1900 */
[----:B------:R-:W5:Y:S01]  /*0330*/  LDG.E R28, desc[UR8][R10.64] ;  /* 0x000000080a1c7981 */ /* 0x000f62000c1e1900 */
[----:B------:R-:W-:-:S03]  /*0340*/  IMAD.WIDE R14, R3, 0x4, R10 ;  /* 0x00000004030e7825 */ /* 0x000fc600078e020a */
[----:B------:R-:W5:Y:S01]  /*0350*/  LDG.E R23, desc[UR8][R26.64] ;  /* 0x000000081a177981 */ /* 0x000f62000c1e1900 */
[----:B0-----:R-:W-:-:S03]  /*0360*/  IMAD.WIDE R18, R3, 0x4, R14 ;  /* 0x0000000403127825 */ /* 0x001fc600078e020e */
[----:B------:R-:W5:Y:S04]  /*0370*/  LDG.E R29, desc[UR8][R14.64] ;  /* 0x000000080e1d7981 */ /* 0x000f68000c1e1900 */
[----:B------:R-:W5:Y:S01]  /*0380*/  LDG.E R10, desc[UR8][R18.64] ;  /* 0x00000008120a7981 */ /* 0x000f62000c1e1900 */
[----:B------:R-:W-:-:S05]  /*0390*/  IMAD.WIDE R24, R3, 0x4, R18 ;  /* 0x0000000403187825 */ /* 0x000fca00078e0212 */
[----:B------:R-:W5:Y:S01]  /*03a0*/  LDG.E R11, desc[UR8][R24.64] ;  /* 0x00000008180b7981 */ /* 0x000f62000c1e1900 */
[----:B------:R-:W-:-:S04]  /*03b0*/  UIADD3 UR7, UPT, UPT, UR7, 0x10, URZ ;  /* 0x0000001007077890 */ /* 0x000fc8000fffe0ff */
[----:B------:R-:W-:Y:S01]  /*03c0*/  UISETP.NE.AND UP1, UPT, UR7, URZ, UPT ;  /* 0x000000ff0700728c */ /* 0x000fe2000bf25270 */
[----:B------:R-:W-:Y:S01]  /*03d0*/  LEA R21, R3, R21, 0x4 ;  /* 0x0000001503157211 */ /* 0x000fe200078e20ff */
[----:B--2---:R-:W-:Y:S04]  /*03e0*/  STL.64 [R2+-0x20], R4 ;  /* 0xffffe00402007387 */ /* 0x004fe80000100a00 */
[----:B---3--:R-:W-:Y:S04]  /*03f0*/  STL.64 [R2+-0x18], R6 ;  /* 0xffffe80602007387 */ /* 0x008fe80000100a00 */
[----:B----4-:R-:W-:Y:S04]  /*0400*/  STL.64 [R2+-0x10], R8 ;  /* 0xfffff00802007387 */ /* 0x010fe80000100a00 */
[----:B-----5:R-:W-:Y:S04]  /*0410*/  STL.64 [R2+-0x8], R12 ;  /* 0xfffff80c02007387 */ /* 0x020fe80000100a00 */
[----:B------:R-:W-:Y:S04]  /*0420*/  STL.64 [R2], R16 ;  /* 0x0000001002007387 */ /* 0x000fe80000100a00 */
[----:B------:R-:W-:Y:S04]  /*0430*/  STL.64 [R2+0x8], R22 ;  /* 0x0000081602007387 */ /* 0x000fe80000100a00 */
[----:B------:R-:W-:Y:S04]  /*0440*/  STL.64 [R2+0x10], R28 ;  /* 0x0000101c02007387 */ /* 0x000fe80000100a00 */
[----:B------:R0:W-:Y:S02]  /*0450*/  STL.64 [R2+0x18], R10 ;  /* 0x0000180a02007387 */ /* 0x0001e40000100a00 */
[----:B0-----:R-:W-:Y:S01]  /*0460*/  IADD3 R2, PT, PT, R2, 0x40, RZ ;  /* 0x0000004002027810 */ /* 0x001fe20007ffe0ff */
[----:B------:R-:W-:Y:S06]  /*0470*/  BRA.U UP1, `(.L_x_20) ;  /* 0xfffffffd01487547 */ /* 0x000fec000b83ffff */
.L_x_19:
[----:B------:R-:W-:Y:S05]  /*0480*/  BRA.U !UP0, `(.L_x_21) ;  /* 0x0000000108f07547 */ /* 0x000fea000b800000 */
[----:B------:R-:W-:Y:S02]  /*0490*/  UISETP.GE.U32.AND UP0, UPT, UR4, 0x8, UPT ;  /* 0x000000080400788c */ /* 0x000fe4000bf06070 */
[----:B------:R-:W-:-:S04]  /*04a0*/  ULOP3.LUT UR6, UR5, 0x7, URZ, 0xc0, !UPT ;  /* 0x0000000705067892 */ /* 0x000fc8000f8ec0ff */
[----:B------:R-:W-:-:S03]  /*04b0*/  UISETP.NE.AND UP1, UPT, UR6, URZ, UPT ;  /* 0x000000ff0600728c */ /* 0x000fc6000bf25270 */
[----:B------:R-:W-:Y:S08]  /*04c0*/  BRA.U !UP0, `(.L_x_22) ;  /* 0x0000000108607547 */ /* 0x000ff0000b800000 */
[----:B------:R-:W0:Y:S01]  /*04d0*/  LDC.64 R10, c[0x0][0x380] ;  /* 0x0000e000ff0a7b82 */ /* 0x000e220000000a00 */
[----:B------:R-:W-:-:S04]  /*04e0*/  IMAD R5, R0, R3, R20 ;  /* 0x0000000300057224 */ /* 0x000fc800078e0214 */
[----:B0-----:R-:W-:-:S05]  /*04f0*/  IMAD.WIDE R10, R5, 0x4, R10 ;  /* 0x00000004050a7825 */ /* 0x001fca00078e020a */
[----:B------:R-:W2:Y:S01]  /*0500*/  LDG.E R4, desc[UR8][R10.64] ;  /* 0x000000080a047981 */ /* 0x000ea2000c1e1900 */
[----:B------:R-:W-:-:S05]  /*0510*/  IMAD.WIDE R12, R3, 0x4, R10 ;  /* 0x00000004030c7825 */ /* 0x000fca00078e020a */
[----:B------:R-:W2:Y:S01]  /*0520*/  LDG.E R5, desc[UR8][R12.64] ;  /* 0x000000080c057981 */ /* 0x000ea2000c1e1900 */
[----:B------:R-:W-:-:S05]  /*0530*/  IMAD.WIDE R14, R3, 0x4, R12 ;  /* 0x00000004030e7825 */ /* 0x000fca00078e020c */
[----:B------:R-:W3:Y:S01]  /*0540*/  LDG.E R24, desc[UR8][R14.64] ;  /* 0x000000080e187981 */ /* 0x000ee2000c1e1900 */
[----:B------:R-:W-:-:S05]  /*0550*/  IMAD.WIDE R16, R3, 0x4, R14 ;  /* 0x0000000403107825 */ /* 0x000fca00078e020e */
[----:B------:R-:W3:Y:S01]  /*0560*/  LDG.E R25, desc[UR8][R16.64] ;  /* 0x0000000810197981 */ /* 0x000ee2000c1e1900 */
[----:B------:R-:W-:-:S05]  /*0570*/  IMAD.WIDE R18, R3, 0x4, R16 ;  /* 0x0000000403127825 */ /* 0x000fca00078e0210 */
[----:B------:R-:W4:Y:S01]  /*0580*/  LDG.E R26, desc[UR8][R18.64] ;  /* 0x00000008121a7981 */ /* 0x000f22000c1e1900 */
[----:B------:R-:W-:-:S05]  /*0590*/  IMAD.WIDE R8, R3, 0x4, R18 ;  /* 0x0000000403087825 */ /* 0x000fca00078e0212 */
[----:B------:R-:W4:Y:S01]  /*05a0*/  LDG.E R27, desc[UR8][R8.64] ;  /* 0x00000008081b7981 */ /* 0x000f22000c1e1900 */
[----:B------:R-:W-:-:S05]  /*05b0*/  IMAD.WIDE R6, R3, 0x4, R8 ;  /* 0x0000000403067825 */ /* 0x000fca00078e0208 */
[----:B------:R-:W5:Y:S01]  /*05c0*/  LDG.E R28, desc[UR8][R6.64] ;  /* 0x00000008061c7981 */ /* 0x000f62000c1e1900 */
[----:B------:R-:W-:-:S05]  /*05d0*/  IMAD.WIDE R22, R3, 0x4, R6 ;  /* 0x0000000403167825 */ /* 0x000fca00078e0206 */
[----:B------:R-:W5:Y:S01]  /*05e0*/  LDG.E R29, desc[UR8][R22.64] ;  /* 0x00000008161d7981 */ /* 0x000f62000c1e1900 */
[C---:B------:R-:W-:Y:S02]  /*05f0*/  LEA R2, R0.reuse, R1, 0x2 ;  /* 0x0000000100027211 */ /* 0x040fe400078e10ff */
[----:B------:R-:W-:-:S03]  /*0600*/  IADD3 R0, PT, PT, R0, 0x8, RZ ;  /* 0x0000000800007810 */ /* 0x000fc60007ffe0ff */
[----:B--2---:R0:W-:Y:S04]  /*0610*/  STL.64 [R2], R4 ;  /* 0x0000000402007387 */ /* 0x0041e80000100a00 */
[----:B---3--:R0:W-:Y:S04]  /*0620*/  STL.64 [R2+0x8], R24 ;  /* 0x0000081802007387 */ /* 0x0081e80000100a00 */
[----:B----4-:R0:W-:Y:S04]  /*0630*/  STL.64 [R2+0x10], R26 ;  /* 0x0000101a02007387 */ /* 0x0101e80000100a00 */
[----:B-----5:R0:W-:Y:S02]  /*0640*/  STL.64 [R2+0x18], R28 ;  /* 0x0000181c02007387 */ /* 0x0201e40000100a00 */
.L_x_22:
[----:B------:R-:W-:Y:S05]  /*0650*/  BRA.U !UP1, `(.L_x_21) ;  /* 0x00000001097c7547 */ /* 0x000fea000b800000 */
[----:B------:R-:W-:Y:S02]  /*0660*/  UISETP.GE.U32.AND UP0, UPT, UR6, 0x4, UPT ;  /* 0x000000040600788c */ /* 0x000fe4000bf06070 */
[----:B------:R-:W-:-:S04]  /*0670*/  ULOP3.LUT UR4, UR5, 0x3, URZ, 0xc0, !UPT ;  /* 0x0000000305047892 */ /* 0x000fc8000f8ec0ff */
[----:B------:R-:W-:-:S03]  /*0680*/  UISETP.NE.AND UP1, UPT, UR4, URZ, UPT ;  /* 0x000000ff0400728c */ /* 0x000fc6000bf25270 */
[----:B------:R-:W-:Y:S08]  /*0690*/  BRA.U !UP0, `(.L_x_23) ;  /* 0x0000000108387547 */ /* 0x000ff0000b800000 */
[----:B0-----:R-:W0:Y:S01]  /*06a0*/  LDC.64 R4, c[0x0][0x380] ;  /* 0x0000e000ff047b82 */ /* 0x001e220000000a00 */
        /* <DEDUP_REMOVED lines=9> */
[C---:B------:R-:W-:Y:S02]  /*0740*/  LEA R2, R0.reuse, R1, 0x2 ;  /* 0x0000000100027211 */ /* 0x040fe400078e10ff */
[----:B------:R-:W-:-:S03]  /*0750*/  IADD3 R0, PT, PT, R0, 0x4, RZ ;  /* 0x0000000400007810 */ /* 0x000fc60007ffe0ff */
[----:B--2---:R1:W-:Y:S04]  /*0760*/  STL.64 [R2], R12 ;  /* 0x0000000c02007387 */ /* 0x0043e80000100a00 */
[----:B---3--:R1:W-:Y:S02]  /*0770*/  STL.64 [R2+0x8], R14 ;  /* 0x0000080e02007387 */ /* 0x0083e40000100a00 */
.L_x_23:
[----:B------:R-:W-:Y:S05]  /*0780*/  BRA.U !UP1, `(.L_x_21) ;  /* 0x0000000109307547 */ /* 0x000fea000b800000 */
[----:B------:R-:W2:Y:S01]  /*0790*/  LDC.64 R6, c[0x0][0x380] ;  /* 0x0000e000ff067b82 */ /* 0x000ea20000000a00 */
[C---:B------:R-:W-:Y:S01]  /*07a0*/  IMAD R9, R0.reuse, 0x4, R1 ;  /* 0x0000000400097824 */ /* 0x040fe200078e0201 */
[----:B------:R-:W-:Y:S01]  /*07b0*/  UIADD3 UR4, UPT, UPT, -UR4, URZ, URZ ;  /* 0x000000ff04047290 */ /* 0x000fe2000fffe1ff */
[----:B------:R-:W-:-:S11]  /*07c0*/  IMAD R0, R0, R3, R20 ;  /* 0x0000000300007224 */ /* 0x000fd600078e0214 */
.L_x_24:
[----:B0-2---:R-:W-:-:S06]  /*07d0*/  IMAD.WIDE R4, R0, 0x4, R6 ;  /* 0x0000000400047825 */ /* 0x005fcc00078e0206 */
[----:B------:R-:W2:Y:S01]  /*07e0*/  LDG.E R4, desc[UR8][R4.64] ;  /* 0x0000000804047981 */ /* 0x000ea2000c1e1900 */
[----:B------:R-:W-:Y:S01]  /*07f0*/  UIADD3 UR4, UPT, UPT, UR4, 0x1, URZ ;  /* 0x0000000104047890 */ /* 0x000fe2000fffe0ff */
[----:B------:R-:W-:-:S03]  /*0800*/  IMAD.IADD R0, R0, 0x1, R3 ;  /* 0x0000000100007824 */ /* 0x000fc600078e0203 */
[----:B------:R-:W-:Y:S01]  /*0810*/  UISETP.NE.AND UP0, UPT, UR4, URZ, UPT ;  /* 0x000000ff0400728c */ /* 0x000fe2000bf05270 */
[----:B--2---:R0:W-:Y:S02]  /*0820*/  STL [R9], R4 ;  /* 0x0000000409007387 */ /* 0x0041e40000100800 */
[----:B0-----:R-:W-:-:S06]  /*0830*/  IADD3 R9, PT, PT, R9, 0x4, RZ ;  /* 0x0000000409097810 */ /* 0x001fcc0007ffe0ff */
[----:B------:R-:W-:Y:S05]  /*0840*/  BRA.U UP0, `(.L_x_24) ;  /* 0xfffffffd00e07547 */ /* 0x000fea000b83ffff */
.L_x_21:
[----:B01----:R-:W0:Y:S08]  /*0850*/  LDC.64 R2, c[0x0][0x388] ;  /* 0x0000e200ff027b82 */ /* 0x003e300000000a00 */
[----:B------:R-:W1:Y:S08]  /*0860*/  LDC.64 R4, c[0x0][0x390] ;  /* 0x0000e400ff047b82 */ /* 0x000e700000000a00 */
[----:B------:R-:W2:Y:S01]  /*0870*/  LDC.64 R24, c[0x0][0x398] ;  /* 0x0000e600ff187b82 */ /* 0x000ea20000000a00 */
[----:B0-----:R-:W-:-:S07]  /*0880*/  IMAD.WIDE R2, R20, 0x4, R2 ;  /* 0x0000000414027825 */ /* 0x001fce00078e0202 */
[----:B------:R-:W0:Y:S01]  /*0890*/  LDC.64 R6, c[0x0][0x3a0] ;  /* 0x0000e800ff067b82 */ /* 0x000e220000000a00 */
[----:B------:R-:W3:Y:S01]  /*08a0*/  LDG.E R22, desc[UR8][R2.64] ;  /* 0x0000000802167981 */ /* 0x000ee2000c1e1900 */
[----:B-1----:R-:W-:-:S06]  /*08b0*/  IMAD.WIDE R4, R20, 0x4, R4 ;  /* 0x0000000414047825 */ /* 0x002fcc00078e0204 */
[----:B------:R-:W1:Y:S01]  /*08c0*/  LDC.64 R12, c[0x0][0x3a8] ;  /* 0x0000ea00ff0c7b82 */ /* 0x000e620000000a00 */
[----:B------:R3:W4:Y:S01]  /*08d0*/  LDG.E R10, desc[UR8][R4.64] ;  /* 0x00000008040a7981 */ /* 0x000722000c1e1900 */
[----:B--2---:R-:W-:-:S06]  /*08e0*/  IMAD.WIDE R24, R20, 0x4, R24 ;  /* 0x0000000414187825 */ /* 0x004fcc00078e0218 */
[----:B------:R-:W2:Y:S01]  /*08f0*/  LDC.64 R8, c[0x0][0x3b0] ;  /* 0x0000ec00ff087b82 */ /* 0x000ea20000000a00 */
[----:B------:R-:W5:Y:S01]  /*0900*/  LDG.E R24, desc[UR8][R24.64] ;  /* 0x0000000818187981 */ /* 0x000f62000c1e1900 */
[----:B0-----:R-:W-:-:S05]  /*0910*/  IMAD.WIDE R6, R20, 0x4, R6 ;  /* 0x0000000414067825 */ /* 0x001fca00078e0206 */
[----:B------:R-:W5:Y:S01]  /*0920*/  LDG.E R21, desc[UR8][R6.64] ;  /* 0x0000000806157981 */ /* 0x000f62000c1e1900 */
[----:B-1----:R-:W-:-:S06]  /*0930*/  IMAD.WIDE R12, R20, 0x4, R12 ;  /* 0x00000004140c7825 */ /* 0x002fcc00078e020c */
[----:B------:R-:W5:Y:S01]  /*0940*/  LDG.E R12, desc[UR8][R12.64] ;  /* 0x000000080c0c7981 */ /* 0x000f62000c1e1900 */
[----:B--2---:R-:W-:-:S05]  /*0950*/  IMAD.WIDE R8, R20, 0x4, R8 ;  /* 0x0000000414087825 */ /* 0x004fca00078e0208 */
[----:B------:R0:W2:Y:S01]  /*0960*/  LDG.E R0, desc[UR8][R8.64] ;  /* 0x0000000808007981 */ /* 0x0000a2000c1e1900 */
[----:B------:R-:W-:Y:S01]  /*0970*/  HFMA2 R17, -RZ, RZ, 2.005859375, -0.002223968505859375 ;  /* 0x4003988eff117431 */ /* 0x000fe200000001ff */
[----:B------:R-:W-:Y:S01]  /*0980*/  MOV R16, 0x140920f6 ;  /* 0x140920f600107802 */ /* 0x000fe20000000f00 */
[----:B------:R-:W-:Y:S01]  /*0990*/  UMOV UR6, 0x14092106 ;  /* 0x1409210600067882 */ /* 0x000fe20000000000 */
[----:B------:R-:W-:Y:S01]  /*09a0*/  UMOV UR7, 0x4033988e ;  /* 0x4033988e00077882 */ /* 0x000fe20000000000 */
[----:B------:R-:W-:Y:S01]  /*09b0*/  MOV R18, 0xe8584ca9 ;  /* 0xe8584ca900127802 */ /* 0x000fe20000000f00 */
[----:B------:R-:W-:Y:S01]  /*09c0*/  IMAD.MOV.U32 R19, RZ, RZ, 0x400bb67a ;  /* 0x400bb67aff137424 */ /* 0x000fe200078e00ff */
[----:B------:R-:W-:Y:S01]  /*09d0*/  UMOV UR14, 0xe8584ca0 ;  /* 0xe8584ca0000e7882 */ /* 0x000fe20000000000 */
[----:B------:R-:W-:Y:S01]  /*09e0*/  UMOV UR15, 0x400bb67a ;  /* 0x400bb67a000f7882 */ /* 0x000fe20000000000 */
[----:B------:R-:W-:Y:S01]  /*09f0*/  UMOV UR12, 0x990b6947 ;  /* 0x990b6947000c7882 */ /* 0x000fe20000000000 */
[----:B------:R-:W-:Y:S01]  /*0a00*/  UMOV UR13, 0x40387eb1 ;  /* 0x40387eb1000d7882 */ /* 0x000fe20000000000 */
[----:B------:R-:W-:Y:S01]  /*0a10*/  UMOV UR10, 0xf0145ee8 ;  /* 0xf0145ee8000a7882 */ /* 0x000fe20000000000 */
[----:B------:R-:W-:Y:S01]  /*0a20*/  UMOV UR11, 0x3d128fc1 ;  /* 0x3d128fc1000b7882 */ /* 0x000fe20000000000 */
[----:B------:R-:W-:Y:S01]  /*0a30*/  UMOV UR16, 0xe8584cae ;  /* 0xe8584cae00107882 */ /* 0x000fe20000000000 */
[----:B------:R-:W-:Y:S01]  /*0a40*/  UMOV UR17, 0x401bb67a ;  /* 0x401bb67a00117882 */ /* 0x000fe20000000000 */
[----:B------:R-:W-:Y:S01]  /*0a50*/  MOV R14, 0xfffffffb ;  /* 0xfffffffb000e7802 */ /* 0x000fe20000000f00 */
[----:B------:R-:W-:Y:S01]  /*0a60*/  UMOV UR18, 0xffffffff ;  /* 0xffffffff00127882 */ /* 0x000fe20000000000 */
[----:B------:R-:W-:Y:S01]  /*0a70*/  MOV R15, 0x3fffffff ;  /* 0x3fffffff000f7802 */ /* 0x000fe20000000f00 */
[----:B------:R-:W-:Y:S01]  /*0a80*/  UMOV UR19, 0x4017ffff ;  /* 0x4017ffff00137882 */ /* 0x000fe20000000000 */
[----:B------:R-:W-:Y:S01]  /*0a90*/  UISETP.GE.U32.AND UP0, UPT, UR5, 0x4, UPT ;  /* 0x000000040500788c */ /* 0x000fe2000bf06070 */
[----:B---3--:R-:W0:Y:S08]  /*0aa0*/  F2F.F64.F32 R4, R22 ;  /* 0x0000001600047310 */ /* 0x008e300000201800 */
[----:B----4-:R-:W1:Y:S01]  /*0ab0*/  F2F.F64.F32 R10, R10 ;  /* 0x0000000a000a7310 */ /* 0x010e620000201800 */
[----:B0-----:R-:W-:-:S02]  /*0ac0*/  DFMA R8, R4, -UR6, R16 ;  /* 0x8000000604087c2b */ /* 0x001fc40008000010 */
[----:B------:R-:W-:-:S05]  /*0ad0*/  DFMA R22, R4, UR14, -R18 ;  /* 0x0000000e04167c2b */ /* 0x000fca0008000812 */
[----:B-----5:R-:W0:Y:S01]  /*0ae0*/  F2F.F64.F32 R24, R24 ;  /* 0x0000001800187310 */ /* 0x020e220000201800 */
[C---:B------:R-:W-:Y:S02]  /*0af0*/  DMUL R6, R4.reuse, UR12 ;  /* 0x0000000c04067c28 */ /* 0x040fe40008000000 */
[----:B------:R-:W-:Y:S02]  /*0b00*/  DFMA R2, R4, UR18, -R14 ;  /* 0x0000001204027c2b */ /* 0x000fe4000800080e */
[C---:B-1----:R-:W-:Y:S02]  /*0b10*/  DFMA R8, R10.reuse, UR10, R8 ;  /* 0x0000000a0a087c2b */ /* 0x042fe40008000008 */
[----:B------:R-:W-:-:S06]  /*0b20*/  DFMA R22, R10, UR16, R22 ;  /* 0x000000100a167c2b */ /* 0x000fcc0008000016 */
[----:B------:R-:W-:Y:S01]  /*0b30*/  DFMA R10, R4, R6, R8 ;  /* 0x00000006040a722b */ /* 0x000fe20000000008 */
[----:B------:R-:W-:Y:S01]  /*0b40*/  F2F.F32.F64 R2, R2 ;  /* 0x0000000200027310 */ /* 0x000fe20000301000 */
[C---:B0-----:R-:W-:Y:S02]  /*0b50*/  DFMA R26, R24.reuse, UR14, -R18 ;  /* 0x0000000e181a7c2b */ /* 0x041fe40008000812 */
[C---:B------:R-:W-:Y:S02]  /*0b60*/  DFMA R8, R24.reuse, -UR6, R16 ;  /* 0x8000000618087c2b */ /* 0x040fe40008000010 */
[----:B------:R-:W-:-:S03]  /*0b70*/  DFMA R28, R24, UR18, -R14 ;  /* 0x00000012181c7c2b */ /* 0x000fc6000800080e */
[----:B------:R0:W1:Y:S08]  /*0b80*/  F2F.F64.F32 R6, R21 ;  /* 0x0000001500067310 */ /* 0x0000700000201800 */
[----:B------:R-:W3:Y:S01]  /*0b90*/  F2F.F64.F32 R12, R12 ;  /* 0x0000000c000c7310 */ /* 0x000ee20000201800 */
[----:B0-----:R-:W-:Y:S01]  /*0ba0*/  MOV R21, RZ ;  /* 0x000000ff00157202 */ /* 0x001fe20000000f00 */
[----:B-1----:R-:W-:-:S06]  /*0bb0*/  DFMA R26, R6, UR16, R26 ;  /* 0x00000010061a7c2b */ /* 0x002fcc000800001a */
[----:B------:R0:W-:Y:S01]  /*0bc0*/  F2F.F32.F64 R4, R28 ;  /* 0x0000001c00047310 */ /* 0x0001e20000301000 */
[----:B------:R-:W-:Y:S02]  /*0bd0*/  DFMA R6, R6, UR10, R8 ;  /* 0x0000000a06067c2b */ /* 0x000fe40008000008 */
[----:B---3--:R-:W-:-:S05]  /*0be0*/  DFMA R16, R12, -UR6, R16 ;  /* 0x800000060c107c2b */ /* 0x008fca0008000010 */
[----:B--2---:R-:W1:Y:S01]  /*0bf0*/  F2F.F64.F32 R8, R0 ;  /* 0x0000000000087310 */ /* 0x004e620000201800 */
[C---:B------:R-:W-:Y:S01]  /*0c00*/  DFMA R18, R12.reuse, UR14, -R18 ;  /* 0x0000000e0c127c2b */ /* 0x040fe20008000812 */
[----:B------:R-:W-:Y:S01]  /*0c10*/  ULOP3.LUT UR6, UR5, 0x3, URZ, 0xc0, !UPT ;  /* 0x0000000305067892 */ /* 0x000fe2000f8ec0ff */
[C---:B0-----:R-:W-:Y:S02]  /*0c20*/  DFMA R28, R12.reuse, UR18, -R14 ;  /* 0x000000120c1c7c2b */ /* 0x041fe4000800080e */
[----:B------:R-:W-:-:S03]  /*0c30*/  DMUL R14, R12, UR12 ;  /* 0x0000000c0c0e7c28 */ /* 0x000fc60008000000 */
[----:B------:R0:W2:Y:S01]  /*0c40*/  F2F.F32.F64 R3, R22 ;  /* 0x0000001600037310 */ /* 0x0000a20000301000 */
[----:B-1----:R-:W-:-:S07]  /*0c50*/  DFMA R16, R8, UR10, R16 ;  /* 0x0000000a08107c2b */ /* 0x002fce0008000010 */
[----:B------:R-:W1:Y:S01]  /*0c60*/  F2F.F32.F64 R5, R26 ;  /* 0x0000001a00057310 */ /* 0x000e620000301000 */
[----:B------:R-:W-:Y:S02]  /*0c70*/  DFMA R18, R8, UR16, R18 ;  /* 0x0000001008127c2b */ /* 0x000fe40008000012 */
[----:B0-----:R-:W-:Y:S02]  /*0c80*/  DMUL R22, R24, UR12 ;  /* 0x0000000c18167c28 */ /* 0x001fe40008000000 */
[----:B------:R-:W-:-:S03]  /*0c90*/  DFMA R14, R12, R14, R16 ;  /* 0x0000000e0c0e722b */ /* 0x000fc60000000010 */
[----:B------:R-:W0:Y:S03]  /*0ca0*/  F2F.F32.F64 R8, R18 ;  /* 0x0000001200087310 */ /* 0x000e260000301000 */
[----:B------:R-:W-:Y:S01]  /*0cb0*/  DFMA R22, R24, R22, R6 ;  /* 0x000000161816722b */ /* 0x000fe20000000006 */
[----:B------:R-:W-:-:S04]  /*0cc0*/  HFMA2 R25, -RZ, RZ, 0, 0 ;  /* 0x00000000ff197431 */ /* 0x000fc800000001ff */
[----:B------:R-:W3:Y:S08]  /*0cd0*/  F2F.F32.F64 R7, R28 ;  /* 0x0000001c00077310 */ /* 0x000ef00000301000 */
[----:B------:R-:W4:Y:S08]  /*0ce0*/  F2F.F32.F64 R9, R14 ;  /* 0x0000000e00097310 */ /* 0x000f300000301000 */
[----:B------:R5:W0:Y:S08]  /*0cf0*/  F2F.F32.F64 R6, R22 ;  /* 0x0000001600067310 */ /* 0x000a300000301000 */
[----:B------:R2:W0:Y:S01]  /*0d00*/  F2F.F32.F64 R11, R10 ;  /* 0x0000000a000b7310 */ /* 0x0004220000301000 */
[----:B-----5:R-:W-:Y:S01]  /*0d10*/  HFMA2 R23, -RZ, RZ, 0, 0 ;  /* 0x00000000ff177431 */ /* 0x020fe200000001ff */
[----:B--2---:R-:W-:Y:S01]  /*0d20*/  MOV R10, RZ ;  /* 0x000000ff000a7202 */ /* 0x004fe20000000f00 */
[----:B-1-34-:R-:W-:Y:S06]  /*0d30*/  BRA.U !UP0, `(.L_x_25) ;  /* 0x0000000d08587547 */ /* 0x01afec000b800000 */
[----:B------:R-:W-:Y:S01]  /*0d40*/  ULOP3.LUT UR4, UR5, 0x7ffffffc, URZ, 0xc0, !UPT ;  /* 0x7ffffffc05047892 */ /* 0x000fe2000f8ec0ff */
[----:B------:R-:W-:Y:S02]  /*0d50*/  IADD3 R0, PT, PT, R1, 0x8, RZ ;  /* 0x0000000801007810 */ /* 0x000fe40007ffe0ff */
[----:B------:R-:W-:Y:S01]  /*0d60*/  MOV R25, RZ ;  /* 0x000000ff00197202 */ /* 0x000fe20000000f00 */
[----:B------:R-:W-:Y:S02]  /*0d70*/  UIADD3 UR5, UPT, UPT, -UR4, URZ, URZ ;  /* 0x000000ff04057290 */ /* 0x000fe4000fffe1ff */
[----:B------:R-:W-:Y:S01]  /*0d80*/  IMAD.U32 R10, RZ, RZ, UR4 ;  /* 0x00000004ff0a7e24 */ /* 0x000fe2000f8e00ff */
[----:B------:R-:W-:Y:S01]  /*0d90*/  UMOV UR4, URZ ;  /* 0x000000ff00047c82 */ /* 0x000fe20008000000 */
[----:B------:R-:W-:-:S09]  /*0da0*/  UISETP.GE.AND UP0, UPT, UR5, URZ, UPT ;  /* 0x000000ff0500728c */ /* 0x000fd2000bf06270 */
[----:B------:R-:W-:Y:S05]  /*0db0*/  BRA.U UP0, `(.L_x_26) ;  /* 0x0000000900bc7547 */ /* 0x000fea000b800000 */
[----:B------:R-:W-:Y:S02]  /*0dc0*/  UIADD3 UR7, UPT, UPT, -UR5, URZ, URZ ;  /* 0x000000ff05077290 */ /* 0x000fe4000fffe1ff */
[----:B------:R-:W-:Y:S02]  /*0dd0*/  UPLOP3.LUT UP0, UPT, UPT, UPT, UPT, 0x80, 0x8 ;  /* 0x000000000008789c */ /* 0x000fe40003f0f070 */
[----:B------:R-:W-:-:S09]  /*0de0*/  UISETP.GT.AND UP1, UPT, UR7, 0xc, UPT ;  /* 0x0000000c0700788c */ /* 0x000fd2000bf24270 */
[----:B------:R-:W-:Y:S05]  /*0df0*/  BRA.U !UP1, `(.L_x_27) ;  /* 0x0000000509b87547 */ /* 0x000fea000b800000 */
[----:B------:R-:W-:-:S11]  /*0e00*/  UPLOP3.LUT UP0, UPT, UPT, UPT, UPT, 0x40, 0x4 ;  /* 0x000000000004789c */ /* 0x000fd60003f0e870 */
.L_x_28:
[----:B------:R-:W2:Y:S04]  /*0e10*/  LDL.64 R12, [R0+-0x8] ;  /* 0xfffff800000c7983 */ /* 0x000ea80000100a00 */
[----:B------:R-:W3:Y:S04]  /*0e20*/  LDL.64 R18, [R0] ;  /* 0x0000000000127983 */ /* 0x000ee80000100a00 */
[----:B------:R-:W4:Y:S04]  /*0e30*/  LDL.64 R14, [R0+0x8] ;  /* 0x00000800000e7983 */ /* 0x000f280000100a00 */
[----:B------:R-:W5:Y:S01]  /*0e40*/  LDL.64 R16, [R0+0x10] ;  /* 0x0000100000107983 */ /* 0x000f620000100a00 */
[----:B------:R-:W-:Y:S01]  /*0e50*/  HFMA2 R22, -RZ, RZ, 1.875, 0 ;  /* 0x3f800000ff167431 */ /* 0x000fe200000001ff */
[----:B------:R-:W-:Y:S01]  /*0e60*/  ISETP.NE.AND P0, PT, RZ, UR4, PT ;  /* 0x00000004ff007c0c */ /* 0x000fe2000bf05270 */
[----:B------:R-:W-:-:S03]  /*0e70*/  UIADD3 UR7, UPT, UPT, UR4, 0x4, URZ ;  /* 0x0000000404077890 */ /* 0x000fc6000fffe0ff */
[----:B------:R-:W-:-:S05]  /*0e80*/  FSEL R26, -R22, 1.4142135381698608398, P0 ;  /* 0x3fb504f3161a7808 */ /* 0x000fca0000000100 */
[CC--:B--2---:R-:W-:Y:S01]  /*0e90*/  FFMA R28, R12.reuse, R26.reuse, R23 ;  /* 0x0000001a0c1c7223 */ /* 0x0c4fe20000000017 */
[CC--:B------:R-:W-:Y:S01]  /*0ea0*/  FFMA R24, R12.reuse, R26.reuse, R21 ;  /* 0x0000001a0c187223 */ /* 0x0c0fe20000000015 */
[----:B------:R-:W-:Y:S01]  /*0eb0*/  FFMA R12, R12, R26, R25 ;  /* 0x0000001a0c0c7223 */ /* 0x000fe20000000019 */
[----:B------:R-:W-:Y:S02]  /*0ec0*/  FSEL R25, R7, -1, !P0 ;  /* 0xbf80000007197808 */ /* 0x000fe40004000000 */
[----:B------:R-:W-:Y:S02]  /*0ed0*/  FSEL R21, R2, -1, !P0 ;  /* 0xbf80000002157808 */ /* 0x000fe40004000000 */
[----:B------:R-:W-:Y:S01]  /*0ee0*/  FSEL R23, R4, -1, !P0 ;  /* 0xbf80000004177808 */ /* 0x000fe20004000000 */
[----:B------:R-:W-:Y:S01]  /*0ef0*/  FFMA R25, R13, R25, R12 ;  /* 0x000000190d197223 */ /* 0x000fe2000000000c */
[----:B------:R-:W-:Y:S01]  /*0f00*/  FSEL R12, R3, -1, !P0 ;  /* 0xbf800000030c7808 */ /* 0x000fe20004000000 */
[C---:B------:R-:W-:Y:S01]  /*0f10*/  FFMA R21, R13.reuse, R21, R28 ;  /* 0x000000150d157223 */ /* 0x040fe2000000001c */
[----:B0-----:R-:W-:Y:S01]  /*0f20*/  FSEL R26, R8, -1, !P0 ;  /* 0xbf800000081a7808 */ /* 0x001fe20004000000 */
[----:B------:R-:W-:Y:S01]  /*0f30*/  FFMA R23, R13, R23, R24 ;  /* 0x000000170d177223 */ /* 0x000fe20000000018 */
[----:B------:R-:W-:Y:S01]  /*0f40*/  FSEL R24, R5, -1, !P0 ;  /* 0xbf80000005187808 */ /* 0x000fe20004000000 */
[C---:B---3--:R-:W-:Y:S01]  /*0f50*/  FFMA R12, R18.reuse, R12, R21 ;  /* 0x0000000c120c7223 */ /* 0x048fe20000000015 */
[----:B------:R-:W-:Y:S01]  /*0f60*/  FSEL R13, R11, -1, !P0 ;  /* 0xbf8000000b0d7808 */ /* 0x000fe20004000000 */
[----:B------:R-:W-:-:S02]  /*0f70*/  FFMA R26, R18, R26, R25 ;  /* 0x0000001a121a7223 */ /* 0x000fc40000000019 */
[----:B------:R-:W-:Y:S01]  /*0f80*/  FFMA R24, R18, R24, R23 ;  /* 0x0000001812187223 */ /* 0x000fe20000000017 */
[----:B------:R-:W-:Y:S01]  /*0f90*/  FSEL R18, R6, -1, !P0 ;  /* 0xbf80000006127808 */ /* 0x000fe20004000000 */
[----:B------:R-:W-:Y:S01]  /*0fa0*/  FFMA R21, R19, R13, R12 ;  /* 0x0000000d13157223 */ /* 0x000fe2000000000c */
[----:B------:R-:W-:Y:S01]  /*0fb0*/  FSEL R25, R9, -1, !P0 ;  /* 0xbf80000009197808 */ /* 0x000fe20004000000 */
[----:B------:R-:W2:Y:S01]  /*0fc0*/  LDL.64 R12, [R0+0x18] ;  /* 0x00001800000c7983 */ /* 0x000ea20000100a00 */
[----:B------:R-:W-:Y:S01]  /*0fd0*/  ISETP.NE.AND P0, PT, RZ, UR7, PT ;  /* 0x00000007ff007c0c */ /* 0x000fe2000bf05270 */
[C---:B------:R-:W-:Y:S02]  /*0fe0*/  FFMA R23, R19.reuse, R18, R24 ;  /* 0x0000001213177223 */ /* 0x040fe40000000018 */
[----:B------:R-:W-:Y:S01]  /*0ff0*/  FFMA R25, R19, R25, R26 ;  /* 0x0000001913197223 */ /* 0x000fe2000000001a */
[----:B------:R-:W-:-:S05]  /*1000*/  FSEL R18, -R22, 1.4142135381698608398, P0 ;  /* 0x3fb504f316127808 */ /* 0x000fca0000000100 */
[CC--:B----4-:R-:W-:Y:S01]  /*1010*/  FFMA R24, R14.reuse, R18.reuse, R21 ;  /* 0x000000120e187223 */ /* 0x0d0fe20000000015 */
[CC--:B------:R-:W-:Y:S01]  /*1020*/  FFMA R26, R14.reuse, R18.reuse, R23 ;  /* 0x000000120e1a7223 */ /* 0x0c0fe20000000017 */
[----:B------:R-:W-:Y:S01]  /*1030*/  FFMA R14, R14, R18, R25 ;  /* 0x000000120e0e7223 */ /* 0x000fe20000000019 */
[----:B------:R-:W-:Y:S01]  /*1040*/  FSEL R21, R2, -1, !P0 ;  /* 0xbf80000002157808 */ /* 0x000fe20004000000 */
[----:B------:R-:W3:Y:S01]  /*1050*/  LDL.64 R18, [R0+0x20] ;  /* 0x0000200000127983 */ /* 0x000ee20000100a00 */
[----:B------:R-:W-:Y:S02]  /*1060*/  FSEL R23, R4, -1, !P0 ;  /* 0xbf80000004177808 */ /* 0x000fe40004000000 */
[----:B------:R-:W-:Y:S01]  /*1070*/  FSEL R25, R7, -1, !P0 ;  /* 0xbf80000007197808 */ /* 0x000fe20004000000 */
[----:B------:R-:W-:Y:S01]  /*1080*/  FFMA R21, R15, R21, R24 ;  /* 0x000000150f157223 */ /* 0x000fe20000000018 */
[----:B------:R-:W-:Y:S01]  /*1090*/  FSEL R24, R3, -1, !P0 ;  /* 0xbf80000003187808 */ /* 0x000fe20004000000 */
[----:B------:R-:W-:Y:S01]  /*10a0*/  FFMA R23, R15, R23, R26 ;  /* 0x000000170f177223 */ /* 0x000fe2000000001a */
[----:B------:R-:W-:Y:S01]  /*10b0*/  FSEL R26, R5, -1, !P0 ;  /* 0xbf800000051a7808 */ /* 0x000fe20004000000 */
[----:B------:R-:W-:Y:S01]  /*10c0*/  FFMA R25, R15, R25, R14 ;  /* 0x000000190f197223 */ /* 0x000fe2000000000e */
[----:B------:R-:W-:Y:S01]  /*10d0*/  FSEL R14, R8, -1, !P0 ;  /* 0xbf800000080e7808 */ /* 0x000fe20004000000 */
[----:B-----5:R-:W-:-:S02]  /*10e0*/  FFMA R24, R16, R24, R21 ;  /* 0x0000001810187223 */ /* 0x020fc40000000015 */
[C---:B------:R-:W-:Y:S02]  /*10f0*/  FFMA R26, R16.reuse, R26, R23 ;  /* 0x0000001a101a7223 */ /* 0x040fe40000000017 */
[----:B------:R-:W-:Y:S02]  /*1100*/  FFMA R16, R16, R14, R25 ;  /* 0x0000000e10107223 */ /* 0x000fe40000000019 */
[----:B------:R-:W4:Y:S01]  /*1110*/  LDL.64 R14, [R0+0x28] ;  /* 0x00002800000e7983 */ /* 0x000f220000100a00 */
[----:B------:R-:W-:Y:S02]  /*1120*/  FSEL R21, R11, -1, !P0 ;  /* 0xbf8000000b157808 */ /* 0x000fe40004000000 */
[----:B------:R-:W-:Y:S02]  /*1130*/  FSEL R23, R6, -1, !P0 ;  /* 0xbf80000006177808 */ /* 0x000fe40004000000 */
[----:B------:R-:W-:Y:S01]  /*1140*/  FSEL R25, R9, -1, !P0 ;  /* 0xbf80000009197808 */ /* 0x000fe20004000000 */
[----:B------:R-:W-:-:S02]  /*1150*/  FFMA R21, R17, R21, R24 ;  /* 0x0000001511157223 */ /* 0x000fc40000000018 */
[C---:B------:R-:W-:Y:S02]  /*1160*/  FFMA R23, R17.reuse, R23, R26 ;  /* 0x0000001711177223 */ /* 0x040fe4000000001a */
[----:B------:R-:W-:Y:S02]  /*1170*/  FFMA R25, R17, R25, R16 ;  /* 0x0000001911197223 */ /* 0x000fe40000000010 */
[----:B------:R0:W5:Y:S01]  /*1180*/  LDL.64 R16, [R0+0x30] ;  /* 0x0000300000107983 */ /* 0x0001620000100a00 */
[----:B------:R-:W-:-:S06]  /*1190*/  UIADD3 UR7, UPT, UPT, UR4, 0x8, URZ ;  /* 0x0000000804077890 */ /* 0x000fcc000fffe0ff */
[----:B------:R-:W-:-:S04]  /*11a0*/  ISETP.NE.AND P0, PT, RZ, UR7, PT ;  /* 0x00000007ff007c0c */ /* 0x000fc8000bf05270 */
[----:B------:R-:W-:Y:S01]  /*11b0*/  FSEL R26, -R22, 1.4142135381698608398, P0 ;  /* 0x3fb504f3161a7808 */ /* 0x000fe20000000100 */
[----:B------:R-:W-:-:S06]  /*11c0*/  UIADD3 UR7, UPT, UPT, UR4, 0xc, URZ ;  /* 0x0000000c04077890 */ /* 0x000fcc000fffe0ff */
[----:B------:R-:W-:Y:S01]  /*11d0*/  ISETP.NE.AND P1, PT, RZ, UR7, PT ;  /* 0x00000007ff007c0c */ /* 0x000fe2000bf25270 */
[----:B------:R-:W-:-:S04]  /*11e0*/  UIADD3 UR5, UPT, UPT, UR5, 0x10, URZ ;  /* 0x0000001005057890 */ /* 0x000fc8000fffe0ff */
[----:B------:R-:W-:Y:S01]  /*11f0*/  UISETP.GE.AND UP1, UPT, UR5, -0xc, UPT ;  /* 0xfffffff40500788c */ /* 0x000fe2000bf26270 */
[----:B0-----:R-:W-:Y:S01]  /*1200*/  IADD3 R0, PT, PT, R0, 0x40, RZ ;  /* 0x0000004000007810 */ /* 0x001fe20007ffe0ff */
[----:B------:R-:W-:Y:S01]  /*1210*/  UIADD3 UR4, UPT, UPT, UR4, 0x10, URZ ;  /* 0x0000001004047890 */ /* 0x000fe2000fffe0ff */
        /* <DEDUP_REMOVED lines=12> */
[----:B---3--:R-:W-:Y:S01]  /*12e0*/  FFMA R24, R18, R24, R23 ;  /* 0x0000001812187223 */ /* 0x008fe20000000017 */
[----:B------:R-:W-:Y:S01]  /*12f0*/  FSEL R23, R6, -1, !P0 ;  /* 0xbf80000006177808 */ /* 0x000fe20004000000 */
[----:B------:R-:W-:-:S02]  /*1300*/  FFMA R12, R18, R12, R21 ;  /* 0x0000000c120c7223 */ /* 0x000fc40000000015 */
[----:B------:R-:W-:Y:S01]  /*1310*/  FFMA R26, R18, R26, R25 ;  /* 0x0000001a121a7223 */ /* 0x000fe20000000019 */
[----:B------:R-:W-:Y:S02]  /*1320*/  FSEL R18, R11, -1, !P0 ;  /* 0xbf8000000b127808 */ /* 0x000fe40004000000 */
[----:B------:R-:W-:Y:S01]  /*1330*/  FSEL R25, R9, -1, !P0 ;  /* 0xbf80000009197808 */ /* 0x000fe20004000000 */
[C---:B------:R-:W-:Y:S01]  /*1340*/  FFMA R23, R19.reuse, R23, R24 ;  /* 0x0000001713177223 */ /* 0x040fe20000000018 */
[----:B------:R-:W-:Y:S01]  /*1350*/  FSEL R13, -R22, 1.4142135381698608398, P1 ;  /* 0x3fb504f3160d7808 */ /* 0x000fe20000800100 */
[C---:B------:R-:W-:Y:S02]  /*1360*/  FFMA R21, R19.reuse, R18, R12 ;  /* 0x0000001213157223 */ /* 0x040fe4000000000c */
[----:B------:R-:W-:Y:S02]  /*1370*/  FFMA R25, R19, R25, R26 ;  /* 0x0000001913197223 */ /* 0x000fe4000000001a */
[CC--:B----4-:R-:W-:Y:S01]  /*1380*/  FFMA R12, R14.reuse, R13.reuse, R21 ;  /* 0x0000000d0e0c7223 */ /* 0x0d0fe20000000015 */
[CC--:B------:R-:W-:Y:S01]  /*1390*/  FFMA R18, R14.reuse, R13.reuse, R23 ;  /* 0x0000000d0e127223 */ /* 0x0c0fe20000000017 */
[----:B------:R-:W-:Y:S01]  /*13a0*/  FFMA R14, R14, R13, R25 ;  /* 0x0000000d0e0e7223 */ /* 0x000fe20000000019 */
[----:B------:R-:W-:-:S02]  /*13b0*/  FSEL R13, R4, -1, !P1 ;  /* 0xbf800000040d7808 */ /* 0x000fc40004800000 */
[----:B------:R-:W-:Y:S02]  /*13c0*/  FSEL R19, R2, -1, !P1 ;  /* 0xbf80000002137808 */ /* 0x000fe40004800000 */
[----:B------:R-:W-:Y:S01]  /*13d0*/  FSEL R22, R5, -1, !P1 ;  /* 0xbf80000005167808 */ /* 0x000fe20004800000 */
[----:B------:R-:W-:Y:S01]  /*13e0*/  FFMA R13, R15, R13, R18 ;  /* 0x0000000d0f0d7223 */ /* 0x000fe20000000012 */
[----:B------:R-:W-:Y:S01]  /*13f0*/  FSEL R21, R7, -1, !P1 ;  /* 0xbf80000007157808 */ /* 0x000fe20004800000 */
[----:B------:R-:W-:Y:S01]  /*1400*/  FFMA R19, R15, R19, R12 ;  /* 0x000000130f137223 */ /* 0x000fe2000000000c */
[----:B------:R-:W-:Y:S01]  /*1410*/  FSEL R12, R3, -1, !P1 ;  /* 0xbf800000030c7808 */ /* 0x000fe20004800000 */
[----:B-----5:R-:W-:Y:S01]  /*1420*/  FFMA R22, R16, R22, R13 ;  /* 0x0000001610167223 */ /* 0x020fe2000000000d */
[----:B------:R-:W-:Y:S01]  /*1430*/  FSEL R13, R8, -1, !P1 ;  /* 0xbf800000080d7808 */ /* 0x000fe20004800000 */
[----:B------:R-:W-:Y:S01]  /*1440*/  FFMA R21, R15, R21, R14 ;  /* 0x000000150f157223 */ /* 0x000fe2000000000e */
[----:B------:R-:W-:Y:S01]  /*1450*/  FSEL R23, R11, -1, !P1 ;  /* 0xbf8000000b177808 */ /* 0x000fe20004800000 */
[----:B------:R-:W-:Y:S01]  /*1460*/  FFMA R12, R16, R12, R19 ;  /* 0x0000000c100c7223 */ /* 0x000fe20000000013 */
[----:B------:R-:W-:Y:S01]  /*1470*/  FSEL R15, R6, -1, !P1 ;  /* 0xbf800000060f7808 */ /* 0x000fe20004800000 */
[----:B------:R-:W-:Y:S01]  /*1480*/  FFMA R16, R16, R13, R21 ;  /* 0x0000000d10107223 */ /* 0x000fe20000000015 */
[----:B------:R-:W-:Y:S01]  /*1490*/  FSEL R25, R9, -1, !P1 ;  /* 0xbf80000009197808 */ /* 0x000fe20004800000 */
[----:B------:R-:W-:-:S02]  /*14a0*/  FFMA R23, R17, R23, R12 ;  /* 0x0000001711177223 */ /* 0x000fc4000000000c */
[C---:B------:R-:W-:Y:S02]  /*14b0*/  FFMA R21, R17.reuse, R15, R22 ;  /* 0x0000000f11157223 */ /* 0x040fe40000000016 */
[----:B------:R-:W-:Y:S01]  /*14c0*/  FFMA R25, R17, R25, R16 ;  /* 0x0000001911197223 */ /* 0x000fe20000000010 */
[----:B------:R-:W-:Y:S06]  /*14d0*/  BRA.U !UP1, `(.L_x_28) ;  /* 0xfffffff9094c7547 */ /* 0x000fec000b83ffff */
.L_x_27:
[----:B------:R-:W-:-:S04]  /*14e0*/  UIADD3 UR7, UPT, UPT, -UR5, URZ, URZ ;  /* 0x000000ff05077290 */ /* 0x000fc8000fffe1ff */
[----:B------:R-:W-:-:S09]  /*14f0*/  UISETP.GT.AND UP1, UPT, UR7, 0x4, UPT ;  /* 0x000000040700788c */ /* 0x000fd2000bf24270 */
[----:B------:R-:W-:Y:S05]  /*1500*/  BRA.U !UP1, `(.L_x_29) ;  /* 0x0000000109e07547 */ /* 0x000fea000b800000 */
[----:B------:R-:W2:Y:S04]  /*1510*/  LDL.64 R12, [R0+-0x8] ;  /* 0xfffff800000c7983 */ /* 0x000ea80000100a00 */
[----:B------:R-:W3:Y:S04]  /*1520*/  LDL.64 R14, [R0] ;  /* 0x00000000000e7983 */ /* 0x000ee80000100a00 */
[----:B------:R-:W4:Y:S04]  /*1530*/  LDL.64 R16, [R0+0x8] ;  /* 0x0000080000107983 */ /* 0x000f280000100a00 */
[----:B------:R1:W5:Y:S01]  /*1540*/  LDL.64 R18, [R0+0x10] ;  /* 0x0000100000127983 */ /* 0x0003620000100a00 */
[----:B------:R-:W-:Y:S01]  /*1550*/  ISETP.NE.AND P0, PT, RZ, UR4, PT ;  /* 0x00000004ff007c0c */ /* 0x000fe2000bf05270 */
[----:B------:R-:W-:Y:S01]  /*1560*/  UIADD3 UR7, UPT, UPT, UR4, 0x4, URZ ;  /* 0x0000000404077890 */ /* 0x000fe2000fffe0ff */
[----:B------:R-:W-:Y:S01]  /*1570*/  MOV R22, 0x3f800000 ;  /* 0x3f80000000167802 */ /* 0x000fe20000000f00 */
[----:B------:R-:W-:-:S02]  /*1580*/  UIADD3 UR5, UPT, UPT, UR5, 0x8, URZ ;  /* 0x0000000805057890 */ /* 0x000fc4000fffe0ff */
[----:B------:R-:W-:Y:S01]  /*1590*/  UIADD3 UR4, UPT, UPT, UR4, 0x8, URZ ;  /* 0x0000000804047890 */ /* 0x000fe2000fffe0ff */
[----:B------:R-:W-:Y:S01]  /*15a0*/  FSEL R26, -R22, 1.4142135381698608398, P0 ;  /* 0x3fb504f3161a7808 */ /* 0x000fe20000000100 */
[----:B------:R-:W-:Y:S01]  /*15b0*/  UPLOP3.LUT UP0, UPT, UPT, UPT, UPT, 0x40, 0x4 ;  /* 0x000000000004789c */ /* 0x000fe20003f0e870 */
[----:B------:R-:W-:Y:S02]  /*15c0*/  ISETP.NE.AND P1, PT, RZ, UR7, PT ;  /* 0x00000007ff007c0c */ /* 0x000fe4000bf25270 */
[----:B-1----:R-:W-:Y:S01]  /*15d0*/  IADD3 R0, PT, PT, R0, 0x20, RZ ;  /* 0x0000002000007810 */ /* 0x002fe20007ffe0ff */
[CC--:B--2---:R-:W-:Y:S01]  /*15e0*/  FFMA R28, R12.reuse, R26.reuse, R23 ;  /* 0x0000001a0c1c7223 */ /* 0x0c4fe20000000017 */
[CC--:B------:R-:W-:Y:S01]  /*15f0*/  FFMA R24, R12.reuse, R26.reuse, R21 ;  /* 0x0000001a0c187223 */ /* 0x0c0fe20000000015 */
[----:B------:R-:W-:Y:S01]  /*1600*/  FFMA R12, R12, R26, R25 ;  /* 0x0000001a0c0c7223 */ /* 0x000fe20000000019 */
[----:B------:R-:W-:Y:S02]  /*1610*/  FSEL R23, R4, -1, !P0 ;  /* 0xbf80000004177808 */ /* 0x000fe40004000000 */
[----:B------:R-:W-:-:S02]  /*1620*/  FSEL R25, R7, -1, !P0 ;  /* 0xbf80000007197808 */ /* 0x000fc40004000000 */
[----:B------:R-:W-:Y:S01]  /*1630*/  FSEL R21, R2, -1, !P0 ;  /* 0xbf80000002157808 */ /* 0x000fe20004000000 */
[----:B------:R-:W-:Y:S01]  /*1640*/  FFMA R23, R13, R23, R24 ;  /* 0x000000170d177223 */ /* 0x000fe20000000018 */
[----:B------:R-:W-:Y:S01]  /*1650*/  FSEL R24, R5, -1, !P0 ;  /* 0xbf80000005187808 */ /* 0x000fe20004000000 */
[----:B------:R-:W-:Y:S01]  /*1660*/  FFMA R25, R13, R25, R12 ;  /* 0x000000190d197223 */ /* 0x000fe2000000000c */
[----:B------:R-:W-:Y:S01]  /*1670*/  FSEL R12, R3, -1, !P0 ;  /* 0xbf800000030c7808 */ /* 0x000fe20004000000 */
[----:B------:R-:W-:Y:S01]  /*1680*/  FFMA R21, R13, R21, R28 ;  /* 0x000000150d157223 */ /* 0x000fe2000000001c */
[----:B0-----:R-:W-:Y:S01]  /*1690*/  FSEL R26, R8, -1, !P0 ;  /* 0xbf800000081a7808 */ /* 0x001fe20004000000 */
[----:B---3--:R-:W-:Y:S01]  /*16a0*/  FFMA R24, R14, R24, R23 ;  /* 0x000000180e187223 */ /* 0x008fe20000000017 */
[----:B------:R-:W-:Y:S01]  /*16b0*/  FSEL R23, R6, -1, !P0 ;  /* 0xbf80000006177808 */ /* 0x000fe20004000000 */
[----:B------:R-:W-:Y:S01]  /*16c0*/  FFMA R12, R14, R12, R21 ;  /* 0x0000000c0e0c7223 */ /* 0x000fe20000000015 */
[----:B------:R-:W-:Y:S01]  /*16d0*/  FSEL R13, -R22, 1.4142135381698608398, P1 ;  /* 0x3fb504f3160d7808 */ /* 0x000fe20000800100 */
[----:B------:R-:W-:Y:S01]  /*16e0*/  FFMA R26, R14, R26, R25 ;  /* 0x0000001a0e1a7223 */ /* 0x000fe20000000019 */
[----:B------:R-:W-:Y:S01]  /*16f0*/  FSEL R14, R11, -1, !P0 ;  /* 0xbf8000000b0e7808 */ /* 0x000fe20004000000 */
[----:B------:R-:W-:Y:S01]  /*1700*/  FFMA R23, R15, R23, R24 ;  /* 0x000000170f177223 */ /* 0x000fe20000000018 */
[----:B------:R-:W-:-:S02]  /*1710*/  FSEL R25, R9, -1, !P0 ;  /* 0xbf80000009197808 */ /* 0x000fc40004000000 */
[----:B------:R-:W-:Y:S01]  /*1720*/  FSEL R22, R5, -1, !P1 ;  /* 0xbf80000005167808 */ /* 0x000fe20004800000 */
[C---:B------:R-:W-:Y:S01]  /*1730*/  FFMA R21, R15.reuse, R14, R12 ;  /* 0x0000000e0f157223 */ /* 0x040fe2000000000c */
[----:B----4-:R-:W-:Y:S01]  /*1740*/  FFMA R14, R16, R13, R23 ;  /* 0x0000000d100e7223 */ /* 0x010fe20000000017 */
[----:B------:R-:W-:Y:S01]  /*1750*/  FFMA R25, R15, R25, R26 ;  /* 0x000000190f197223 */ /* 0x000fe2000000001a */
[----:B------:R-:W-:Y:S01]  /*1760*/  FSEL R15, R2, -1, !P1 ;  /* 0xbf800000020f7808 */ /* 0x000fe20004800000 */
[CC--:B------:R-:W-:Y:S01]  /*1770*/  FFMA R12, R16.reuse, R13.reuse, R21 ;  /* 0x0000000d100c7223 */ /* 0x0c0fe20000000015 */
[----:B------:R-:W-:Y:S01]  /*1780*/  FSEL R21, R7, -1, !P1 ;  /* 0xbf80000007157808 */ /* 0x000fe20004800000 */
[----:B------:R-:W-:Y:S01]  /*1790*/  FFMA R16, R16, R13, R25 ;  /* 0x0000000d10107223 */ /* 0x000fe20000000019 */
[----:B------:R-:W-:Y:S01]  /*17a0*/  FSEL R13, R4, -1, !P1 ;  /* 0xbf800000040d7808 */ /* 0x000fe20004800000 */
[----:B------:R-:W-:Y:S01]  /*17b0*/  FFMA R15, R17, R15, R12 ;  /* 0x0000000f110f7223 */ /* 0x000fe2000000000c */
        /* <DEDUP_REMOVED lines=9> */
[----:B------:R-:W-:-:S04]  /*1850*/  FFMA R23, R19, R23, R12 ;  /* 0x0000001713177223 */ /* 0x000fc8000000000c */
[----:B------:R-:W-:Y:S01]  /*1860*/  FFMA R18, R18, R13, R21 ;  /* 0x0000000d12127223 */ /* 0x000fe20000000015 */
[----:B------:R-:W-:-:S03]  /*1870*/  FFMA R21, R19, R15, R22 ;  /* 0x0000000f13157223 */ /* 0x000fc60000000016 */
[----:B------:R-:W-:-:S07]  /*1880*/  FFMA R25, R19, R25, R18 ;  /* 0x0000001913197223 */ /* 0x000fce0000000012 */
.L_x_29:
[----:B------:R-:W-:-:S09]  /*1890*/  UISETP.NE.OR UP0, UPT, UR5, URZ, UP0 ;  /* 0x000000ff0500728c */ /* 0x000fd20008705670 */
[----:B------:R-:W-:Y:S05]  /*18a0*/  BRA.U !UP0, `(.L_x_25) ;  /* 0x00000001087c7547 */ /* 0x000fea000b800000 */
.L_x_26:
[----:B------:R-:W2:Y:S04]  /*18b0*/  LDL.64 R12, [R0+-0x8] ;  /* 0xfffff800000c7983 */ /* 0x000ea80000100a00 */
[----:B------:R1:W3:Y:S01]  /*18c0*/  LDL.64 R14, [R0] ;  /* 0x00000000000e7983 */ /* 0x0002e20000100a00 */
[----:B------:R-:W-:Y:S01]  /*18d0*/  HFMA2 R16, -RZ, RZ, 1.875, 0 ;  /* 0x3f800000ff107431 */ /* 0x000fe200000001ff */
[----:B------:R-:W-:Y:S01]  /*18e0*/  ISETP.NE.AND P0, PT, RZ, UR4, PT ;  /* 0x00000004ff007c0c */ /* 0x000fe2000bf05270 */
[----:B------:R-:W-:Y:S02]  /*18f0*/  UIADD3 UR5, UPT, UPT, UR5, 0x4, URZ ;  /* 0x0000000405057890 */ /* 0x000fe4000fffe0ff */
[----:B------:R-:W-:Y:S01]  /*1900*/  UIADD3 UR4, UPT, UPT, UR4, 0x4, URZ ;  /* 0x0000000404047890 */ /* 0x000fe2000fffe0ff */
[----:B------:R-:W-:Y:S01]  /*1910*/  FSEL R19, R2, -1, !P0 ;  /* 0xbf80000002137808 */ /* 0x000fe20004000000 */
[----:B------:R-:W-:Y:S01]  /*1920*/  UISETP.NE.AND UP0, UPT, UR5, URZ, UPT ;  /* 0x000000ff0500728c */ /* 0x000fe2000bf05270 */
[----:B------:R-:W-:-:S02]  /*1930*/  FSEL R22, R5, -1, !P0 ;  /* 0xbf80000005167808 */ /* 0x000fc40004000000 */
[----:B-1----:R-:W-:Y:S02]  /*1940*/  IADD3 R0, PT, PT, R0, 0x10, RZ ;  /* 0x0000001000007810 */ /* 0x002fe40007ffe0ff */
[----:B------:R-:W-:-:S05]  /*1950*/  FSEL R17, -R16, 1.4142135381698608398, P0 ;  /* 0x3fb504f310117808 */ /* 0x000fca0000000100 */
[CC--:B--2---:R-:W-:Y:S01]  /*1960*/  FFMA R16, R12.reuse, R17.reuse, R23 ;  /* 0x000000110c107223 */ /* 0x0c4fe20000000017 */
[CC--:B------:R-:W-:Y:S01]  /*1970*/  FFMA R18, R12.reuse, R17.reuse, R21 ;  /* 0x000000110c127223 */ /* 0x0c0fe20000000015 */
[----:B------:R-:W-:Y:S01]  /*1980*/  FFMA R12, R12, R17, R25 ;  /* 0x000000110c0c7223 */ /* 0x000fe20000000019 */
[----:B------:R-:W-:Y:S01]  /*1990*/  FSEL R21, R4, -1, !P0 ;  /* 0xbf80000004157808 */ /* 0x000fe20004000000 */
[----:B------:R-:W-:Y:S01]  /*19a0*/  FFMA R17, R13, R19, R16 ;  /* 0x000000130d117223 */ /* 0x000fe20000000010 */
[----:B------:R-:W-:Y:S02]  /*19b0*/  FSEL R23, R7, -1, !P0 ;  /* 0xbf80000007177808 */ /* 0x000fe40004000000 */
[----:B------:R-:W-:Y:S01]  /*19c0*/  FSEL R16, R3, -1, !P0 ;  /* 0xbf80000003107808 */ /* 0x000fe20004000000 */
[C---:B------:R-:W-:Y:S01]  /*19d0*/  FFMA R19, R13.reuse, R21, R18 ;  /* 0x000000150d137223 */ /* 0x040fe20000000012 */
[----:B0-----:R-:W-:Y:S01]  /*19e0*/  FSEL R21, R6, -1, !P0 ;  /* 0xbf80000006157808 */ /* 0x001fe20004000000 */
[----:B------:R-:W-:Y:S01]  /*19f0*/  FFMA R13, R13, R23, R12 ;  /* 0x000000170d0d7223 */ /* 0x000fe2000000000c */
[----:B------:R-:W-:Y:S01]  /*1a00*/  FSEL R23, R11, -1, !P0 ;  /* 0xbf8000000b177808 */ /* 0x000fe20004000000 */
[----:B---3--:R-:W-:Y:S01]  /*1a10*/  FFMA R12, R14, R16, R17 ;  /* 0x000000100e0c7223 */ /* 0x008fe20000000011 */
[----:B------:R-:W-:Y:S01]  /*1a20*/  FSEL R17, R8, -1, !P0 ;  /* 0xbf80000008117808 */ /* 0x000fe20004000000 */
[----:B------:R-:W-:Y:S01]  /*1a30*/  FFMA R16, R14, R22, R19 ;  /* 0x000000160e107223 */ /* 0x000fe20000000013 */
[----:B------:R-:W-:Y:S01]  /*1a40*/  FSEL R25, R9, -1, !P0 ;  /* 0xbf80000009197808 */ /* 0x000fe20004000000 */
[----:B------:R-:W-:-:S02]  /*1a50*/  FFMA R23, R15, R23, R12 ;  /* 0x000000170f177223 */ /* 0x000fc4000000000c */
[----:B------:R-:W-:Y:S01]  /*1a60*/  FFMA R14, R14, R17, R13 ;  /* 0x000000110e0e7223 */ /* 0x000fe2000000000d */
[----:B------:R-:W-:-:S03]  /*1a70*/  FFMA R21, R15, R21, R16 ;  /* 0x000000150f157223 */ /* 0x000fc60000000010 */
[----:B------:R-:W-:Y:S01]  /*1a80*/  FFMA R25, R15, R25, R14 ;  /* 0x000000190f197223 */ /* 0x000fe2000000000e */
[----:B------:R-:W-:Y:S06]  /*1a90*/  BRA.U UP0, `(.L_x_26) ;  /* 0xfffffffd00847547 */ /* 0x000fec000b83ffff */
.L_x_25:
[----:B------:R-:W-:-:S09]  /*1aa0*/  UISETP.NE.AND UP0, UPT, UR6, URZ, UPT ;  /* 0x000000ff0600728c */ /* 0x000fd2000bf05270 */
[----:B------:R-:W-:Y:S05]  /*1ab0*/  BRA.U !UP0, `(.L_x_18) ;  /* 0x0000000108e47547 */ /* 0x000fea000b800000 */
[----:B------:R-:W-:Y:S01]  /*1ac0*/  IMAD R13, R10, 0x4, R1 ;  /* 0x000000040a0d7824 */ /* 0x000fe200078e0201 */
[----:B------:R-:W-:-:S12]  /*1ad0*/  UIADD3 UR4, UPT, UPT, -UR6, URZ, URZ ;  /* 0x000000ff06047290 */ /* 0x000fd8000fffe1ff */
.L_x_39:
[----:B------:R1:W5:Y:S01]  /*1ae0*/  LDL R12, [R13] ;  /* 0x000000000d0c7983 */ /* 0x0003620000100800 */
[----:B------:R-:W-:Y:S01]  /*1af0*/  ISETP.GT.AND P0, PT, R10, 0x1, PT ;  /* 0x000000010a00780c */ /* 0x000fe20003f04270 */
[----:B------:R-:W-:-:S04]  /*1b00*/  UIADD3 UR4, UPT, UPT, UR4, 0x1, URZ ;  /* 0x0000000104047890 */ /* 0x000fc8000fffe0ff */
[----:B------:R-:W-:-:S08]  /*1b10*/  UISETP.NE.AND UP0, UPT, UR4, URZ, UPT ;  /* 0x000000ff0400728c */ /* 0x000fd0000bf05270 */
[----:B-1----:R-:W-:Y:S05]  /*1b20*/  @P0 BRA `(.L_x_30) ;  /* 0x00000000001c0947 */ /* 0x002fea0003800000 */
[----:B------:R-:W-:Y:S02]  /*1b30*/  ISETP.NE.AND P1, PT, R10, RZ, PT ;  /* 0x000000ff0a00720c */ /* 0x000fe40003f25270 */
[----:B------:R-:W-:-:S11]  /*1b40*/  MOV R0, 0x3fb504f3 ;  /* 0x3fb504f300007802 */ /* 0x000fd60000000f00 */
[----:B------:R-:W-:Y:S05]  /*1b50*/  @!P1 BRA `(.L_x_31) ;  /* 0x00000000002c9947 */ /* 0x000fea0003800000 */
[----:B------:R-:W-:Y:S01]  /*1b60*/  ISETP.NE.AND P1, PT, R10, 0x1, PT ;  /* 0x000000010a00780c */ /* 0x000fe20003f25270 */
[----:B------:R-:W-:-:S12]  /*1b70*/  IMAD.MOV.U32 R0, RZ, RZ, R2 ;  /* 0x000000ffff007224 */ /* 0x000fd800078e0002 */
[----:B------:R-:W-:Y:S05]  /*1b80*/  @!P1 BRA `(.L_x_31) ;  /* 0x0000000000209947 */ /* 0x000fea0003800000 */
[----:B------:R-:W-:Y:S05]  /*1b90*/  BRA `(.L_x_32) ;  /* 0x0000000000187947 */ /* 0x000fea0003800000 */
.L_x_30:
[----:B------:R-:W-:Y:S02]  /*1ba0*/  ISETP.NE.AND P1, PT, R10, 0x2, PT ;  /* 0x000000020a00780c */ /* 0x000fe40003f25270 */
[----:B------:R-:W-:-:S11]  /*1bb0*/  MOV R0, R3 ;  /* 0x0000000300007202 */ /* 0x000fd60000000f00 */
[----:B------:R-:W-:Y:S05]  /*1bc0*/  @!P1 BRA `(.L_x_31) ;  /* 0x0000000000109947 */ /* 0x000fea0003800000 */
[----:B------:R-:W-:Y:S02]  /*1bd0*/  ISETP.NE.AND P1, PT, R10, 0x3, PT ;  /* 0x000000030a00780c */ /* 0x000fe40003f25270 */
[----:B0-----:R-:W-:-:S11]  /*1be0*/  MOV R0, R11 ;  /* 0x0000000b00007202 */ /* 0x001fd60000000f00 */
[----:B------:R-:W-:Y:S05]  /*1bf0*/  @!P1 BRA `(.L_x_31) ;  /* 0x0000000000049947 */ /* 0x000fea0003800000 */
.L_x_32:
[----:B------:R-:W-:-:S07]  /*1c00*/  HFMA2 R0, -RZ, RZ, -1.875, 0 ;  /* 0xbf800000ff007431 */ /* 0x000fce00000001ff */
.L_x_31:
[----:B-----5:R-:W-:Y:S01]  /*1c10*/  FFMA R23, R12, R0, R23 ;  /* 0x000000000c177223 */ /* 0x020fe20000000017 */
[----:B------:R-:W-:Y:S06]  /*1c20*/  @P0 BRA `(.L_x_33) ;  /* 0x00000000001c0947 */ /* 0x000fec0003800000 */
[----:B------:R-:W-:Y:S02]  /*1c30*/  ISETP.NE.AND P1, PT, R10, RZ, PT ;  /* 0x000000ff0a00720c */ /* 0x000fe40003f25270 */
[----:B------:R-:W-:-:S11]  /*1c40*/  MOV R0, 0x3fb504f3 ;  /* 0x3fb504f300007802 */ /* 0x000fd60000000f00 */
[----:B------:R-:W-:Y:S05]  /*1c50*/  @!P1 BRA `(.L_x_34) ;  /* 0x00000000002c9947 */ /* 0x000fea0003800000 */
[----:B------:R-:W-:Y:S02]  /*1c60*/  ISETP.NE.AND P1, PT, R10, 0x1, PT ;  /* 0x000000010a00780c */ /* 0x000fe40003f25270 */
[----:B------:R-:W-:-:S11]  /*1c70*/  MOV R0, R4 ;  /* 0x0000000400007202 */ /* 0x000fd60000000f00 */
[----:B------:R-:W-:Y:S05]  /*1c80*/  @!P1 BRA `(.L_x_34) ;  /* 0x0000000000209947 */ /* 0x000fea0003800000 */
[----:B------:R-:W-:Y:S05]  /*1c90*/  BRA `(.L_x_35) ;  /* 0x0000000000187947 */ /* 0x000fea0003800000 */
.L_x_33:
[----:B------:R-:W-:Y:S02]  /*1ca0*/  ISETP.NE.AND P1, PT, R10, 0x2, PT ;  /* 0x000000020a00780c */ /* 0x000fe40003f25270 */
[----:B------:R-:W-:-:S11]  /*1cb0*/  MOV R0, R5 ;  /* 0x0000000500007202 */ /* 0x000fd60000000f00 */
[----:B------:R-:W-:Y:S05]  /*1cc0*/  @!P1 BRA `(.L_x_34) ;  /* 0x0000000000109947 */ /* 0x000fea0003800000 */
[----:B------:R-:W-:Y:S02]  /*1cd0*/  ISETP.NE.AND P1, PT, R10, 0x3, PT ;  /* 0x000000030a00780c */ /* 0x000fe40003f25270 */
[----:B0-----:R-:W-:-:S11]  /*1ce0*/  MOV R0, R6 ;  /* 0x0000000600007202 */ /* 0x001fd60000000f00 */
[----:B------:R-:W-:Y:S05]  /*1cf0*/  @!P1 BRA `(.L_x_34) ;  /* 0x0000000000049947 */ /* 0x000fea0003800000 */
.L_x_35:
[----:B------:R-:W-:-:S07]  /*1d00*/  IMAD.MOV.U32 R0, RZ, RZ, -0x40800000 ;  /* 0xbf800000ff007424 */ /* 0x000fce00078e00ff */
.L_x_34:
[----:B------:R-:W-:Y:S01]  /*1d10*/  FFMA R21, R12, R0, R21 ;  /* 0x000000000c157223 */ /* 0x000fe20000000015 */
[----:B------:R-:W-:Y:S06]  /*1d20*/  @P0 BRA `(.L_x_36) ;  /* 0x00000000001c0947 */ /* 0x000fec0003800000 */
[----:B------:R-:W-:Y:S01]  /*1d30*/  ISETP.NE.AND P0, PT, R10, RZ, PT ;  /* 0x000000ff0a00720c */ /* 0x000fe20003f05270 */
[----:B------:R-:W-:-:S12]  /*1d40*/  HFMA2 R0, -RZ, RZ, 1.9267578125, 7.5519084930419921875e-05 ;  /* 0x3fb504f3ff007431 */ /* 0x000fd800000001ff */
[----:B------:R-:W-:Y:S05]  /*1d50*/  @!P0 BRA `(.L_x_37) ;  /* 0x00000000002c8947 */ /* 0x000fea0003800000 */
[----:B------:R-:W-:Y:S02]  /*1d60*/  ISETP.NE.AND P0, PT, R10, 0x1, PT ;  /* 0x000000010a00780c */ /* 0x000fe40003f05270 */
[----:B------:R-:W-:-:S11]  /*1d70*/  MOV R0, R7 ;  /* 0x0000000700007202 */ /* 0x000fd60000000f00 */
[----:B------:R-:W-:Y:S05]  /*1d80*/  @!P0 BRA `(.L_x_37) ;  /* 0x0000000000208947 */ /* 0x000fea0003800000 */
[----:B------:R-:W-:Y:S05]  /*1d90*/  BRA `(.L_x_38) ;  /* 0x0000000000187947 */ /* 0x000fea0003800000 */
.L_x_36:
[----:B------:R-:W-:Y:S02]  /*1da0*/  ISETP.NE.AND P0, PT, R10, 0x2, PT ;  /* 0x000000020a00780c */ /* 0x000fe40003f05270 */
[----:B0-----:R-:W-:-:S11]  /*1db0*/  MOV R0, R8 ;  /* 0x0000000800007202 */ /* 0x001fd60000000f00 */
[----:B------:R-:W-:Y:S05]  /*1dc0*/  @!P0 BRA `(.L_x_37) ;  /* 0x0000000000108947 */ /* 0x000fea0003800000 */
[----:B------:R-:W-:Y:S02]  /*1dd0*/  ISETP.NE.AND P0, PT, R10, 0x3, PT ;  /* 0x000000030a00780c */ /* 0x000fe40003f05270 */
[----:B------:R-:W-:-:S11]  /*1de0*/  MOV R0, R9 ;  /* 0x0000000900007202 */ /* 0x000fd60000000f00 */
[----:B------:R-:W-:Y:S05]  /*1df0*/  @!P0 BRA `(.L_x_37) ;  /* 0x0000000000048947 */ /* 0x000fea0003800000 */
.L_x_38:
[----:B------:R-:W-:-:S07]  /*1e00*/  HFMA2 R0, -RZ, RZ, -1.875, 0 ;  /* 0xbf800000ff007431 */ /* 0x000fce00000001ff */
.L_x_37:
[----:B------:R-:W-:Y:S01]  /*1e10*/  FFMA R25, R12, R0, R25 ;  /* 0x000000000c197223 */ /* 0x000fe20000000019 */
[----:B------:R-:W-:Y:S02]  /*1e20*/  IADD3 R10, PT, PT, R10, 0x1, RZ ;  /* 0x000000010a0a7810 */ /* 0x000fe40007ffe0ff */
[----:B------:R-:W-:Y:S01]  /*1e30*/  IADD3 R13, PT, PT, R13, 0x4, RZ ;  /* 0x000000040d0d7810 */ /* 0x000fe20007ffe0ff */
[----:B------:R-:W-:Y:S06]  /*1e40*/  BRA.U UP0, `(.L_x_39) ;  /* 0xfffffffd00247547 */ /* 0x000fec000b83ffff */
.L_x_18:
[----:B------:R-:W1:Y:S08]  /*1e50*/  LDC.64 R2, c[0x0][0x3b8] ;  /* 0x0000ee00ff027b82 */ /* 0x000e700000000a00 */
[----:B------:R-:W2:Y:S08]  /*1e60*/  LDC.64 R4, c[0x0][0x3c0] ;  /* 0x0000f000ff047b82 */ /* 0x000eb00000000a00 */
[----:B0-----:R-:W0:Y:S01]  /*1e70*/  LDC.64 R6, c[0x0][0x3c8] ;  /* 0x0000f200ff067b82 */ /* 0x001e220000000a00 */
[----:B-1----:R-:W-:-:S05]  /*1e80*/  IMAD.WIDE R2, R20, 0x4, R2 ;  /* 0x0000000414027825 */ /* 0x002fca00078e0202 */
[----:B------:R-:W-:Y:S01]  /*1e90*/  STG.E desc[UR8][R2.64], R23 ;  /* 0x0000001702007986 */ /* 0x000fe2000c101908 */
[----:B--2---:R-:W-:-:S05]  /*1ea0*/  IMAD.WIDE R4, R20, 0x4, R4 ;  /* 0x0000000414047825 */ /* 0x004fca00078e0204 */
[----:B------:R-:W-:Y:S01]  /*1eb0*/  STG.E desc[UR8][R4.64], R21 ;  /* 0x0000001504007986 */ /* 0x000fe2000c101908 */
[----:B0-----:R-:W-:-:S05]  /*1ec0*/  IMAD.WIDE R6, R20, 0x4, R6 ;  /* 0x0000000414067825 */ /* 0x001fca00078e0206 */
[----:B------:R-:W-:Y:S01]  /*1ed0*/  STG.E desc[UR8][R6.64], R25 ;  /* 0x0000001906007986 */ /* 0x000fe2000c101908 */
[----:B------:R-:W-:Y:S05]  /*1ee0*/  EXIT ;  /* 0x000000000000794d */ /* 0x000fea0003800000 */
.L_x_40:
        /* <DEDUP_REMOVED lines=9> */
.L_x_280:


//--------------------- .text._Z9eval_quadPfS_S_S_S_S_S_S_S_S_S_S_iii --------------------------
	.section	.text._Z9eval_quadPfS_S_S_S_S_S_S_S_S_S_S_iii,"ax",@progbits
	.align	128
        .global         _Z9eval_quadPfS_S_S_S_S_S_S_S_S_S_S_iii
        .type           _Z9eval_quadPfS_S_S_S_S_S_S_S_S_S_S_iii,@function
        .size           _Z9eval_quadPfS_S_S_S_S_S_S_S_S_S_S_iii,(.L_x_273 - _Z9eval_quadPfS_S_S_S_S_S_S_S_S_S_S_iii)
        .other          _Z9eval_quadPfS_S_S_S_S_S_S_S_S_S_S_iii,@"STO_CUDA_ENTRY STV_DEFAULT"
_Z9eval_quadPfS_S_S_S_S_S_S_S_S_S_S_iii:
.text._Z9eval_quadPfS_S_S_S_S_S_S_S_S_S_S_iii:
        /* <DEDUP_REMOVED lines=9> */
[----:B------:R-:W0:Y:S01]  /*0090*/  LDC.64 R2, c[0x0][0x3b0] ;  /* 0x0000ec00ff027b82 */ /* 0x000e220000000a00 */
[----:B------:R-:W1:Y:S07]  /*00a0*/  LDCU.64 UR6, c[0x0][0x358] ;  /* 0x00006b00ff0677ac */ /* 0x000e6e0008000a00 */
[----:B------:R-:W2:Y:S08]  /*00b0*/  LDC.64 R6, c[0x0][0x3d0] ;  /* 0x0000f400ff067b82 */ /* 0x000eb00000000a00 */
[----:B------:R-:W3:Y:S08]  /*00c0*/  LDC.64 R12, c[0x0][0x3c0] ;  /* 0x0000f000ff0c7b82 */ /* 0x000ef00000000a00 */
[----:B------:R-:W4:Y:S01]  /*00d0*/  LDC.64 R8, c[0x0][0x3b8] ;  /* 0x0000ee00ff087b82 */ /* 0x000f220000000a00 */
[----:B0-----:R-:W-:-:S06]  /*00e0*/  IMAD.WIDE R2, R22, 0x4, R2 ;  /* 0x0000000416027825 */ /* 0x001fcc00078e0202 */
[----:B-1----:R0:W5:Y:S01]  /*00f0*/  LDG.E R2, desc[UR6][R2.64] ;  /* 0x0000000602027981 */ /* 0x002162000c1e1900 */
[----:B------:R-:W1:Y:S08]  /*0100*/  LDC.64 R10, c[0x0][0x3d8] ;  /* 0x0000f600ff0a7b82 */ /* 0x000e700000000a00 */
[----:B------:R-:W1:Y:S01]  /*0110*/  LDC.64 R14, c[0x0][0x3c8] ;  /* 0x0000f200ff0e7b82 */ /* 0x000e620000000a00 */
[----:B--2---:R-:W-:-:S04]  /*0120*/  IMAD.WIDE R6, R22, 0x4, R6 ;  /* 0x0000000416067825 */ /* 0x004fc800078e0206 */
[C---:B---3--:R-:W-:Y:S02]  /*0130*/  IMAD.WIDE R12, R22.reuse, 0x4, R12 ;  /* 0x00000004160c7825 */ /* 0x048fe400078e020c */
[----:B------:R-:W5:Y:S01]  /*0140*/  LDG.E R7, desc[UR6][R6.64] ;  /* 0x0000000606077981 */ /* 0x000f62000c1e1900 */
[----:B0-----:R-:W0:Y:S01]  /*0150*/  LDC R3, c[0x0][0x3e4] ;  /* 0x0000f900ff037b82 */ /* 0x001e220000000800 */
[C---:B----4-:R-:W-:Y:S02]  /*0160*/  IMAD.WIDE R8, R22.reuse, 0x4, R8 ;  /* 0x0000000416087825 */ /* 0x050fe400078e0208 */
[----:B------:R-:W2:Y:S04]  /*0170*/  LDG.E R12, desc[UR6][R12.64] ;  /* 0x000000060c0c7981 */ /* 0x000ea8000c1e1900 */
[----:B------:R-:W3:Y:S01]  /*0180*/  LDG.E R8, desc[UR6][R8.64] ;  /* 0x0000000608087981 */ /* 0x000ee2000c1e1900 */
[----:B-1----:R-:W-:-:S06]  /*0190*/  IMAD.WIDE R10, R22, 0x4, R10 ;  /* 0x00000004160a7825 */ /* 0x002fcc00078e020a */
[----:B------:R-:W3:Y:S01]  /*01a0*/  LDG.E R11, desc[UR6][R10.64] ;  /* 0x000000060a0b7981 */ /* 0x000ee2000c1e1900 */
[----:B------:R-:W-:-:S06]  /*01b0*/  IMAD.WIDE R14, R22, 0x4, R14 ;  /* 0x00000004160e7825 */ /* 0x000fcc00078e020e */
[----:B------:R-:W4:Y:S01]  /*01c0*/  LDG.E R14, desc[UR6][R14.64] ;  /* 0x000000060e0e7981 */ /* 0x000f22000c1e1900 */
[----:B0-----:R-:W-:Y:S01]  /*01d0*/  ISETP.GE.AND P0, PT, R3, 0x1, PT ;  /* 0x000000010300780c */ /* 0x001fe20003f06270 */
[----:B-----5:R-:W-:Y:S01]  /*01e0*/  FADD R21, R2, -R7 ;  /* 0x8000000702157221 */ /* 0x020fe20000000000 */
[----:B--2---:R-:W-:Y:S01]  /*01f0*/  FADD R19, -R7, R12 ;  /* 0x0000000c07137221 */ /* 0x004fe20000000100 */
[----:B---3--:R-:W-:Y:S01]  /*0200*/  FADD R20, R8, -R11 ;  /* 0x8000000b08147221 */ /* 0x008fe20000000000 */
[----:B----4-:R-:W-:-:S09]  /*0210*/  FADD R18, -R11, R14 ;  /* 0x0000000e0b127221 */ /* 0x010fd20000000100 */
[----:B------:R-:W-:Y:S05]  /*0220*/  @!P0 BRA `(.L_x_41) ;  /* 0x0000000400dc8947 */ /* 0x000fea0003800000 */
[C---:B------:R-:W-:Y:S01]  /*0230*/  ISETP.GE.U32.AND P1, PT, R3.reuse, 0x10, PT ;  /* 0x000000100300780c */ /* 0x040fe20003f26070 */
[----:B------:R-:W-:Y:S01]  /*0240*/  HFMA2 R2, -RZ, RZ, 0, 0 ;  /* 0x00000000ff027431 */ /* 0x000fe200000001ff */
[----:B------:R-:W-:-:S04]  /*0250*/  LOP3.LUT R0, R3, 0xf, RZ, 0xc0, !PT ;  /* 0x0000000f03007812 */ /* 0x000fc800078ec0ff */
[----:B------:R-:W-:-:S07]  /*0260*/  ISETP.NE.AND P2, PT, R0, RZ, PT ;  /* 0x000000ff0000720c */ /* 0x000fce0003f45270 */
[----:B------:R-:W-:Y:S06]  /*0270*/  @!P1 BRA `(.L_x_42) ;  /* 0x0000000000c09947 */ /* 0x000fec0003800000 */
[----:B------:R-:W-:Y:S02]  /*0280*/  LOP3.LUT R2, R3, 0x7ffffff0, RZ, 0xc0, !PT ;  /* 0x7ffffff003027812 */ /* 0x000fe400078ec0ff */
[----:B------:R-:W-:-:S07]  /*0290*/  MOV R4, RZ ;  /* 0x000000ff00047202 */ /* 0x000fce0000000f00 */
.L_x_43:
[----:B0-----:R-:W0:Y:S01]  /*02a0*/  LDC.64 R26, c[0x0][0x380] ;  /* 0x0000e000ff1a7b82 */ /* 0x001e220000000a00 */
[----:B------:R-:W-:-:S04]  /*02b0*/  IMAD R7, R4, R5, R22 ;  /* 0x0000000504077224 */ /* 0x000fc800078e0216 */
[----:B0-----:R-:W-:-:S04]  /*02c0*/  IMAD.WIDE R26, R7, 0x4, R26 ;  /* 0x00000004071a7825 */ /* 0x001fc800078e021a */
[C---:B------:R-:W-:Y:S02]  /*02d0*/  IMAD.WIDE R12, R5.reuse, 0x4, R26 ;  /* 0x00000004050c7825 */ /* 0x040fe400078e021a */
[----:B------:R-:W2:Y:S02]  /*02e0*/  LDG.E R26, desc[UR6][R26.64] ;  /* 0x000000061a1a7981 */ /* 0x000ea4000c1e1900 */
[----:B------:R-:W-:-:S05]  /*02f0*/  IMAD.WIDE R14, R5, 0x4, R12 ;  /* 0x00000004050e7825 */ /* 0x000fca00078e020c */
[----:B------:R-:W3:Y:S04]  /*0300*/  LDG.E R16, desc[UR6][R14.64] ;  /* 0x000000060e107981 */ /* 0x000ee8000c1e1900 */
[----:B------:R-:W2:Y:S01]  /*0310*/  LDG.E R27, desc[UR6][R12.64] ;  /* 0x000000060c1b7981 */ /* 0x000ea2000c1e1900 */
[----:B------:R-:W-:-:S05]  /*0320*/  IMAD.WIDE R6, R5, 0x4, R14 ;  /* 0x0000000405067825 */ /* 0x000fca00078e020e */
[----:B------:R0:W3:Y:S02]  /*0330*/  LDG.E R17, desc[UR6][R6.64] ;  /* 0x0000000606117981 */ /* 0x0000e4000c1e1900 */
[----:B0-----:R-:W-:-:S04]  /*0340*/  IMAD.WIDE R6, R5, 0x4, R6 ;  /* 0x0000000405067825 */ /* 0x001fc800078e0206 */
[C---:B------:R-:W-:Y:S02]  /*0350*/  IMAD.WIDE R28, R5.reuse, 0x4, R6 ;  /* 0x00000004051c7825 */ /* 0x040fe400078e0206 */
[----:B------:R-:W4:Y:S02]  /*0360*/  LDG.E R6, desc[UR6][R6.64] ;  /* 0x0000000606067981 */ /* 0x000f24000c1e1900 */
[----:B------:R-:W-:-:S04]  /*0370*/  IMAD.WIDE R8, R5, 0x4, R28 ;  /* 0x0000000405087825 */ /* 0x000fc800078e021c */
[C---:B------:R-:W-:Y:S01]  /*0380*/  IMAD.WIDE R24, R5.reuse, 0x4, R8 ;  /* 0x0000000405187825 */ /* 0x040fe200078e0208 */
[----:B------:R0:W4:Y:S04]  /*0390*/  LDG.E R7, desc[UR6][R28.64] ;  /* 0x000000061c077981 */ /* 0x000128000c1e1900 */
[----:B------:R-:W5:Y:S01]  /*03a0*/  LDG.E R8, desc[UR6][R8.64] ;  /* 0x0000000608087981 */ /* 0x000f62000c1e1900 */
[----:B------:R-:W-:-:S04]  /*03b0*/  IMAD.WIDE R10, R5, 0x4, R24 ;  /* 0x00000004050a7825 */ /* 0x000fc800078e0218 */
[C---:B------:R-:W-:Y:S02]  /*03c0*/  IMAD.WIDE R12, R5.reuse, 0x4, R10 ;  /* 0x00000004050c7825 */ /* 0x040fe400078e020a */
[----:B------:R-:W5:Y:S02]  /*03d0*/  LDG.E R10, desc[UR6][R10.64] ;  /* 0x000000060a0a7981 */ /* 0x000f64000c1e1900 */
[C---:B------:R-:W-:Y:S02]  /*03e0*/  IMAD.WIDE R14, R5.reuse, 0x4, R12 ;  /* 0x00000004050e7825 */ /* 0x040fe400078e020c */
[----:B------:R1:W5:Y:S02]  /*03f0*/  LDG.E R9, desc[UR6][R24.64] ;  /* 0x0000000618097981 */ /* 0x000364000c1e1900 */
[----:B0-----:R-:W-:Y:S02]  /*0400*/  IMAD.WIDE R28, R5, 0x4, R14 ;  /* 0x00000004051c7825 */ /* 0x001fe400078e020e */
[----:B------:R0:W5:Y:S02]  /*0410*/  LDG.E R11, desc[UR6][R12.64] ;  /* 0x000000060c0b7981 */ /* 0x000164000c1e1900 */
[----:B------:R-:W-:-:S02]  /*0420*/  IMAD R23, R4, 0x4, R1 ;  /* 0x0000000404177824 */ /* 0x000fc400078e0201 */
[----:B------:R-:W5:Y:S01]  /*0430*/  LDG.E R14, desc[UR6][R14.64] ;  /* 0x000000060e0e7981 */ /* 0x000f62000c1e1900 */
[----:B-1----:R-:W-:-:S04]  /*0440*/  IMAD.WIDE R24, R5, 0x4, R28 ;  /* 0x0000000405187825 */ /* 0x002fc800078e021c */
[C---:B0-----:R-:W-:Y:S01]  /*0450*/  IMAD.WIDE R12, R5.reuse, 0x4, R24 ;  /* 0x00000004050c7825 */ /* 0x041fe200078e0218 */
[----:B------:R0:W5:Y:S04]  /*0460*/  LDG.E R15, desc[UR6][R28.64] ;  /* 0x000000061c0f7981 */ /* 0x000168000c1e1900 */
[----:B--2---:R1:W-:Y:S02]  /*0470*/  STL.64 [R23], R26 ;  /* 0x0000001a17007387 */ /* 0x0043e40000100a00 */
[C---:B-1----:R-:W-:Y:S02]  /*0480*/  IMAD.WIDE R26, R5.reuse, 0x4, R12 ;  /* 0x00000004051a7825 */ /* 0x042fe400078e020c */
[----:B---3--:R1:W-:Y:S02]  /*0490*/  STL.64 [R23+0x8], R16 ;  /* 0x0000081017007387 */ /* 0x0083e40000100a00 */
[----:B0-----:R-:W-:-:S02]  /*04a0*/  IMAD.WIDE R28, R5, 0x4, R26 ;  /* 0x00000004051c7825 */ /* 0x001fc400078e021a */
[----:B------:R-:W2:Y:S04]  /*04b0*/  LDG.E R26, desc[UR6][R26.64] ;  /* 0x000000061a1a7981 */ /* 0x000ea8000c1e1900 */
[----:B-1----:R-:W3:Y:S04]  /*04c0*/  LDG.E R16, desc[UR6][R24.64] ;  /* 0x0000000618107981 */ /* 0x002ee8000c1e1900 */
[----:B------:R-:W3:Y:S04]  /*04d0*/  LDG.E R17, desc[UR6][R12.64] ;  /* 0x000000060c117981 */ /* 0x000ee8000c1e1900 */
[----:B------:R-:W2:Y:S01]  /*04e0*/  LDG.E R27, desc[UR6][R28.64] ;  /* 0x000000061c1b7981 */ /* 0x000ea2000c1e1900 */
[----:B------:R-:W-:-:S03]  /*04f0*/  IADD3 R4, PT, PT, R4, 0x10, RZ ;  /* 0x0000001004047810 */ /* 0x000fc60007ffe0ff */
[----:B----4-:R0:W-:Y:S01]  /*0500*/  STL.64 [R23+0x10], R6 ;  /* 0x0000100617007387 */ /* 0x0101e20000100a00 */
[----:B------:R-:W-:-:S03]  /*0510*/  ISETP.NE.AND P1, PT, R4, R2, PT ;  /* 0x000000020400720c */ /* 0x000fc60003f25270 */
[----:B-----5:R0:W-:Y:S04]  /*0520*/  STL.64 [R23+0x18], R8 ;  /* 0x0000180817007387 */ /* 0x0201e80000100a00 */
[----:B------:R0:W-:Y:S04]  /*0530*/  STL.64 [R23+0x20], R10 ;  /* 0x0000200a17007387 */ /* 0x0001e80000100a00 */
[----:B------:R0:W-:Y:S04]  /*0540*/  STL.64 [R23+0x28], R14 ;  /* 0x0000280e17007387 */ /* 0x0001e80000100a00 */
[----:B---3--:R0:W-:Y:S04]  /*0550*/  STL.64 [R23+0x30], R16 ;  /* 0x0000301017007387 */ /* 0x0081e80000100a00 */
[----:B--2---:R0:W-:Y:S01]  /*0560*/  STL.64 [R23+0x38], R26 ;  /* 0x0000381a17007387 */ /* 0x0041e20000100a00 */
[----:B------:R-:W-:Y:S05]  /*0570*/  @P1 BRA `(.L_x_43) ;  /* 0xfffffffc00481947 */ /* 0x000fea000383ffff */
.L_x_42:
[----:B------:R-:W-:Y:S05]  /*0580*/  @!P2 BRA `(.L_x_41) ;  /* 0x000000040004a947 */ /* 0x000fea0003800000 */
[----:B------:R-:W-:Y:S02]  /*0590*/  ISETP.GE.U32.AND P1, PT, R0, 0x8, PT ;  /* 0x000000080000780c */ /* 0x000fe40003f26070 */
[----:B------:R-:W-:-:S04]  /*05a0*/  LOP3.LUT R4, R3, 0x7, RZ, 0xc0, !PT ;  /* 0x0000000703047812 */ /* 0x000fc800078ec0ff */
[----:B------:R-:W-:-:S07]  /*05b0*/  ISETP.NE.AND P2, PT, R4, RZ, PT ;  /* 0x000000ff0400720c */ /* 0x000fce0003f45270 */
[----:B------:R-:W-:Y:S06]  /*05c0*/  @!P1 BRA `(.L_x_44) ;  /* 0x0000000000709947 */ /* 0x000fec0003800000 */
[----:B------:R-:W1:Y:S01]  /*05d0*/  LDC.64 R24, c[0x0][0x380] ;  /* 0x0000e000ff187b82 */ /* 0x000e620000000a00 */
[----:B0-----:R-:W-:-:S04]  /*05e0*/  IMAD R7, R2, R5, R22 ;  /* 0x0000000502077224 */ /* 0x001fc800078e0216 */
[----:B-1----:R-:W-:-:S04]  /*05f0*/  IMAD.WIDE R24, R7, 0x4, R24 ;  /* 0x0000000407187825 */ /* 0x002fc800078e0218 */
[C---:B------:R-:W-:Y:S02]  /*0600*/  IMAD.WIDE R16, R5.reuse, 0x4, R24 ;  /* 0x0000000405107825 */ /* 0x040fe400078e0218 */
[----:B------:R-:W2:Y:S02]  /*0610*/  LDG.E R24, desc[UR6][R24.64] ;  /* 0x0000000618187981 */ /* 0x000ea4000c1e1900 */
[C---:B------:R-:W-:Y:S02]  /*0620*/  IMAD.WIDE R6, R5.reuse, 0x4, R16 ;  /* 0x0000000405067825 */ /* 0x040fe400078e0210 */
[----:B------:R-:W3:Y:S02]  /*0630*/  LDG.E R16, desc[UR6][R16.64] ;  /* 0x0000000610107981 */ /* 0x000ee4000c1e1900 */
[C---:B------:R-:W-:Y:S02]  /*0640*/  IMAD.WIDE R8, R5.reuse, 0x4, R6 ;  /* 0x0000000405087825 */ /* 0x040fe400078e0206 */
[----:B------:R-:W4:Y:S02]  /*0650*/  LDG.E R6, desc[UR6][R6.64] ;  /* 0x0000000606067981 */ /* 0x000f24000c1e1900 */
[----:B------:R-:W-:-:S02]  /*0660*/  IMAD.WIDE R10, R5, 0x4, R8 ;  /* 0x00000004050a7825 */ /* 0x000fc400078e0208 */
[----:B------:R-:W5:Y:S02]  /*0670*/  LDG.E R8, desc[UR6][R8.64] ;  /* 0x0000000608087981 */ /* 0x000f64000c1e1900 */
[C---:B------:R-:W-:Y:S02]  /*0680*/  IMAD.WIDE R12, R5.reuse, 0x4, R10 ;  /* 0x00000004050c7825 */ /* 0x040fe400078e020a */
[----:B------:R-:W5:Y:S02]  /*0690*/  LDG.E R10, desc[UR6][R10.64] ;  /* 0x000000060a0a7981 */ /* 0x000f64000c1e1900 */
[C---:B------:R-:W-:Y:S02]  /*06a0*/  IMAD.WIDE R14, R5.reuse, 0x4, R12 ;  /* 0x00000004050e7825 */ /* 0x040fe400078e020c */
[----:B------:R-:W5:Y:S02]  /*06b0*/  LDG.E R12, desc[UR6][R12.64] ;  /* 0x000000060c0c7981 */ /* 0x000f64000c1e1900 */
[----:B------:R-:W-:-:S02]  /*06c0*/  IMAD.WIDE R26, R5, 0x4, R14 ;  /* 0x00000004051a7825 */ /* 0x000fc400078e020e */
[----:B------:R-:W5:Y:S04]  /*06d0*/  LDG.E R14, desc[UR6][R14.64] ;  /* 0x000000060e0e7981 */ /* 0x000f68000c1e1900 */
[----:B------:R-:W5:Y:S01]  /*06e0*/  LDG.E R26, desc[UR6][R26.64] ;  /* 0x000000061a1a7981 */ /* 0x000f62000c1e1900 */
[C---:B------:R-:W-:Y:S02]  /*06f0*/  LEA R23, R2.reuse, R1, 0x2 ;  /* 0x0000000102177211 */ /* 0x040fe400078e10ff */
[----:B------:R-:W-:-:S03]  /*0700*/  IADD3 R2, PT, PT, R2, 0x8, RZ ;  /* 0x0000000802027810 */ /* 0x000fc60007ffe0ff */
[----:B--2---:R1:W-:Y:S04]  /*0710*/  STL [R23], R24 ;  /* 0x0000001817007387 */ /* 0x0043e80000100800 */
[----:B---3--:R1:W-:Y:S04]  /*0720*/  STL [R23+0x4], R16 ;  /* 0x0000041017007387 */ /* 0x0083e80000100800 */
[----:B----4-:R1:W-:Y:S04]  /*0730*/  STL [R23+0x8], R6 ;  /* 0x0000080617007387 */ /* 0x0103e80000100800 */
[----:B-----5:R1:W-:Y:S04]  /*0740*/  STL [R23+0xc], R8 ;  /* 0x00000c0817007387 */ /* 0x0203e80000100800 */
[----:B------:R1:W-:Y:S04]  /*0750*/  STL [R23+0x10], R10 ;  /* 0x0000100a17007387 */ /* 0x0003e80000100800 */
[----:B------:R1:W-:Y:S04]  /*0760*/  STL [R23+0x14], R12 ;  /* 0x0000140c17007387 */ /* 0x0003e80000100800 */
[----:B------:R1:W-:Y:S04]  /*0770*/  STL [R23+0x18], R14 ;  /* 0x0000180e17007387 */ /* 0x0003e80000100800 */
[----:B------:R1:W-:Y:S02]  /*0780*/  STL [R23+0x1c], R26 ;  /* 0x00001c1a17007387 */ /* 0x0003e40000100800 */
.L_x_44:
[----:B------:R-:W-:Y:S05]  /*0790*/  @!P2 BRA `(.L_x_41) ;  /* 0x000000000080a947 */ /* 0x000fea0003800000 */
[----:B------:R-:W-:Y:S02]  /*07a0*/  ISETP.GE.U32.AND P1, PT, R4, 0x4, PT ;  /* 0x000000040400780c */ /* 0x000fe40003f26070 */
[----:B------:R-:W-:-:S04]  /*07b0*/  LOP3.LUT R0, R3, 0x3, RZ, 0xc0, !PT ;  /* 0x0000000303007812 */ /* 0x000fc800078ec0ff */
[----:B------:R-:W-:-:S07]  /*07c0*/  ISETP.NE.AND P2, PT, R0, RZ, PT ;  /* 0x000000ff0000720c */ /* 0x000fce0003f45270 */
[----:B------:R-:W-:Y:S06]  /*07d0*/  @!P1 BRA `(.L_x_45) ;  /* 0x0000000000409947 */ /* 0x000fec0003800000 */
[----:B01----:R-:W0:Y:S01]  /*07e0*/  LDC.64 R6, c[0x0][0x380] ;  /* 0x0000e000ff067b82 */ /* 0x003e220000000a00 */
[----:B------:R-:W-:-:S04]  /*07f0*/  IMAD R13, R2, R5, R22 ;  /* 0x00000005020d7224 */ /* 0x000fc800078e0216 */
[----:B0-----:R-:W-:-:S04]  /*0800*/  IMAD.WIDE R12, R13, 0x4, R6 ;  /* 0x000000040d0c7825 */ /* 0x001fc800078e0206 */
[C---:B------:R-:W-:Y:S02]  /*0810*/  IMAD.WIDE R10, R5.reuse, 0x4, R12 ;  /* 0x00000004050a7825 */ /* 0x040fe400078e020c */
[----:B------:R-:W2:Y:S02]  /*0820*/  LDG.E R12, desc[UR6][R12.64] ;  /* 0x000000060c0c7981 */ /* 0x000ea4000c1e1900 */
[C---:B------:R-:W-:Y:S02]  /*0830*/  IMAD.WIDE R6, R5.reuse, 0x4, R10 ;  /* 0x0000000405067825 */ /* 0x040fe400078e020a */
[----:B------:R-:W3:Y:S02]  /*0840*/  LDG.E R10, desc[UR6][R10.64] ;  /* 0x000000060a0a7981 */ /* 0x000ee4000c1e1900 */
[----:B------:R-:W-:Y:S02]  /*0850*/  IMAD.WIDE R8, R5, 0x4, R6 ;  /* 0x0000000405087825 */ /* 0x000fe400078e0206 */
[----:B------:R-:W4:Y:S04]  /*0860*/  LDG.E R6, desc[UR6][R6.64] ;  /* 0x0000000606067981 */ /* 0x000f28000c1e1900 */
[----:B------:R-:W5:Y:S01]  /*0870*/  LDG.E R8, desc[UR6][R8.64] ;  /* 0x0000000608087981 */ /* 0x000f62000c1e1900 */
[C---:B------:R-:W-:Y:S01]  /*0880*/  IMAD R15, R2.reuse, 0x4, R1 ;  /* 0x00000004020f7824 */ /* 0x040fe200078e0201 */
[----:B------:R-:W-:-:S04]  /*0890*/  IADD3 R2, PT, PT, R2, 0x4, RZ ;  /* 0x0000000402027810 */ /* 0x000fc80007ffe0ff */
[----:B--2---:R2:W-:Y:S04]  /*08a0*/  STL [R15], R12 ;  /* 0x0000000c0f007387 */ /* 0x0045e80000100800 */
[----:B---3--:R2:W-:Y:S04]  /*08b0*/  STL [R15+0x4], R10 ;  /* 0x0000040a0f007387 */ /* 0x0085e80000100800 */
[----:B----4-:R2:W-:Y:S04]  /*08c0*/  STL [R15+0x8], R6 ;  /* 0x000008060f007387 */ /* 0x0105e80000100800 */
[----:B-----5:R2:W-:Y:S02]  /*08d0*/  STL [R15+0xc], R8 ;  /* 0x00000c080f007387 */ /* 0x0205e40000100800 */
.L_x_45:
[----:B------:R-:W-:Y:S05]  /*08e0*/  @!P2 BRA `(.L_x_41) ;  /* 0x00000000002ca947 */ /* 0x000fea0003800000 */
[----:B012---:R-:W0:Y:S01]  /*08f0*/  LDC.64 R6, c[0x0][0x380] ;  /* 0x0000e000ff067b82 */ /* 0x007e220000000a00 */
[----:B------:R-:W-:-:S05]  /*0900*/  UMOV UR4, URZ ;  /* 0x000000ff00047c82 */ /* 0x000fca0008000000 */
.L_x_46:
[----:B------:R-:W-:-:S04]  /*0910*/  IMAD R9, R2, R5, R22 ;  /* 0x0000000502097224 */ /* 0x000fc800078e0216 */
[----:B0--3--:R-:W-:-:S06]  /*0920*/  IMAD.WIDE R8, R9, 0x4, R6 ;  /* 0x0000000409087825 */ /* 0x009fcc00078e0206 */
[----:B------:R-:W2:Y:S01]  /*0930*/  LDG.E R8, desc[UR6][R8.64] ;  /* 0x0000000608087981 */ /* 0x000ea2000c1e1900 */
[C---:B------:R-:W-:Y:S01]  /*0940*/  LEA R11, R2.reuse, R1, 0x2 ;  /* 0x00000001020b7211 */ /* 0x040fe200078e10ff */
[----:B------:R-:W-:Y:S01]  /*0950*/  UIADD3 UR4, UPT, UPT, UR4, 0x1, URZ ;  /* 0x0000000104047890 */ /* 0x000fe2000fffe0ff */
[----:B------:R-:W-:-:S05]  /*0960*/  IADD3 R2, PT, PT, R2, 0x1, RZ ;  /* 0x0000000102027810 */ /* 0x000fca0007ffe0ff */
[----:B------:R-:W-:Y:S01]  /*0970*/  ISETP.NE.AND P1, PT, R0, UR4, PT ;  /* 0x0000000400007c0c */ /* 0x000fe2000bf25270 */
[----:B--2---:R3:W-:-:S12]  /*0980*/  STL [R11], R8 ;  /* 0x000000080b007387 */ /* 0x0047d80000100800 */
[----:B------:R-:W-:Y:S05]  /*0990*/  @P1 BRA `(.L_x_46) ;  /* 0xfffffffc00dc1947 */ /* 0x000fea000383ffff */
.L_x_41:
[----:B------:R-:W-:Y:S05]  /*09a0*/  @!P0 EXIT ;  /* 0x000000000000894d */ /* 0x000fea0003800000 */
[----:B012---:R-:W0:Y:S01]  /*09b0*/  LDC.64 R6, c[0x0][0x3a8] ;  /* 0x0000ea00ff067b82 */ /* 0x007e220000000a00 */
[----:B------:R-:W1:Y:S01]  /*09c0*/  LDCU UR4, c[0x0][0x3e0] ;  /* 0x00007c00ff0477ac */ /* 0x000e620008000800 */
[----:B0-----:R-:W-:-:S05]  /*09d0*/  IMAD.WIDE R6, R22, 0x4, R6 ;  /* 0x0000000416067825 */ /* 0x001fca00078e0206 */
[----:B------:R0:W5:Y:S01]  /*09e0*/  LDG.E R0, desc[UR6][R6.64] ;  /* 0x0000000606007981 */ /* 0x000162000c1e1900 */
[----:B-1----:R-:W-:-:S09]  /*09f0*/  UISETP.GE.AND UP0, UPT, UR4, 0x1, UPT ;  /* 0x000000010400788c */ /* 0x002fd2000bf06270 */
[----:B0-----:R-:W-:Y:S05]  /*0a00*/  BRA.U !UP0, `(.L_x_47) ;  /* 0x0000001108647547 */ /* 0x001fea000b800000 */
[----:B------:R-:W-:Y:S01]  /*0a10*/  HFMA2 R5, -RZ, RZ, 0, 0 ;  /* 0x00000000ff057431 */ /* 0x000fe200000001ff */
[----:B------:R-:W-:Y:S01]  /*0a20*/  LOP3.LUT R2, R3, 0x3, RZ, 0xc0, !PT ;  /* 0x0000000303027812 */ /* 0x000fe200078ec0ff */
[----:B------:R-:W-:Y:S01]  /*0a30*/  VIADD R4, R1, 0x8 ;  /* 0x0000000801047836 */ /* 0x000fe20000000000 */
[----:B------:R-:W-:-:S07]  /*0a40*/  LOP3.LUT R3, R3, 0x7ffffffc, RZ, 0xc0, !PT ;  /* 0x7ffffffc03037812 */ /* 0x000fce00078ec0ff */
.L_x_65:
[----:B01----:R-:W0:Y:S01]  /*0a50*/  MUFU.RCP R6, R21 ;  /* 0x0000001500067308 */ /* 0x003e220000001000 */
[C---:B------:R-:W-:Y:S01]  /*0a60*/  ISETP.NE.AND P0, PT, R5.reuse, 0x1, PT ;  /* 0x000000010500780c */ /* 0x040fe20003f05270 */
[----:B------:R-:W-:Y:S01]  /*0a70*/  BSSY.RECONVERGENT B0, `(.L_x_48) ;  /* 0x0000010000007945 */ /* 0x000fe20003800200 */
[----:B------:R-:W-:Y:S02]  /*0a80*/  ISETP.NE.AND P2, PT, R5, 0x2, PT ;  /* 0x000000020500780c */ /* 0x000fe40003f45270 */
[----:B------:R-:W-:-:S04]  /*0a90*/  FSEL R10, RZ, 6, P0 ;  /* 0x40c00000ff0a7808 */ /* 0x000fc80000000000 */
[----:B------:R-:W-:-:S04]  /*0aa0*/  FSEL R10, R10, 3.4641015529632568359, P2 ;  /* 0x405db3d70a0a7808 */ /* 0x000fc80001000000 */
[----:B------:R-:W1:Y:S01]  /*0ab0*/  FCHK P0, R10, R21 ;  /* 0x000000150a007302 */ /* 0x000e620000000000 */
[----:B0-----:R-:W-:-:S04]  /*0ac0*/  FFMA R7, -R21, R6, 1 ;  /* 0x3f80000015077423 */ /* 0x001fc80000000106 */
[----:B------:R-:W-:-:S04]  /*0ad0*/  FFMA R7, R6, R7, R6 ;  /* 0x0000000706077223 */ /* 0x000fc80000000006 */
[----:B------:R-:W-:-:S04]  /*0ae0*/  FFMA R6, R10, R7, RZ ;  /* 0x000000070a067223 */ /* 0x000fc800000000ff */
[----:B---3--:R-:W-:-:S04]  /*0af0*/  FFMA R8, -R21, R6, R10 ;  /* 0x0000000615087223 */ /* 0x008fc8000000010a */
[----:B------:R-:W-:Y:S01]  /*0b00*/  FFMA R6, R7, R8, R6 ;  /* 0x0000000807067223 */ /* 0x000fe20000000006 */
[----:B-1----:R-:W-:Y:S06]  /*0b10*/  @!P0 BRA `(.L_x_49) ;  /* 0x0000000000148947 */ /* 0x002fec0003800000 */
[----:B------:R-:W-:Y:S02]  /*0b20*/  MOV R8, R10 ;  /* 0x0000000a00087202 */ /* 0x000fe40000000f00 */
[----:B------:R-:W-:Y:S02]  /*0b30*/  MOV R9, R21 ;  /* 0x0000001500097202 */ /* 0x000fe40000000f00 */
[----:B------:R-:W-:-:S07]  /*0b40*/  MOV R12, 0xb60 ;  /* 0x00000b60000c7802 */ /* 0x000fce0000000f00 */
[----:B-----5:R-:W-:Y:S05]  /*0b50*/  CALL.REL.NOINC `($__internal_1_$__cuda_sm3x_div_rn_noftz_f32_slowpath) ;  /* 0x0000001800747944 */ /* 0x020fea0003c00000 */
[----:B------:R-:W-:-:S07]  /*0b60*/  IMAD.MOV.U32 R6, RZ, RZ, R13 ;  /* 0x000000ffff067224 */ /* 0x000fce00078e000d */
.L_x_49:
[----:B------:R-:W-:Y:S05]  /*0b70*/  BSYNC.RECONVERGENT B0 ;  /* 0x0000000000007941 */ /* 0x000fea0003800200 */
.L_x_48:
[----:B------:R-:W0:Y:S01]  /*0b80*/  MUFU.RCP R9, R20 ;  /* 0x0000001400097308 */ /* 0x000e220000001000 */
[----:B------:R-:W-:Y:S01]  /*0b90*/  FSEL R7, RZ, 6.9282031059265136719, P2 ;  /* 0x40ddb3d7ff077808 */ /* 0x000fe20001000000 */
[----:B------:R-:W-:Y:S06]  /*0ba0*/  BSSY.RECONVERGENT B0, `(.L_x_50) ;  /* 0x000000d000007945 */ /* 0x000fec0003800200 */
[----:B------:R-:W1:Y:S01]  /*0bb0*/  FCHK P0, R7, R20 ;  /* 0x0000001407007302 */ /* 0x000e620000000000 */
[----:B0-----:R-:W-:-:S04]  /*0bc0*/  FFMA R8, -R20, R9, 1 ;  /* 0x3f80000014087423 */ /* 0x001fc80000000109 */
[----:B------:R-:W-:-:S04]  /*0bd0*/  FFMA R8, R9, R8, R9 ;  /* 0x0000000809087223 */ /* 0x000fc80000000009 */
[----:B------:R-:W-:-:S04]  /*0be0*/  FFMA R9, R7, R8, RZ ;  /* 0x0000000807097223 */ /* 0x000fc800000000ff */
[----:B------:R-:W-:-:S04]  /*0bf0*/  FFMA R11, -R20, R9, R7 ;  /* 0x00000009140b7223 */ /* 0x000fc80000000107 */
[----:B------:R-:W-:Y:S01]  /*0c00*/  FFMA R9, R8, R11, R9 ;  /* 0x0000000b08097223 */ /* 0x000fe20000000009 */
[----:B-1----:R-:W-:Y:S06]  /*0c10*/  @!P0 BRA `(.L_x_51) ;  /* 0x0000000000148947 */ /* 0x002fec0003800000 */
[----:B------:R-:W-:Y:S02]  /*0c20*/  MOV R8, R7 ;  /* 0x0000000700087202 */ /* 0x000fe40000000f00 */
[----:B------:R-:W-:Y:S02]  /*0c30*/  MOV R9, R20 ;  /* 0x0000001400097202 */ /* 0x000fe40000000f00 */
[----:B------:R-:W-:-:S07]  /*0c40*/  MOV R12, 0xc60 ;  /* 0x00000c60000c7802 */ /* 0x000fce0000000f00 */
[----:B-----5:R-:W-:Y:S05]  /*0c50*/  CALL.REL.NOINC `($__internal_1_$__cuda_sm3x_div_rn_noftz_f32_slowpath) ;  /* 0x0000001800347944 */ /* 0x020fea0003c00000 */
[----:B------:R-:W-:-:S07]  /*0c60*/  MOV R9, R13 ;  /* 0x0000000d00097202 */ /* 0x000fce0000000f00 */
.L_x_51:
[----:B------:R-:W-:Y:S05]  /*0c70*/  BSYNC.RECONVERGENT B0 ;  /* 0x0000000000007941 */ /* 0x000fea0003800200 */
.L_x_50:
[----:B------:R-:W0:Y:S01]  /*0c80*/  MUFU.RCP R8, R19 ;  /* 0x0000001300087308 */ /* 0x000e220000001000 */
[----:B------:R-:W-:Y:S01]  /*0c90*/  BSSY.RECONVERGENT B0, `(.L_x_52) ;  /* 0x000000e000007945 */ /* 0x000fe20003800200 */
[----:B------:R-:W-:-:S06]  /*0ca0*/  FADD R6, R9, R6 ;  /* 0x0000000609067221 */ /* 0x000fcc0000000000 */
[----:B------:R-:W1:Y:S01]  /*0cb0*/  FCHK P0, R10, R19 ;  /* 0x000000130a007302 */ /* 0x000e620000000000 */
[----:B0-----:R-:W-:-:S04]  /*0cc0*/  FFMA R11, -R19, R8, 1 ;  /* 0x3f800000130b7423 */ /* 0x001fc80000000108 */
[----:B------:R-:W-:-:S04]  /*0cd0*/  FFMA R11, R8, R11, R8 ;  /* 0x0000000b080b7223 */ /* 0x000fc80000000008 */
[----:B------:R-:W-:-:S04]  /*0ce0*/  FFMA R8, R10, R11, RZ ;  /* 0x0000000b0a087223 */ /* 0x000fc800000000ff */
[----:B------:R-:W-:-:S04]  /*0cf0*/  FFMA R12, -R19, R8, R10 ;  /* 0x00000008130c7223 */ /* 0x000fc8000000010a */
[----:B------:R-:W-:Y:S01]  /*0d00*/  FFMA R11, R11, R12, R8 ;  /* 0x0000000c0b0b7223 */ /* 0x000fe20000000008 */
[----:B-1----:R-:W-:Y:S06]  /*0d10*/  @!P0 BRA `(.L_x_53) ;  /* 0x0000000000148947 */ /* 0x002fec0003800000 */
[----:B------:R-:W-:Y:S01]  /*0d20*/  IMAD.MOV.U32 R8, RZ, RZ, R10 ;  /* 0x000000ffff087224 */ /* 0x000fe200078e000a */
[----:B------:R-:W-:Y:S02]  /*0d30*/  MOV R9, R19 ;  /* 0x0000001300097202 */ /* 0x000fe40000000f00 */
[----:B------:R-:W-:-:S07]  /*0d40*/  MOV R12, 0xd60 ;  /* 0x00000d60000c7802 */ /* 0x000fce0000000f00 */
[----:B-----5:R-:W-:Y:S05]  /*0d50*/  CALL.REL.NOINC `($__internal_1_$__cuda_sm3x_div_rn_noftz_f32_slowpath) ;  /* 0x0000001400f47944 */ /* 0x020fea0003c00000 */
[----:B------:R-:W-:-:S07]  /*0d60*/  MOV R11, R13 ;  /* 0x0000000d000b7202 */ /* 0x000fce0000000f00 */
.L_x_53:
[----:B------:R-:W-:Y:S05]  /*0d70*/  BSYNC.RECONVERGENT B0 ;  /* 0x0000000000007941 */ /* 0x000fea0003800200 */
.L_x_52:
[----:B------:R-:W0:Y:S01]  /*0d80*/  MUFU.RCP R9, R18 ;  /* 0x0000001200097308 */ /* 0x000e220000001000 */
[----:B------:R-:W-:Y:S07]  /*0d90*/  BSSY.RECONVERGENT B0, `(.L_x_54) ;  /* 0x000000d000007945 */ /* 0x000fee0003800200 */
[----:B------:R-:W1:Y:S01]  /*0da0*/  FCHK P0, R7, R18 ;  /* 0x0000001207007302 */ /* 0x000e620000000000 */
[----:B0-----:R-:W-:-:S04]  /*0db0*/  FFMA R8, -R18, R9, 1 ;  /* 0x3f80000012087423 */ /* 0x001fc80000000109 */
[----:B------:R-:W-:-:S04]  /*0dc0*/  FFMA R8, R9, R8, R9 ;  /* 0x0000000809087223 */ /* 0x000fc80000000009 */
[----:B------:R-:W-:-:S04]  /*0dd0*/  FFMA R9, R7, R8, RZ ;  /* 0x0000000807097223 */ /* 0x000fc800000000ff */
[----:B------:R-:W-:-:S04]  /*0de0*/  FFMA R10, -R18, R9, R7 ;  /* 0x00000009120a7223 */ /* 0x000fc80000000107 */
[----:B------:R-:W-:Y:S01]  /*0df0*/  FFMA R8, R8, R10, R9 ;  /* 0x0000000a08087223 */ /* 0x000fe20000000009 */
[----:B-1----:R-:W-:Y:S06]  /*0e00*/  @!P0 BRA `(.L_x_55) ;  /* 0x0000000000148947 */ /* 0x002fec0003800000 */
[----:B------:R-:W-:Y:S01]  /*0e10*/  MOV R8, R7 ;  /* 0x0000000700087202 */ /* 0x000fe20000000f00 */
[----:B------:R-:W-:Y:S01]  /*0e20*/  IMAD.MOV.U32 R9, RZ, RZ, R18 ;  /* 0x000000ffff097224 */ /* 0x000fe200078e0012 */
[----:B------:R-:W-:-:S07]  /*0e30*/  MOV R12, 0xe50 ;  /* 0x00000e50000c7802 */ /* 0x000fce0000000f00 */
[----:B-----5:R-:W-:Y:S05]  /*0e40*/  CALL.REL.NOINC `($__internal_1_$__cuda_sm3x_div_rn_noftz_f32_slowpath) ;  /* 0x0000001400b87944 */ /* 0x020fea0003c00000 */
[----:B------:R-:W-:-:S07]  /*0e50*/  MOV R8, R13 ;  /* 0x0000000d00087202 */ /* 0x000fce0000000f00 */
.L_x_55:
[----:B------:R-:W-:Y:S05]  /*0e60*/  BSYNC.RECONVERGENT B0 ;  /* 0x0000000000007941 */ /* 0x000fea0003800200 */
.L_x_54:
[----:B------:R-:W-:Y:S01]  /*0e70*/  FADD R7, R8, R11 ;  /* 0x0000000b08077221 */ /* 0x000fe20000000000 */
[----:B------:R-:W-:-:S07]  /*0e80*/  CS2R R8, SRZ ;  /* 0x0000000000087805 */ /* 0x000fce000001ff00 */
.L_x_64:
[----:B0-----:R-:W0:Y:S08]  /*0e90*/  LDC.64 R12, c[0x0][0x390] ;  /* 0x0000e400ff0c7b82 */ /* 0x001e300000000a00 */
[----:B------:R-:W1:Y:S01]  /*0ea0*/  LDC.64 R10, c[0x0][0x398] ;  /* 0x0000e600ff0a7b82 */ /* 0x000e620000000a00 */
[----:B------:R-:W-:Y:S01]  /*0eb0*/  HFMA2 R16, -RZ, RZ, -2224, 18.640625 ;  /* 0xe8584ca9ff107431 */ /* 0x000fe200000001ff */
[----:B------:R-:W-:Y:S01]  /*0ec0*/  MOV R17, 0x400bb67a ;  /* 0x400bb67a00117802 */ /* 0x000fe20000000f00 */
[----:B------:R-:W-:Y:S01]  /*0ed0*/  UMOV UR4, 0x14092106 ;  /* 0x1409210600047882 */ /* 0x000fe20000000000 */
[----:B------:R-:W-:Y:S01]  /*0ee0*/  UMOV UR5, 0x4033988e ;  /* 0x4033988e00057882 */ /* 0x000fe20000000000 */
[----:B------:R-:W2:Y:S01]  /*0ef0*/  LDCU UR10, c[0x0][0x3e4] ;  /* 0x00007c80ff0a77ac */ /* 0x000ea20008000800 */
[----:B0-----:R-:W-:-:S05]  /*0f00*/  IMAD.WIDE.U32 R28, R8, 0x4, R12 ;  /* 0x00000004081c7825 */ /* 0x001fca00078e000c */
[----:B------:R-:W3:Y:S01]  /*0f10*/  LDG.E R14, desc[UR6][R28.64] ;  /* 0x000000061c0e7981 */ /* 0x000ee2000c1e1900 */
[----:B-1----:R-:W-:-:S06]  /*0f20*/  IMAD.WIDE.U32 R10, R8, 0x4, R10 ;  /* 0x00000004080a7825 */ /* 0x002fcc00078e000a */
[----:B------:R-:W4:Y:S01]  /*0f30*/  LDG.E R11, desc[UR6][R10.64] ;  /* 0x000000060a0b7981 */ /* 0x000f22000c1e1900 */
[----:B------:R-:W-:Y:S01]  /*0f40*/  HFMA2 R12, -RZ, RZ, 0.00098514556884765625, 0.0096893310546875 ;  /* 0x140920f6ff0c7431 */ /* 0x000fe200000001ff */
[----:B------:R-:W-:Y:S01]  /*0f50*/  MOV R13, 0x4003988e ;  /* 0x4003988e000d7802 */ /* 0x000fe20000000f00 */
[----:B------:R-:W-:Y:S01]  /*0f60*/  IMAD.MOV.U32 R26, RZ, RZ, -0x5 ;  /* 0xfffffffbff1a7424 */ /* 0x000fe200078e00ff */
[----:B------:R-:W-:Y:S01]  /*0f70*/  MOV R27, 0x3fffffff ;  /* 0x3fffffff001b7802 */ /* 0x000fe20000000f00 */
[----:B------:R-:W-:Y:S01]  /*0f80*/  UMOV UR8, 0xffffffff ;  /* 0xffffffff00087882 */ /* 0x000fe20000000000 */
[----:B------:R-:W-:Y:S01]  /*0f90*/  UMOV UR9, 0x4017ffff ;  /* 0x4017ffff00097882 */ /* 0x000fe20000000000 */
[----:B--2---:R-:W-:Y:S01]  /*0fa0*/  UISETP.GE.U32.AND UP0, UPT, UR10, 0x4, UPT ;  /* 0x000000040a00788c */ /* 0x004fe2000bf06070 */
[----:B---3--:R-:W0:Y:S08]  /*0fb0*/  F2F.F64.F32 R14, R14 ;  /* 0x0000000e000e7310 */ /* 0x008e300000201800 */
[----:B----4-:R-:W1:Y:S01]  /*0fc0*/  F2F.F64.F32 R24, R11 ;  /* 0x0000000b00187310 */ /* 0x010e620000201800 */
[C---:B0-----:R-:W-:Y:S01]  /*0fd0*/  DFMA R12, R14.reuse, -UR4, R12 ;  /* 0x800000040e0c7c2b */ /* 0x041fe2000800000c */
[----:B------:R-:W-:Y:S01]  /*0fe0*/  UMOV UR4, 0xe8584ca0 ;  /* 0xe8584ca000047882 */ /* 0x000fe20000000000 */
[----:B------:R-:W-:Y:S01]  /*0ff0*/  UMOV UR5, 0x400bb67a ;  /* 0x400bb67a00057882 */ /* 0x000fe20000000000 */
[C---:B------:R-:W-:Y:S01]  /*1000*/  DFMA R26, R14.reuse, UR8, -R26 ;  /* 0x000000080e1a7c2b */ /* 0x040fe2000800081a */
[----:B------:R-:W-:Y:S01]  /*1010*/  UMOV UR8, 0xe8584cae ;  /* 0xe8584cae00087882 */ /* 0x000fe20000000000 */
[----:B------:R-:W-:Y:S01]  /*1020*/  DFMA R16, R14, UR4, -R16 ;  /* 0x000000040e107c2b */ /* 0x000fe20008000810 */
[----:B------:R-:W-:Y:S01]  /*1030*/  UMOV UR4, 0xf0145ee8 ;  /* 0xf0145ee800047882 */ /* 0x000fe20000000000 */
[----:B------:R-:W-:Y:S01]  /*1040*/  UMOV UR5, 0x3d128fc1 ;  /* 0x3d128fc100057882 */ /* 0x000fe20000000000 */
[----:B------:R-:W-:Y:S01]  /*1050*/  UMOV UR9, 0x401bb67a ;  /* 0x401bb67a00097882 */ /* 0x000fe20000000000 */
[C---:B-1----:R-:W-:Y:S01]  /*1060*/  DFMA R12, R24.reuse, UR4, R12 ;  /* 0x00000004180c7c2b */ /* 0x042fe2000800000c */
[----:B------:R0:W1:Y:S01]  /*1070*/  F2F.F32.F64 R10, R26 ;  /* 0x0000001a000a7310 */ /* 0x0000620000301000 */
[----:B------:R-:W-:Y:S01]  /*1080*/  UMOV UR4, 0x990b6947 ;  /* 0x990b694700047882 */ /* 0x000fe20000000000 */
[----:B------:R-:W-:Y:S01]  /*1090*/  UMOV UR5, 0x40387eb1 ;  /* 0x40387eb100057882 */ /* 0x000fe20000000000 */
[----:B------:R-:W-:-:S02]  /*10a0*/  DFMA R24, R24, UR8, R16 ;  /* 0x0000000818187c2b */ /* 0x000fc40008000010 */
[----:B------:R-:W-:-:S04]  /*10b0*/  DMUL R16, R14, UR4 ;  /* 0x000000040e107c28 */ /* 0x000fc80008000000 */
[----:B------:R0:W2:Y:S04]  /*10c0*/  F2F.F32.F64 R11, R24 ;  /* 0x00000018000b7310 */ /* 0x0000a80000301000 */
[----:B------:R-:W-:Y:S01]  /*10d0*/  DFMA R12, R14, R16, R12 ;  /* 0x000000100e0c722b */ /* 0x000fe2000000000c */
[----:B------:R-:W-:Y:S01]  /*10e0*/  IMAD.MOV.U32 R14, RZ, RZ, RZ ;  /* 0x000000ffff0e7224 */ /* 0x000fe200078e00ff */
[----:B------:R-:W-:Y:S01]  /*10f0*/  MOV R17, RZ ;  /* 0x000000ff00117202 */ /* 0x000fe20000000f00 */
[----:B-1----:R-:W-:Y:S08]  /*1100*/  BRA.U !UP0, `(.L_x_56) ;  /* 0x0000000508dc7547 */ /* 0x002ff0000b800000 */
[C---:B------:R-:W-:Y:S01]  /*1110*/  IADD3 R15, PT, PT, -R3.reuse, RZ, RZ ;  /* 0x000000ff030f7210 */ /* 0x040fe20007ffe1ff */
[----:B------:R1:W3:Y:S01]  /*1120*/  F2F.F32.F64 R23, R12 ;  /* 0x0000000c00177310 */ /* 0x0002e20000301000 */
[----:B------:R-:W-:Y:S01]  /*1130*/  UMOV UR4, URZ ;  /* 0x000000ff00047c82 */ /* 0x000fe20008000000 */
[----:B0-----:R-:W-:Y:S01]  /*1140*/  IADD3 R25, PT, PT, -R3, RZ, RZ ;  /* 0x000000ff03197210 */ /* 0x001fe20007ffe1ff */
[----:B------:R-:W-:Y:S01]  /*1150*/  IMAD.MOV.U32 R17, RZ, RZ, RZ ;  /* 0x000000ffff117224 */ /* 0x000fe200078e00ff */
[----:B------:R-:W-:Y:S02]  /*1160*/  ISETP.GE.AND P0, PT, R15, RZ, PT ;  /* 0x000000ff0f00720c */ /* 0x000fe40003f06270 */
[----:B------:R-:W-:-:S11]  /*1170*/  MOV R24, R4 ;  /* 0x0000000400187202 */ /* 0x000fd60000000f00 */
[----:B-1-3--:R-:W-:Y:S05]  /*1180*/  @P0 BRA `(.L_x_57) ;  /* 0x0000000400740947 */ /* 0x00afea0003800000 */
[----:B------:R-:W-:Y:S02]  /*1190*/  IADD3 R12, PT, PT, -R25, RZ, RZ ;  /* 0x000000ff190c7210 */ /* 0x000fe40007ffe1ff */
[----:B------:R-:W-:Y:S02]  /*11a0*/  PLOP3.LUT P0, PT, PT, PT, PT, 0x80, 0x8 ;  /* 0x000000000008781c */ /* 0x000fe40003f0f070 */
[----:B------:R-:W-:-:S13]  /*11b0*/  ISETP.GT.AND P1, PT, R12, 0xc, PT ;  /* 0x0000000c0c00780c */ /* 0x000fda0003f24270 */
[----:B------:R-:W-:Y:S05]  /*11c0*/  @!P1 BRA `(.L_x_58) ;  /* 0x0000000000dc9947 */ /* 0x000fea0003800000 */
[----:B------:R-:W-:-:S13]  /*11d0*/  PLOP3.LUT P0, PT, PT, PT, PT, 0x8, 0x80 ;  /* 0x000000000080781c */ /* 0x000fda0003f0e170 */
.L_x_59:
[----:B------:R-:W3:Y:S04]  /*11e0*/  LDL.64 R14, [R24+-0x8] ;  /* 0xfffff800180e7983 */ /* 0x000ee80000100a00 */
[----:B------:R-:W4:Y:S01]  /*11f0*/  LDL.64 R12, [R24] ;  /* 0x00000000180c7983 */ /* 0x000f220000100a00 */
[----:B------:R-:W-:Y:S01]  /*1200*/  HFMA2 R26, -RZ, RZ, 1.875, 0 ;  /* 0x3f800000ff1a7431 */ /* 0x000fe200000001ff */
[----:B------:R-:W-:-:S04]  /*1210*/  ISETP.NE.AND P1, PT, RZ, UR4, PT ;  /* 0x00000004ff007c0c */ /* 0x000fc8000bf25270 */
[----:B------:R-:W-:-:S05]  /*1220*/  FSEL R16, -R26, 1.4142135381698608398, P1 ;  /* 0x3fb504f31a107808 */ /* 0x000fca0000800100 */
[----:B---3--:R-:W-:Y:S01]  /*1230*/  FFMA R14, R14, R16, R17 ;  /* 0x000000100e0e7223 */ /* 0x008fe20000000011 */
[----:B------:R-:W-:-:S05]  /*1240*/  FSEL R16, R10, -1, !P1 ;  /* 0xbf8000000a107808 */ /* 0x000fca0004800000 */
[----:B------:R-:W-:Y:S01]  /*1250*/  FFMA R15, R15, R16, R14 ;  /* 0x000000100f0f7223 */ /* 0x000fe2000000000e */
[----:B--2---:R-:W-:-:S05]  /*1260*/  FSEL R14, R11, -1, !P1 ;  /* 0xbf8000000b0e7808 */ /* 0x004fca0004800000 */
[----:B----4-:R-:W-:Y:S02]  /*1270*/  FFMA R12, R12, R14, R15 ;  /* 0x0000000e0c0c7223 */ /* 0x010fe4000000000f */
[----:B------:R-:W2:Y:S01]  /*1280*/  LDL.64 R14, [R24+0x8] ;  /* 0x00000800180e7983 */ /* 0x000ea20000100a00 */
[----:B------:R-:W-:-:S05]  /*1290*/  FSEL R16, R23, -1, !P1 ;  /* 0xbf80000017107808 */ /* 0x000fca0004800000 */
[----:B------:R-:W-:Y:S02]  /*12a0*/  FFMA R27, R13, R16, R12 ;  /* 0x000000100d1b7223 */ /* 0x000fe4000000000c */
[----:B------:R-:W3:Y:S04]  /*12b0*/  LDL.64 R16, [R24+0x10] ;  /* 0x0000100018107983 */ /* 0x000ee80000100a00 */
[----:B------:R-:W4:Y:S01]  /*12c0*/  LDL.64 R12, [R24+0x18] ;  /* 0x00001800180c7983 */ /* 0x000f220000100a00 */
[----:B------:R-:W-:-:S06]  /*12d0*/  UIADD3 UR5, UPT, UPT, UR4, 0x4, URZ ;  /* 0x0000000404057890 */ /* 0x000fcc000fffe0ff */
[----:B------:R-:W-:Y:S01]  /*12e0*/  ISETP.NE.AND P1, PT, RZ, UR5, PT ;  /* 0x00000005ff007c0c */ /* 0x000fe2000bf25270 */
[----:B------:R-:W-:-:S03]  /*12f0*/  UIADD3 UR5, UPT, UPT, UR4, 0x8, URZ ;  /* 0x0000000804057890 */ /* 0x000fc6000fffe0ff */
[----:B------:R-:W-:-:S05]  /*1300*/  FSEL R28, -R26, 1.4142135381698608398, P1 ;  /* 0x3fb504f31a1c7808 */ /* 0x000fca0000800100 */
[----:B--2---:R-:W-:Y:S01]  /*1310*/  FFMA R14, R14, R28, R27 ;  /* 0x0000001c0e0e7223 */ /* 0x004fe2000000001b */
[----:B------:R-:W-:-:S05]  /*1320*/  FSEL R27, R10, -1, !P1 ;  /* 0xbf8000000a1b7808 */ /* 0x000fca0004800000 */
[----:B------:R-:W-:Y:S01]  /*1330*/  FFMA R15, R15, R27, R14 ;  /* 0x0000001b0f0f7223 */ /* 0x000fe2000000000e */
[----:B------:R-:W-:-:S05]  /*1340*/  FSEL R14, R11, -1, !P1 ;  /* 0xbf8000000b0e7808 */ /* 0x000fca0004800000 */
[----:B---3--:R-:W-:Y:S01]  /*1350*/  FFMA R14, R16, R14, R15 ;  /* 0x0000000e100e7223 */ /* 0x008fe2000000000f */
[----:B------:R-:W-:Y:S02]  /*1360*/  FSEL R15, R23, -1, !P1 ;  /* 0xbf800000170f7808 */ /* 0x000fe40004800000 */
[----:B------:R-:W-:-:S03]  /*1370*/  ISETP.NE.AND P1, PT, RZ, UR5, PT ;  /* 0x00000005ff007c0c */ /* 0x000fc6000bf25270 */
[----:B------:R-:W-:Y:S01]  /*1380*/  FFMA R15, R17, R15, R14 ;  /* 0x0000000f110f7223 */ /* 0x000fe2000000000e */
[----:B------:R-:W-:-:S05]  /*1390*/  FSEL R14, -R26, 1.4142135381698608398, P1 ;  /* 0x3fb504f31a0e7808 */ /* 0x000fca0000800100 */
[----:B----4-:R-:W-:Y:S02]  /*13a0*/  FFMA R12, R12, R14, R15 ;  /* 0x0000000e0c0c7223 */ /* 0x010fe4000000000f */
[----:B------:R-:W2:Y:S01]  /*13b0*/  LDL.64 R14, [R24+0x20] ;  /* 0x00002000180e7983 */ /* 0x000ea20000100a00 */
[----:B------:R-:W-:-:S05]  /*13c0*/  FSEL R16, R10, -1, !P1 ;  /* 0xbf8000000a107808 */ /* 0x000fca0004800000 */
[----:B------:R-:W-:Y:S02]  /*13d0*/  FFMA R27, R13, R16, R12 ;  /* 0x000000100d1b7223 */ /* 0x000fe4000000000c */
[----:B------:R-:W3:Y:S04]  /*13e0*/  LDL.64 R12, [R24+0x28] ;  /* 0x00002800180c7983 */ /* 0x000ee80000100a00 */
[----:B------:R0:W4:Y:S01]  /*13f0*/  LDL.64 R16, [R24+0x30] ;  /* 0x0000300018107983 */ /* 0x0001220000100a00 */
[----:B------:R-:W-:Y:S01]  /*1400*/  FSEL R28, R11, -1, !P1 ;  /* 0xbf8000000b1c7808 */ /* 0x000fe20004800000 */
[----:B------:R-:W-:Y:S01]  /*1410*/  UIADD3 UR5, UPT, UPT, UR4, 0xc, URZ ;  /* 0x0000000c04057890 */ /* 0x000fe2000fffe0ff */
[----:B------:R-:W-:Y:S01]  /*1420*/  VIADD R25, R25, 0x10 ;  /* 0x0000001019197836 */ /* 0x000fe20000000000 */
[----:B------:R-:W-:-:S04]  /*1430*/  UIADD3 UR4, UPT, UPT, UR4, 0x10, URZ ;  /* 0x0000001004047890 */ /* 0x000fc8000fffe0ff */
[----:B------:R-:W-:Y:S02]  /*1440*/  ISETP.GE.AND P2, PT, R25, -0xc, PT ;  /* 0xfffffff41900780c */ /* 0x000fe40003f46270 */
[----:B0-----:R-:W-:Y:S01]  /*1450*/  IADD3 R24, PT, PT, R24, 0x40, RZ ;  /* 0x0000004018187810 */ /* 0x001fe20007ffe0ff */
[----:B--2---:R-:W-:Y:S01]  /*1460*/  FFMA R14, R14, R28, R27 ;  /* 0x0000001c0e0e7223 */ /* 0x004fe2000000001b */
[----:B------:R-:W-:Y:S02]  /*1470*/  FSEL R27, R23, -1, !P1 ;  /* 0xbf800000171b7808 */ /* 0x000fe40004800000 */
[----:B------:R-:W-:-:S03]  /*1480*/  ISETP.NE.AND P1, PT, RZ, UR5, PT ;  /* 0x00000005ff007c0c */ /* 0x000fc6000bf25270 */
[----:B------:R-:W-:Y:S01]  /*1490*/  FFMA R15, R15, R27, R14 ;  /* 0x0000001b0f0f7223 */ /* 0x000fe2000000000e */
[----:B------:R-:W-:Y:S02]  /*14a0*/  FSEL R26, -R26, 1.4142135381698608398, P1 ;  /* 0x3fb504f31a1a7808 */ /* 0x000fe40000800100 */
[----:B------:R-:W-:-:S03]  /*14b0*/  FSEL R14, R10, -1, !P1 ;  /* 0xbf8000000a0e7808 */ /* 0x000fc60004800000 */
[----:B---3--:R-:W-:-:S04]  /*14c0*/  FFMA R12, R12, R26, R15 ;  /* 0x0000001a0c0c7223 */ /* 0x008fc8000000000f */
[----:B------:R-:W-:Y:S01]  /*14d0*/  FFMA R13, R13, R14, R12 ;  /* 0x0000000e0d0d7223 */ /* 0x000fe2000000000c */
[----:B------:R-:W-:-:S05]  /*14e0*/  FSEL R12, R11, -1, !P1 ;  /* 0xbf8000000b0c7808 */ /* 0x000fca0004800000 */
[----:B----4-:R-:W-:Y:S01]  /*14f0*/  FFMA R12, R16, R12, R13 ;  /* 0x0000000c100c7223 */ /* 0x010fe2000000000d */
[----:B------:R-:W-:-:S05]  /*1500*/  FSEL R13, R23, -1, !P1 ;  /* 0xbf800000170d7808 */ /* 0x000fca0004800000 */
[----:B------:R-:W-:Y:S01]  /*1510*/  FFMA R17, R17, R13, R12 ;  /* 0x0000000d11117223 */ /* 0x000fe2000000000c */
[----:B------:R-:W-:Y:S06]  /*1520*/  @!P2 BRA `(.L_x_59) ;  /* 0xfffffffc002ca947 */ /* 0x000fec000383ffff */
[----:B------:R-:W-:-:S07]  /*1530*/  MOV R14, R3 ;  /* 0x00000003000e7202 */ /* 0x000fce0000000f00 */
.L_x_58:
[----:B------:R-:W-:-:S04]  /*1540*/  IADD3 R12, PT, PT, -R25, RZ, RZ ;  /* 0x000000ff190c7210 */ /* 0x000fc80007ffe1ff */
[----:B------:R-:W-:-:S13]  /*1550*/  ISETP.GT.AND P1, PT, R12, 0x4, PT ;  /* 0x000000040c00780c */ /* 0x000fda0003f24270 */
[----:B------:R-:W-:Y:S05]  /*1560*/  @!P1 BRA `(.L_x_60) ;  /* 0x0000000000749947 */ /* 0x000fea0003800000 */
[----:B------:R-:W3:Y:S01]  /*1570*/  LDL.64 R14, [R24+-0x8] ;  /* 0xfffff800180e7983 */ /* 0x000ee20000100a00 */
[----:B------:R-:W-:Y:S01]  /*1580*/  IMAD.MOV.U32 R26, RZ, RZ, 0x3f800000 ;  /* 0x3f800000ff1a7424 */ /* 0x000fe200078e00ff */
[----:B------:R-:W-:-:S04]  /*1590*/  ISETP.NE.AND P0, PT, RZ, UR4, PT ;  /* 0x00000004ff007c0c */ /* 0x000fc8000bf05270 */
[----:B------:R-:W-:Y:S02]  /*15a0*/  FSEL R12, -R26, 1.4142135381698608398, P0 ;  /* 0x3fb504f31a0c7808 */ /* 0x000fe40000000100 */
[----:B------:R-:W-:-:S03]  /*15b0*/  FSEL R16, R10, -1, !P0 ;  /* 0xbf8000000a107808 */ /* 0x000fc60004000000 */
[----:B---3--:R-:W-:Y:S02]  /*15c0*/  FFMA R14, R14, R12, R17 ;  /* 0x0000000c0e0e7223 */ /* 0x008fe40000000011 */
[----:B------:R-:W3:Y:S02]  /*15d0*/  LDL.64 R12, [R24] ;  /* 0x00000000180c7983 */ /* 0x000ee40000100a00 */
[----:B------:R-:W-:Y:S02]  /*15e0*/  FFMA R27, R15, R16, R14 ;  /* 0x000000100f1b7223 */ /* 0x000fe4000000000e */
[----:B------:R-:W4:Y:S04]  /*15f0*/  LDL.64 R14, [R24+0x8] ;  /* 0x00000800180e7983 */ /* 0x000f280000100a00 */
[----:B------:R0:W4:Y:S01]  /*1600*/  LDL.64 R16, [R24+0x10] ;  /* 0x0000100018107983 */ /* 0x0001220000100a00 */
[----:B--2---:R-:W-:Y:S01]  /*1610*/  FSEL R28, R11, -1, !P0 ;  /* 0xbf8000000b1c7808 */ /* 0x004fe20004000000 */
[----:B------:R-:W-:Y:S01]  /*1620*/  UIADD3 UR5, UPT, UPT, UR4, 0x4, URZ ;  /* 0x0000000404057890 */ /* 0x000fe2000fffe0ff */
[----:B------:R-:W-:Y:S01]  /*1630*/  IADD3 R25, PT, PT, R25, 0x8, RZ ;  /* 0x0000000819197810 */ /* 0x000fe20007ffe0ff */
[----:B------:R-:W-:Y:S01]  /*1640*/  UIADD3 UR4, UPT, UPT, UR4, 0x8, URZ ;  /* 0x0000000804047890 */ /* 0x000fe2000fffe0ff */
[----:B0-----:R-:W-:Y:S01]  /*1650*/  IADD3 R24, PT, PT, R24, 0x20, RZ ;  /* 0x0000002018187810 */ /* 0x001fe20007ffe0ff */
[----:B---3--:R-:W-:Y:S01]  /*1660*/  FFMA R12, R12, R28, R27 ;  /* 0x0000001c0c0c7223 */ /* 0x008fe2000000001b */
[----:B------:R-:W-:-:S02]  /*1670*/  FSEL R27, R23, -1, !P0 ;  /* 0xbf800000171b7808 */ /* 0x000fc40004000000 */
[----:B------:R-:W-:-:S03]  /*1680*/  ISETP.NE.AND P0, PT, RZ, UR5, PT ;  /* 0x00000005ff007c0c */ /* 0x000fc6000bf05270 */
[----:B------:R-:W-:Y:S01]  /*1690*/  FFMA R13, R13, R27, R12 ;  /* 0x0000001b0d0d7223 */ /* 0x000fe2000000000c */
[----:B------:R-:W-:Y:S02]  /*16a0*/  FSEL R26, -R26, 1.4142135381698608398, P0 ;  /* 0x3fb504f31a1a7808 */ /* 0x000fe40000000100 */
[----:B------:R-:W-:-:S03]  /*16b0*/  FSEL R12, R10, -1, !P0 ;  /* 0xbf8000000a0c7808 */ /* 0x000fc60004000000 */
[----:B----4-:R-:W-:Y:S01]  /*16c0*/  FFMA R14, R14, R26, R13 ;  /* 0x0000001a0e0e7223 */ /* 0x010fe2000000000d */
[----:B------:R-:W-:-:S03]  /*16d0*/  FSEL R13, R23, -1, !P0 ;  /* 0xbf800000170d7808 */ /* 0x000fc60004000000 */
[----:B------:R-:W-:Y:S01]  /*16e0*/  FFMA R15, R15, R12, R14 ;  /* 0x0000000c0f0f7223 */ /* 0x000fe2000000000e */
[----:B------:R-:W-:Y:S02]  /*16f0*/  FSEL R12, R11, -1, !P0 ;  /* 0xbf8000000b0c7808 */ /* 0x000fe40004000000 */
[----:B------:R-:W-:Y:S02]  /*1700*/  PLOP3.LUT P0, PT, PT, PT, PT, 0x8, 0x80 ;  /* 0x000000000080781c */ /* 0x000fe40003f0e170 */
[----:B------:R-:W-:Y:S01]  /*1710*/  MOV R14, R3 ;  /* 0x00000003000e7202 */ /* 0x000fe20000000f00 */
[----:B------:R-:W-:-:S04]  /*1720*/  FFMA R12, R16, R12, R15 ;  /* 0x0000000c100c7223 */ /* 0x000fc8000000000f */
[----:B------:R-:W-:-:S07]  /*1730*/  FFMA R17, R17, R13, R12 ;  /* 0x0000000d11117223 */ /* 0x000fce000000000c */
.L_x_60:
[----:B------:R-:W-:-:S13]  /*1740*/  ISETP.NE.OR P0, PT, R25, RZ, P0 ;  /* 0x000000ff1900720c */ /* 0x000fda0000705670 */
[----:B------:R-:W-:Y:S05]  /*1750*/  @!P0 BRA `(.L_x_56) ;  /* 0x0000000000488947 */ /* 0x000fea0003800000 */
.L_x_57:
[----:B------:R-:W3:Y:S04]  /*1760*/  LDL.64 R12, [R24+-0x8] ;  /* 0xfffff800180c7983 */ /* 0x000ee80000100a00 */
[----:B------:R0:W4:Y:S01]  /*1770*/  LDL.64 R14, [R24] ;  /* 0x00000000180e7983 */ /* 0x0001220000100a00 */
[----:B------:R-:W-:Y:S01]  /*1780*/  IMAD.MOV.U32 R16, RZ, RZ, 0x3f800000 ;  /* 0x3f800000ff107424 */ /* 0x000fe200078e00ff */
[----:B------:R-:W-:Y:S01]  /*1790*/  ISETP.NE.AND P1, PT, RZ, UR4, PT ;  /* 0x00000004ff007c0c */ /* 0x000fe2000bf25270 */
[----:B------:R-:W-:Y:S01]  /*17a0*/  UIADD3 UR4, UPT, UPT, UR4, 0x4, URZ ;  /* 0x0000000404047890 */ /* 0x000fe2000fffe0ff */
[----:B------:R-:W-:Y:S02]  /*17b0*/  IADD3 R25, PT, PT, R25, 0x4, RZ ;  /* 0x0000000419197810 */ /* 0x000fe40007ffe0ff */
[----:B------:R-:W-:-:S02]  /*17c0*/  FSEL R16, -R16, 1.4142135381698608398, P1 ;  /* 0x3fb504f310107808 */ /* 0x000fc40000800100 */
[----:B------:R-:W-:Y:S02]  /*17d0*/  ISETP.NE.AND P0, PT, R25, RZ, PT ;  /* 0x000000ff1900720c */ /* 0x000fe40003f05270 */
[----:B0-----:R-:W-:Y:S01]  /*17e0*/  IADD3 R24, PT, PT, R24, 0x10, RZ ;  /* 0x0000001018187810 */ /* 0x001fe20007ffe0ff */
[----:B---3--:R-:W-:Y:S01]  /*17f0*/  FFMA R12, R12, R16, R17 ;  /* 0x000000100c0c7223 */ /* 0x008fe20000000011 */
[----:B------:R-:W-:Y:S02]  /*1800*/  FSEL R16, R10, -1, !P1 ;  /* 0xbf8000000a107808 */ /* 0x000fe40004800000 */
[----:B------:R-:W-:-:S03]  /*1810*/  FSEL R17, R23, -1, !P1 ;  /* 0xbf80000017117808 */ /* 0x000fc60004800000 */
[----:B------:R-:W-:Y:S01]  /*1820*/  FFMA R13, R13, R16, R12 ;  /* 0x000000100d0d7223 */ /* 0x000fe2000000000c */
[----:B--2---:R-:W-:-:S05]  /*1830*/  FSEL R12, R11, -1, !P1 ;  /* 0xbf8000000b0c7808 */ /* 0x004fca0004800000 */
[----:B----4-:R-:W-:-:S04]  /*1840*/  FFMA R14, R14, R12, R13 ;  /* 0x0000000c0e0e7223 */ /* 0x010fc8000000000d */
[----:B------:R-:W-:Y:S01]  /*1850*/  FFMA R17, R15, R17, R14 ;  /* 0x000000110f117223 */ /* 0x000fe2000000000e */
[----:B------:R-:W-:Y:S06]  /*1860*/  @P0 BRA `(.L_x_57) ;  /* 0xfffffffc00bc0947 */ /* 0x000fec000383ffff */
[----:B------:R-:W-:-:S07]  /*1870*/  MOV R14, R3 ;  /* 0x00000003000e7202 */ /* 0x000fce0000000f00 */
.L_x_56:
[----:B------:R-:W-:-:S13]  /*1880*/  ISETP.NE.AND P0, PT, R2, RZ, PT ;  /* 0x000000ff0200720c */ /* 0x000fda0003f05270 */
[----:B------:R-:W-:Y:S05]  /*1890*/  @!P0 BRA `(.L_x_61) ;  /* 0x00000000006c8947 */ /* 0x000fea0003800000 */
[----:B------:R-:W-:-:S05]  /*18a0*/  IMAD R15, R14, 0x4, R1 ;  /* 0x000000040e0f7824 */ /* 0x000fca00078e0201 */
[----:B------:R-:W3:Y:S01]  /*18b0*/  LDL.64 R12, [R15] ;  /* 0x000000000f0c7983 */ /* 0x000ee20000100a00 */
[----:B------:R-:W-:Y:S01]  /*18c0*/  HFMA2 R16, -RZ, RZ, 1.875, 0 ;  /* 0x3f800000ff107431 */ /* 0x000fe200000001ff */
[----:B------:R-:W-:Y:S02]  /*18d0*/  ISETP.NE.AND P1, PT, R2, 0x1, PT ;  /* 0x000000010200780c */ /* 0x000fe40003f25270 */
[----:B------:R-:W-:-:S04]  /*18e0*/  ISETP.NE.AND P0, PT, R14, RZ, PT ;  /* 0x000000ff0e00720c */ /* 0x000fc80003f05270 */
[----:B------:R-:W-:-:S05]  /*18f0*/  FSEL R16, -R16, 1.4142135381698608398, P0 ;  /* 0x3fb504f310107808 */ /* 0x000fca0000000100 */
[----:B---3--:R-:W-:Y:S02]  /*1900*/  FFMA R17, R12, R16, R17 ;  /* 0x000000100c117223 */ /* 0x008fe40000000011 */
[----:B------:R-:W-:Y:S05]  /*1910*/  @!P1 BRA `(.L_x_61) ;  /* 0x00000000004c9947 */ /* 0x000fea0003800000 */
[----:B------:R-:W-:Y:S02]  /*1920*/  ISETP.NE.AND P2, PT, R14, -0x1, PT ;  /* 0xffffffff0e00780c */ /* 0x000fe40003f45270 */
[----:B------:R-:W-:Y:S02]  /*1930*/  ISETP.NE.AND P1, PT, R2, 0x2, PT ;  /* 0x000000020200780c */ /* 0x000fe40003f25270 */
[----:B------:R-:W-:-:S09]  /*1940*/  MOV R12, 0x3fb504f3 ;  /* 0x3fb504f3000c7802 */ /* 0x000fd20000000f00 */
[----:B------:R-:W-:Y:S05]  /*1950*/  @!P2 BRA `(.L_x_62) ;  /* 0x00000000000ca947 */ /* 0x000fea0003800000 */
[----:B------:R-:W-:Y:S02]  /*1960*/  ISETP.NE.AND P0, PT, R14, RZ, PT ;  /* 0x000000ff0e00720c */ /* 0x000fe40003f05270 */
[----:B------:R-:W-:-:S11]  /*1970*/  MOV R12, R10 ;  /* 0x0000000a000c7202 */ /* 0x000fd60000000f00 */
[----:B------:R-:W-:-:S07]  /*1980*/  @P0 IMAD.MOV.U32 R12, RZ, RZ, -0x40800000 ;  /* 0xbf800000ff0c0424 */ /* 0x000fce00078e00ff */
.L_x_62:
[----:B------:R-:W-:Y:S01]  /*1990*/  FFMA R17, R13, R12, R17 ;  /* 0x0000000c0d117223 */ /* 0x000fe20000000011 */
[----:B------:R-:W-:Y:S06]  /*19a0*/  @!P1 BRA `(.L_x_61) ;  /* 0x0000000000289947 */ /* 0x000fec0003800000 */
[----:B------:R1:W5:Y:S01]  /*19b0*/  LDL R16, [R15+0x8] ;  /* 0x000008000f107983 */ /* 0x0003620000100800 */
[----:B------:R-:W-:Y:S01]  /*19c0*/  ISETP.NE.AND P0, PT, R14, -0x2, PT ;  /* 0xfffffffe0e00780c */ /* 0x000fe20003f05270 */
[----:B------:R-:W-:-:S12]  /*19d0*/  HFMA2 R12, -RZ, RZ, 1.9267578125, 7.5519084930419921875e-05 ;  /* 0x3fb504f3ff0c7431 */ /* 0x000fd800000001ff */
[----:B-1----:R-:W-:Y:S05]  /*19e0*/  @!P0 BRA `(.L_x_63) ;  /* 0x0000000000148947 */ /* 0x002fea0003800000 */
[----:B------:R-:W-:Y:S01]  /*19f0*/  MOV R12, R10 ;  /* 0x0000000a000c7202 */ /* 0x000fe20000000f00 */
[----:B------:R-:W-:Y:S06]  /*1a00*/  @!P2 BRA `(.L_x_63) ;  /* 0x00000000000ca947 */ /* 0x000fec0003800000 */
[----:B------:R-:W-:Y:S02]  /*1a10*/  ISETP.NE.AND P0, PT, R14, RZ, PT ;  /* 0x000000ff0e00720c */ /* 0x000fe40003f05270 */
[----:B--2---:R-:W-:-:S11]  /*1a20*/  MOV R12, R11 ;  /* 0x0000000b000c7202 */ /* 0x004fd60000000f00 */
[----:B------:R-:W-:-:S07]  /*1a30*/  @P0 IMAD.MOV.U32 R12, RZ, RZ, -0x40800000 ;  /* 0xbf800000ff0c0424 */ /* 0x000fce00078e00ff */
.L_x_63:
[----:B-----5:R-:W-:-:S07]  /*1a40*/  FFMA R17, R16, R12, R17 ;  /* 0x0000000c10117223 */ /* 0x020fce0000000011 */
.L_x_61:
[----:B--2---:R-:W1:Y:S01]  /*1a50*/  LDC.64 R10, c[0x0][0x3a0] ;  /* 0x0000e800ff0a7b82 */ /* 0x004e620000000a00 */
[----:B------:R-:W2:Y:S01]  /*1a60*/  LDCU UR4, c[0x0][0x3e0] ;  /* 0x00007c00ff0477ac */ /* 0x000ea20008000800 */
[----:B-1----:R-:W-:-:S06]  /*1a70*/  IMAD.WIDE.U32 R10, R8, 0x4, R10 ;  /* 0x00000004080a7825 */ /* 0x002fcc00078e000a */
[----:B------:R-:W3:Y:S01]  /*1a80*/  LDG.E R10, desc[UR6][R10.64] ;  /* 0x000000060a0a7981 */ /* 0x000ee2000c1e1900 */
[----:B------:R-:W-:Y:S01]  /*1a90*/  IADD3 R8, PT, PT, R8, 0x1, RZ ;  /* 0x0000000108087810 */ /* 0x000fe20007ffe0ff */
[----:B------:R-:W-:-:S03]  /*1aa0*/  FMUL R13, R7, R17 ;  /* 0x00000011070d7220 */ /* 0x000fc60000400000 */
[----:B--2---:R-:W-:Y:S01]  /*1ab0*/  ISETP.NE.AND P0, PT, R8, UR4, PT ;  /* 0x0000000408007c0c */ /* 0x004fe2000bf05270 */
[----:B------:R-:W-:-:S04]  /*1ac0*/  FFMA R13, R6, R17, R13 ;  /* 0x00000011060d7223 */ /* 0x000fc8000000000d */
[----:B---3--:R-:W-:-:S08]  /*1ad0*/  FFMA R9, R10, R13, R9 ;  /* 0x0000000d0a097223 */ /* 0x008fd00000000009 */
[----:B------:R-:W-:Y:S05]  /*1ae0*/  @P0 BRA `(.L_x_64) ;  /* 0xfffffff000e80947 */ /* 0x000fea000383ffff */
[----:B------:R-:W1:Y:S01]  /*1af0*/  LDC.64 R6, c[0x0][0x388] ;  /* 0x0000e200ff067b82 */ /* 0x000e620000000a00 */
[----:B------:R-:W2:Y:S02]  /*1b00*/  LDCU UR4, c[0x0][0x3e8] ;  /* 0x00007d00ff0477ac */ /* 0x000ea40008000800 */
[----:B--2---:R-:W-:-:S04]  /*1b10*/  IMAD R11, R5, UR4, R22 ;  /* 0x00000004050b7c24 */ /* 0x004fc8000f8e0216 */
[----:B-1----:R-:W-:-:S05]  /*1b20*/  IMAD.WIDE R6, R11, 0x4, R6 ;  /* 0x000000040b067825 */ /* 0x002fca00078e0206 */
[----:B------:R-:W2:Y:S01]  /*1b30*/  LDG.E R11, desc[UR6][R6.64] ;  /* 0x00000006060b7981 */ /* 0x000ea2000c1e1900 */
[----:B------:R-:W-:-:S04]  /*1b40*/  IADD3 R5, PT, PT, R5, 0x1, RZ ;  /* 0x0000000105057810 */ /* 0x000fc80007ffe0ff */
[----:B------:R-:W-:Y:S01]  /*1b50*/  ISETP.NE.AND P0, PT, R5, UR10, PT ;  /* 0x0000000a05007c0c */ /* 0x000fe2000bf05270 */
[----:B--2--5:R-:W-:-:S05]  /*1b60*/  FFMA R11, -R0, R9, R11 ;  /* 0x00000009000b7223 */ /* 0x024fca000000010b */
[----:B------:R1:W-:Y:S07]  /*1b70*/  STG.E desc[UR6][R6.64], R11 ;  /* 0x0000000b06007986 */ /* 0x0003ee000c101906 */
[----:B------:R-:W-:Y:S05]  /*1b80*/  @!P0 EXIT ;  /* 0x000000000000894d */ /* 0x000fea0003800000 */
[----:B------:R-:W-:Y:S05]  /*1b90*/  BRA `(.L_x_65) ;  /* 0xffffffec00ac7947 */ /* 0x000fea000383ffff */
.L_x_47:
[C---:B------:R-:W-:Y:S01]  /*1ba0*/  ISETP.GE.U32.AND P0, PT, R3.reuse, 0x10, PT ;  /* 0x000000100300780c */ /* 0x040fe20003f06070 */
[----:B------:R-:W-:Y:S01]  /*1bb0*/  HFMA2 R2, -RZ, RZ, 0, 0 ;  /* 0x00000000ff027431 */ /* 0x000fe200000001ff */
[----:B------:R-:W-:-:S04]  /*1bc0*/  LOP3.LUT R4, R3, 0xf, RZ, 0xc0, !PT ;  /* 0x0000000f03047812 */ /* 0x000fc800078ec0ff */
[----:B------:R-:W-:-:S07]  /*1bd0*/  ISETP.NE.AND P1, PT, R4, RZ, PT ;  /* 0x000000ff0400720c */ /* 0x000fce0003f25270 */
[----:B------:R-:W-:Y:S06]  /*1be0*/  @!P0 BRA `(.L_x_66) ;  /* 0x00000004001c8947 */ /* 0x000fec0003800000 */
[----:B------:R-:W-:Y:S01]  /*1bf0*/  LOP3.LUT R2, R3, 0x7ffffff0, RZ, 0xc0, !PT ;  /* 0x7ffffff003027812 */ /* 0x000fe200078ec0ff */
[----:B------:R-:W-:-:S06]  /*1c00*/  UMOV UR4, URZ ;  /* 0x000000ff00047c82 */ /* 0x000fcc0008000000 */
.L_x_67:
[----:B0--3--:R-:W0:Y:S01]  /*1c10*/  LDC.64 R8, c[0x0][0x388] ;  /* 0x0000e200ff087b82 */ /* 0x009e220000000a00 */
[----:B------:R-:W-:-:S04]  /*1c20*/  IMAD R7, R5, UR4, R22 ;  /* 0x0000000405077c24 */ /* 0x000fc8000f8e0216 */
[----:B0-----:R-:W-:-:S05]  /*1c30*/  IMAD.WIDE R8, R7, 0x4, R8 ;  /* 0x0000000407087825 */ /* 0x001fca00078e0208 */
[----:B------:R-:W2:Y:S01]  /*1c40*/  LDG.E R7, desc[UR6][R8.64] ;  /* 0x0000000608077981 */ /* 0x000ea2000c1e1900 */
[----:B------:R-:W-:-:S04]  /*1c50*/  IMAD.WIDE R10, R5, 0x4, R8 ;  /* 0x00000004050a7825 */ /* 0x000fc800078e0208 */
[----:B--2--5:R-:W-:-:S05]  /*1c60*/  FFMA R17, -RZ, R0, R7 ;  /* 0x00000000ff117223 */ /* 0x024fca0000000107 */
[----:B------:R0:W-:Y:S04]  /*1c70*/  STG.E desc[UR6][R8.64], R17 ;  /* 0x0000001108007986 */ /* 0x0001e8000c101906 */
[----:B------:R-:W2:Y:S01]  /*1c80*/  LDG.E R7, desc[UR6][R10.64] ;  /* 0x000000060a077981 */ /* 0x000ea2000c1e1900 */
[----:B------:R-:W-:-:S04]  /*1c90*/  IMAD.WIDE R12, R5, 0x4, R10 ;  /* 0x00000004050c7825 */ /* 0x000fc800078e020a */
[----:B--2---:R-:W-:-:S05]  /*1ca0*/  FFMA R19, -RZ, R0, R7 ;  /* 0x00000000ff137223 */ /* 0x004fca0000000107 */
[----:B------:R1:W-:Y:S04]  /*1cb0*/  STG.E desc[UR6][R10.64], R19 ;  /* 0x000000130a007986 */ /* 0x0003e8000c101906 */
[----:B------:R-:W2:Y:S01]  /*1cc0*/  LDG.E R7, desc[UR6][R12.64] ;  /* 0x000000060c077981 */ /* 0x000ea2000c1e1900 */
[----:B------:R-:W-:-:S04]  /*1cd0*/  IMAD.WIDE R14, R5, 0x4, R12 ;  /* 0x00000004050e7825 */ /* 0x000fc800078e020c */
[----:B--2---:R-:W-:-:S05]  /*1ce0*/  FFMA R21, -RZ, R0, R7 ;  /* 0x00000000ff157223 */ /* 0x004fca0000000107 */
[----:B------:R2:W-:Y:S04]  /*1cf0*/  STG.E desc[UR6][R12.64], R21 ;  /* 0x000000150c007986 */ /* 0x0005e8000c101906 */
[----:B------:R-:W3:Y:S01]  /*1d00*/  LDG.E R7, desc[UR6][R14.64] ;  /* 0x000000060e077981 */ /* 0x000ee2000c1e1900 */
[----:B0-----:R-:W-:-:S04]  /*1d10*/  IMAD.WIDE R8, R5, 0x4, R14 ;  /* 0x0000000405087825 */ /* 0x001fc800078e020e */
[----:B---3--:R-:W-:-:S05]  /*1d20*/  FFMA R23, -RZ, R0, R7 ;  /* 0x00000000ff177223 */ /* 0x008fca0000000107 */
[----:B------:R0:W-:Y:S04]  /*1d30*/  STG.E desc[UR6][R14.64], R23 ;  /* 0x000000170e007986 */ /* 0x0001e8000c101906 */
[----:B------:R-:W3:Y:S01]  /*1d40*/  LDG.E R7, desc[UR6][R8.64] ;  /* 0x0000000608077981 */ /* 0x000ee2000c1e1900 */
[----:B-1----:R-:W-:-:S04]  /*1d50*/  IMAD.WIDE R10, R5, 0x4, R8 ;  /* 0x00000004050a7825 */ /* 0x002fc800078e0208 */
[----:B---3--:R-:W-:-:S05]  /*1d60*/  FFMA R17, -RZ, R0, R7 ;  /* 0x00000000ff117223 */ /* 0x008fca0000000107 */
[----:B------:R1:W-:Y:S04]  /*1d70*/  STG.E desc[UR6][R8.64], R17 ;  /* 0x0000001108007986 */ /* 0x0003e8000c101906 */
[----:B------:R-:W3:Y:S01]  /*1d80*/  LDG.E R7, desc[UR6][R10.64] ;  /* 0x000000060a077981 */ /* 0x000ee2000c1e1900 */
[----:B--2---:R-:W-:-:S04]  /*1d90*/  IMAD.WIDE R12, R5, 0x4, R10 ;  /* 0x00000004050c7825 */ /* 0x004fc800078e020a */
[----:B---3--:R-:W-:-:S05]  /*1da0*/  FFMA R19, -RZ, R0, R7 ;  /* 0x00000000ff137223 */ /* 0x008fca0000000107 */
        /* <DEDUP_REMOVED lines=37> */
[----:B------:R-:W2:Y:S01]  /*2000*/  LDG.E R7, desc[UR6][R14.64] ;  /* 0x000000060e077981 */ /* 0x000ea2000c1e1900 */
[----:B------:R-:W-:-:S06]  /*2010*/  UIADD3 UR4, UPT, UPT, UR4, 0x10, URZ ;  /* 0x0000001004047890 */ /* 0x000fcc000fffe0ff */
[----:B------:R-:W-:Y:S01]  /*2020*/  ISETP.NE.AND P0, PT, R2, UR4, PT ;  /* 0x0000000402007c0c */ /* 0x000fe2000bf05270 */
[----:B--2---:R-:W-:-:S05]  /*2030*/  FFMA R7, -RZ, R0, R7 ;  /* 0x00000000ff077223 */ /* 0x004fca0000000107 */
[----:B------:R0:W-:Y:S07]  /*2040*/  STG.E desc[UR6][R14.64], R7 ;  /* 0x000000070e007986 */ /* 0x0001ee000c101906 */
[----:B------:R-:W-:Y:S05]  /*2050*/  @P0 BRA `(.L_x_67) ;  /* 0xfffffff800ec0947 */ /* 0x000fea000383ffff */
.L_x_66:
[----:B------:R-:W-:Y:S05]  /*2060*/  @!P1 EXIT ;  /* 0x000000000000994d */ /* 0x000fea0003800000 */
[----:B------:R-:W-:Y:S02]  /*2070*/  ISETP.GE.U32.AND P0, PT, R4, 0x8, PT ;  /* 0x000000080400780c */ /* 0x000fe40003f06070 */
[----:B------:R-:W-:-:S04]  /*2080*/  LOP3.LUT R6, R3, 0x7, RZ, 0xc0, !PT ;  /* 0x0000000703067812 */ /* 0x000fc800078ec0ff */
[----:B------:R-:W-:-:S07]  /*2090*/  ISETP.NE.AND P1, PT, R6, RZ, PT ;  /* 0x000000ff0600720c */ /* 0x000fce0003f25270 */
[----:B------:R-:W-:Y:S06]  /*20a0*/  @!P0 BRA `(.L_x_68) ;  /* 0x00000000008c8947 */ /* 0x000fec0003800000 */
[----:B0--3--:R-:W0:Y:S01]  /*20b0*/  LDC.64 R8, c[0x0][0x388] ;  /* 0x0000e200ff087b82 */ /* 0x009e220000000a00 */
[----:B------:R-:W-:-:S04]  /*20c0*/  IMAD R7, R2, R5, R22 ;  /* 0x0000000502077224 */ /* 0x000fc800078e0216 */
        /* <DEDUP_REMOVED lines=26> */
[----:B0-----:R-:W-:-:S04]  /*2270*/  IMAD.WIDE R14, R5, 0x4, R12 ;  /* 0x00000004050e7825 */ /* 0x001fc800078e020c */
[----:B--2---:R-:W-:-:S05]  /*2280*/  FFMA R21, -RZ, R0, R7 ;  /* 0x00000000ff157223 */ /* 0x004fca0000000107 */
[----:B------:R1:W-:Y:S04]  /*2290*/  STG.E desc[UR6][R12.64], R21 ;  /* 0x000000150c007986 */ /* 0x0003e8000c101906 */
[----:B------:R-:W2:Y:S01]  /*22a0*/  LDG.E R7, desc[UR6][R14.64] ;  /* 0x000000060e077981 */ /* 0x000ea2000c1e1900 */
[----:B------:R-:W-:Y:S02]  /*22b0*/  VIADD R2, R2, 0x8 ;  /* 0x0000000802027836 */ /* 0x000fe40000000000 */
[----:B--2---:R-:W-:-:S05]  /*22c0*/  FFMA R7, -RZ, R0, R7 ;  /* 0x00000000ff077223 */ /* 0x004fca0000000107 */
[----:B------:R1:W-:Y:S02]  /*22d0*/  STG.E desc[UR6][R14.64], R7 ;  /* 0x000000070e007986 */ /* 0x0003e4000c101906 */
.L_x_68:
[----:B------:R-:W-:Y:S05]  /*22e0*/  @!P1 EXIT ;  /* 0x000000000000994d */ /* 0x000fea0003800000 */
[----:B------:R-:W-:Y:S02]  /*22f0*/  ISETP.GE.U32.AND P0, PT, R6, 0x4, PT ;  /* 0x000000040600780c */ /* 0x000fe40003f06070 */
[----:B------:R-:W-:-:S04]  /*2300*/  LOP3.LUT R4, R3, 0x3, RZ, 0xc0, !PT ;  /* 0x0000000303047812 */ /* 0x000fc800078ec0ff */
[----:B------:R-:W-:-:S07]  /*2310*/  ISETP.NE.AND P1, PT, R4, RZ, PT ;  /* 0x000000ff0400720c */ /* 0x000fce0003f25270 */
[----:B------:R-:W-:Y:S06]  /*2320*/  @!P0 BRA `(.L_x_69) ;  /* 0x00000000004c8947 */ /* 0x000fec0003800000 */
[----:B01----:R-:W0:Y:S01]  /*2330*/  LDC.64 R6, c[0x0][0x388] ;  /* 0x0000e200ff067b82 */ /* 0x003e220000000a00 */
[----:B------:R-:W-:-:S04]  /*2340*/  IMAD R3, R2, R5, R22 ;  /* 0x0000000502037224 */ /* 0x000fc800078e0216 */
[----:B0-----:R-:W-:-:S05]  /*2350*/  IMAD.WIDE R6, R3, 0x4, R6 ;  /* 0x0000000403067825 */ /* 0x001fca00078e0206 */
[----:B------:R-:W2:Y:S01]  /*2360*/  LDG.E R3, desc[UR6][R6.64] ;  /* 0x0000000606037981 */ /* 0x000ea2000c1e1900 */
[----:B---3--:R-:W-:-:S04]  /*2370*/  IMAD.WIDE R8, R5, 0x4, R6 ;  /* 0x0000000405087825 */ /* 0x008fc800078e0206 */
[----:B--2--5:R-:W-:-:S05]  /*2380*/  FFMA R15, -RZ, R0, R3 ;  /* 0x00000000ff0f7223 */ /* 0x024fca0000000103 */
[----:B------:R2:W-:Y:S04]  /*2390*/  STG.E desc[UR6][R6.64], R15 ;  /* 0x0000000f06007986 */ /* 0x0005e8000c101906 */
[----:B------:R-:W3:Y:S01]  /*23a0*/  LDG.E R3, desc[UR6][R8.64] ;  /* 0x0000000608037981 */ /* 0x000ee2000c1e1900 */
[----:B------:R-:W-:-:S04]  /*23b0*/  IMAD.WIDE R10, R5, 0x4, R8 ;  /* 0x00000004050a7825 */ /* 0x000fc800078e0208 */
[----:B---3--:R-:W-:-:S05]  /*23c0*/  FFMA R17, -RZ, R0, R3 ;  /* 0x00000000ff117223 */ /* 0x008fca0000000103 */
[----:B------:R2:W-:Y:S04]  /*23d0*/  STG.E desc[UR6][R8.64], R17 ;  /* 0x0000001108007986 */ /* 0x0005e8000c101906 */
[----:B------:R-:W3:Y:S01]  /*23e0*/  LDG.E R3, desc[UR6][R10.64] ;  /* 0x000000060a037981 */ /* 0x000ee2000c1e1900 */
[----:B------:R-:W-:-:S04]  /*23f0*/  IMAD.WIDE R12, R5, 0x4, R10 ;  /* 0x00000004050c7825 */ /* 0x000fc800078e020a */
[----:B---3--:R-:W-:-:S05]  /*2400*/  FFMA R19, -RZ, R0, R3 ;  /* 0x00000000ff137223 */ /* 0x008fca0000000103 */
[----:B------:R2:W-:Y:S04]  /*2410*/  STG.E desc[UR6][R10.64], R19 ;  /* 0x000000130a007986 */ /* 0x0005e8000c101906 */
[----:B------:R-:W3:Y:S01]  /*2420*/  LDG.E R3, desc[UR6][R12.64] ;  /* 0x000000060c037981 */ /* 0x000ee2000c1e1900 */
[----:B------:R-:W-:Y:S01]  /*2430*/  IADD3 R2, PT, PT, R2, 0x4, RZ ;  /* 0x0000000402027810 */ /* 0x000fe20007ffe0ff */
[----:B---3--:R-:W-:-:S05]  /*2440*/  FFMA R3, -RZ, R0, R3 ;  /* 0x00000000ff037223 */ /* 0x008fca0000000103 */
[----:B------:R2:W-:Y:S02]  /*2450*/  STG.E desc[UR6][R12.64], R3 ;  /* 0x000000030c007986 */ /* 0x0005e4000c101906 */
.L_x_69:
[----:B------:R-:W-:Y:S05]  /*2460*/  @!P1 EXIT ;  /* 0x000000000000994d */ /* 0x000fea0003800000 */
[----:B0123--:R-:W0:Y:S01]  /*2470*/  LDC.64 R8, c[0x0][0x388] ;  /* 0x0000e200ff087b82 */ /* 0x00fe220000000a00 */
[----:B------:R-:W-:-:S05]  /*2480*/  UMOV UR4, URZ ;  /* 0x000000ff00047c82 */ /* 0x000fca0008000000 */
.L_x_70:
[----:B-1----:R-:W-:-:S04]  /*2490*/  IMAD R7, R2, R5, R22 ;  /* 0x0000000502077224 */ /* 0x002fc800078e0216 */
[----:B0-----:R-:W-:-:S05]  /*24a0*/  IMAD.WIDE R6, R7, 0x4, R8 ;  /* 0x0000000407067825 */ /* 0x001fca00078e0208 */
[----:B------:R-:W2:Y:S01]  /*24b0*/  LDG.E R3, desc[UR6][R6.64] ;  /* 0x0000000606037981 */ /* 0x000ea2000c1e1900 */
[----:B------:R-:W-:Y:S01]  /*24c0*/  UIADD3 UR4, UPT, UPT, UR4, 0x1, URZ ;  /* 0x0000000104047890 */ /* 0x000fe2000fffe0ff */
[----:B------:R-:W-:-:S05]  /*24d0*/  IADD3 R2, PT, PT, R2, 0x1, RZ ;  /* 0x0000000102027810 */ /* 0x000fca0007ffe0ff */
[----:B------:R-:W-:Y:S01]  /*24e0*/  ISETP.NE.AND P0, PT, R4, UR4, PT ;  /* 0x0000000404007c0c */ /* 0x000fe2000bf05270 */
[----:B--2--5:R-:W-:-:S05]  /*24f0*/  FFMA R3, -RZ, R0, R3 ;  /* 0x00000000ff037223 */ /* 0x024fca0000000103 */
[----:B------:R1:W-:Y:S07]  /*2500*/  STG.E desc[UR6][R6.64], R3 ;  /* 0x0000000306007986 */ /* 0x0003ee000c101906 */
[----:B------:R-:W-:Y:S05]  /*2510*/  @P0 BRA `(.L_x_70) ;  /* 0xfffffffc00dc0947 */ /* 0x000fea000383ffff */
[----:B------:R-:W-:Y:S05]  /*2520*/  EXIT ;  /* 0x000000000000794d */ /* 0x000fea0003800000 */
        .weak           $__internal_1_$__cuda_sm3x_div_rn_noftz_f32_slowpath
        .type           $__internal_1_$__cuda_sm3x_div_rn_noftz_f32_slowpath,@function
        .size           $__internal_1_$__cuda_sm3x_div_rn_noftz_f32_slowpath,(.L_x_273 - $__internal_1_$__cuda_sm3x_div_rn_noftz_f32_slowpath)
$__internal_1_$__cuda_sm3x_div_rn_noftz_f32_slowpath:
[----:B------:R-:W-:Y:S01]  /*2530*/  SHF.R.U32.HI R13, RZ, 0x17, R9 ;  /* 0x00000017ff0d7819 */ /* 0x000fe20000011609 */
[----:B------:R-:W-:Y:S01]  /*2540*/  BSSY.RECONVERGENT B1, `(.L_x_71) ;  /* 0x0000062000017945 */ /* 0x000fe20003800200 */
[----:B------:R-:W-:Y:S02]  /*2550*/  SHF.R.U32.HI R16, RZ, 0x17, R8 ;  /* 0x00000017ff107819 */ /* 0x000fe40000011608 */
[----:B------:R-:W-:Y:S02]  /*2560*/  LOP3.LUT R13, R13, 0xff, RZ, 0xc0, !PT ;  /* 0x000000ff0d0d7812 */ /* 0x000fe400078ec0ff */
[----:B------:R-:W-:Y:S02]  /*2570*/  LOP3.LUT R16, R16, 0xff, RZ, 0xc0, !PT ;  /* 0x000000ff10107812 */ /* 0x000fe400078ec0ff */
[----:B------:R-:W-:-:S03]  /*2580*/  IADD3 R17, PT, PT, R13, -0x1, RZ ;  /* 0xffffffff0d117810 */ /* 0x000fc60007ffe0ff */
[----:B------:R-:W-:Y:S01]  /*2590*/  VIADD R15, R16, 0xffffffff ;  /* 0xffffffff100f7836 */ /* 0x000fe20000000000 */
[----:B------:R-:W-:-:S04]  /*25a0*/  ISETP.GT.U32.AND P0, PT, R17, 0xfd, PT ;  /* 0x000000fd1100780c */ /* 0x000fc80003f04070 */
[----:B------:R-:W-:-:S13]  /*25b0*/  ISETP.GT.U32.OR P0, PT, R15, 0xfd, P0 ;  /* 0x000000fd0f00780c */ /* 0x000fda0000704470 */
[----:B------:R-:W-:Y:S01]  /*25c0*/  @!P0 MOV R14, RZ ;  /* 0x000000ff000e8202 */ /* 0x000fe20000000f00 */
[----:B------:R-:W-:Y:S06]  /*25d0*/  @!P0 BRA `(.L_x_72) ;  /* 0x00000000005c8947 */ /* 0x000fec0003800000 */
[----:B------:R-:W-:Y:S02]  /*25e0*/  FSETP.GTU.FTZ.AND P0, PT, |R8|, +INF , PT ;  /* 0x7f8000000800780b */ /* 0x000fe40003f1c200 */
[----:B------:R-:W-:-:S04]  /*25f0*/  FSETP.GTU.FTZ.AND P1, PT, |R9|, +INF , PT ;  /* 0x7f8000000900780b */ /* 0x000fc80003f3c200 */
[----:B------:R-:W-:-:S13]  /*2600*/  PLOP3.LUT P0, PT, P0, P1, PT, 0xf8, 0x8f ;  /* 0x00000000008f781c */ /* 0x000fda0000703f70 */
[----:B------:R-:W-:Y:S05]  /*2610*/  @P0 BRA `(.L_x_73) ;  /* 0x00000004004c0947 */ /* 0x000fea0003800000 */
[----:B------:R-:W-:-:S13]  /*2620*/  LOP3.LUT P0, RZ, R9, 0x7fffffff, R8, 0xc8, !PT ;  /* 0x7fffffff09ff7812 */ /* 0x000fda000780c808 */
[----:B------:R-:W-:Y:S05]  /*2630*/  @!P0 BRA `(.L_x_74) ;  /* 0x00000004003c8947 */ /* 0x000fea0003800000 */
[C---:B------:R-:W-:Y:S02]  /*2640*/  FSETP.NEU.FTZ.AND P3, PT, |R8|.reuse, +INF , PT ;  /* 0x7f8000000800780b */ /* 0x040fe40003f7d200 */
[----:B------:R-:W-:Y:S02]  /*2650*/  FSETP.NEU.FTZ.AND P1, PT, |R9|, +INF , PT ;  /* 0x7f8000000900780b */ /* 0x000fe40003f3d200 */
[----:B------:R-:W-:-:S11]  /*2660*/  FSETP.NEU.FTZ.AND P0, PT, |R8|, +INF , PT ;  /* 0x7f8000000800780b */ /* 0x000fd60003f1d200 */
[----:B------:R-:W-:Y:S05]  /*2670*/  @!P1 BRA !P3, `(.L_x_74) ;  /* 0x00000004002c9947 */ /* 0x000fea0005800000 */
[----:B------:R-:W-:-:S04]  /*2680*/  LOP3.LUT P3, RZ, R8, 0x7fffffff, RZ, 0xc0, !PT ;  /* 0x7fffffff08ff7812 */ /* 0x000fc8000786c0ff */
[----:B------:R-:W-:-:S13]  /*2690*/  PLOP3.LUT P1, PT, P1, P3, PT, 0x2f, 0xf2 ;  /* 0x0000000000f2781c */ /* 0x000fda0000f26577 */
[----:B------:R-:W-:Y:S05]  /*26a0*/  @P1 BRA `(.L_x_75) ;  /* 0x0000000400181947 */ /* 0x000fea0003800000 */
[----:B------:R-:W-:-:S04]  /*26b0*/  LOP3.LUT P1, RZ, R9, 0x7fffffff, RZ, 0xc0, !PT ;  /* 0x7fffffff09ff7812 */ /* 0x000fc8000782c0ff */
[----:B------:R-:W-:-:S13]  /*26c0*/  PLOP3.LUT P0, PT, P0, P1, PT, 0x2f, 0xf2 ;  /* 0x0000000000f2781c */ /* 0x000fda0000702577 */
[----:B------:R-:W-:Y:S05]  /*26d0*/  @P0 BRA `(.L_x_76) ;  /* 0x0000000400000947 */ /* 0x000fea0003800000 */
[----:B------:R-:W-:Y:S02]  /*26e0*/  ISETP.GE.AND P0, PT, R15, RZ, PT ;  /* 0x000000ff0f00720c */ /* 0x000fe40003f06270 */
[----:B------:R-:W-:-:S11]  /*26f0*/  ISETP.GE.AND P1, PT, R17, RZ, PT ;  /* 0x000000ff1100720c */ /* 0x000fd60003f26270 */
[----:B------:R-:W-:Y:S01]  /*2700*/  @P0 MOV R14, RZ ;  /* 0x000000ff000e0202 */ /* 0x000fe20000000f00 */
[----:B------:R-:W-:Y:S01]  /*2710*/  @!P0 FFMA R8, R8, 1.84467440737095516160e+19, RZ ;  /* 0x5f80000008088823 */ /* 0x000fe200000000ff */
[----:B------:R-:W-:Y:S01]  /*2720*/  @!P0 MOV R14, 0xffffffc0 ;  /* 0xffffffc0000e8802 */ /* 0x000fe20000000f00 */
[----:B------:R-:W-:-:S04]  /*2730*/  @!P1 FFMA R9, R9, 1.84467440737095516160e+19, RZ ;  /* 0x5f80000009099823 */ /* 0x000fc800000000ff */
[----:B------:R-:W-:-:S07]  /*2740*/  @!P1 VIADD R14, R14, 0x40 ;  /* 0x000000400e0e9836 */ /* 0x000fce0000000000 */
.L_x_72:
[----:B------:R-:W-:Y:S01]  /*2750*/  LEA R24, R13, 0xc0800000, 0x17 ;  /* 0xc08000000d187811 */ /* 0x000fe200078eb8ff */
[----:B------:R-:W-:Y:S01]  /*2760*/  BSSY.RECONVERGENT B2, `(.L_x_77) ;  /* 0x0000036000027945 */ /* 0x000fe20003800200 */
[----:B------:R-:W-:Y:S02]  /*2770*/  IADD3 R16, PT, PT, R16, -0x7f, RZ ;  /* 0xffffff8110107810 */ /* 0x000fe40007ffe0ff */
[----:B------:R-:W-:-:S03]  /*2780*/  IADD3 R17, PT, PT, -R24, R9, RZ ;  /* 0x0000000918117210 */ /* 0x000fc60007ffe1ff */
[C---:B------:R-:W-:Y:S01]  /*2790*/  IMAD R8, R16.reuse, -0x800000, R8 ;  /* 0xff80000010087824 */ /* 0x040fe200078e0208 */
[----:B------:R0:W1:Y:S01]  /*27a0*/  MUFU.RCP R24, R17 ;  /* 0x0000001100187308 */ /* 0x0000620000001000 */
[----:B------:R-:W-:Y:S01]  /*27b0*/  FADD.FTZ R9, -R17, -RZ ;  /* 0x800000ff11097221 */ /* 0x000fe20000010100 */
[----:B0-----:R-:W-:-:S04]  /*27c0*/  IADD3 R17, PT, PT, R16, 0x7f, -R13 ;  /* 0x0000007f10117810 */ /* 0x001fc80007ffe80d */
[----:B------:R-:W-:Y:S01]  /*27d0*/  IADD3 R17, PT, PT, R17, R14, RZ ;  /* 0x0000000e11117210 */ /* 0x000fe20007ffe0ff */
[----:B-1----:R-:W-:-:S04]  /*27e0*/  FFMA R15, R24, R9, 1 ;  /* 0x3f800000180f7423 */ /* 0x002fc80000000009 */
[----:B------:R-:W-:-:S04]  /*27f0*/  FFMA R15, R24, R15, R24 ;  /* 0x0000000f180f7223 */ /* 0x000fc80000000018 */
[----:B------:R-:W-:-:S04]  /*2800*/  FFMA R24, R8, R15, RZ ;  /* 0x0000000f08187223 */ /* 0x000fc800000000ff */
[----:B------:R-:W-:-:S04]  /*2810*/  FFMA R23, R9, R24, R8 ;  /* 0x0000001809177223 */ /* 0x000fc80000000008 */
[----:B------:R-:W-:-:S04]  /*2820*/  FFMA R24, R15, R23, R24 ;  /* 0x000000170f187223 */ /* 0x000fc80000000018 */
[----:B------:R-:W-:-:S04]  /*2830*/  FFMA R9, R9, R24, R8 ;  /* 0x0000001809097223 */ /* 0x000fc80000000008 */
[----:B------:R-:W-:-:S05]  /*2840*/  FFMA R8, R15, R9, R24 ;  /* 0x000000090f087223 */ /* 0x000fca0000000018 */
[----:B------:R-:W-:-:S04]  /*2850*/  SHF.R.U32.HI R13, RZ, 0x17, R8 ;  /* 0x00000017ff0d7819 */ /* 0x000fc80000011608 */
[----:B------:R-:W-:-:S05]  /*2860*/  LOP3.LUT R13, R13, 0xff, RZ, 0xc0, !PT ;  /* 0x000000ff0d0d7812 */ /* 0x000fca00078ec0ff */
[----:B------:R-:W-:-:S05]  /*2870*/  IMAD.IADD R13, R13, 0x1, R17 ;  /* 0x000000010d0d7824 */ /* 0x000fca00078e0211 */
[----:B------:R-:W-:-:S04]  /*2880*/  IADD3 R14, PT, PT, R13, -0x1, RZ ;  /* 0xffffffff0d0e7810 */ /* 0x000fc80007ffe0ff */
[----:B------:R-:W-:-:S13]  /*2890*/  ISETP.GE.U32.AND P0, PT, R14, 0xfe, PT ;  /* 0x000000fe0e00780c */ /* 0x000fda0003f06070 */
[----:B------:R-:W-:Y:S05]  /*28a0*/  @!P0 BRA `(.L_x_78) ;  /* 0x0000000000808947 */ /* 0x000fea0003800000 */
[----:B------:R-:W-:-:S13]  /*28b0*/  ISETP.GT.AND P0, PT, R13, 0xfe, PT ;  /* 0x000000fe0d00780c */ /* 0x000fda0003f04270 */
[----:B------:R-:W-:Y:S05]  /*28c0*/  @P0 BRA `(.L_x_79) ;  /* 0x00000000006c0947 */ /* 0x000fea0003800000 */
[----:B------:R-:W-:-:S13]  /*28d0*/  ISETP.GE.AND P0, PT, R13, 0x1, PT ;  /* 0x000000010d00780c */ /* 0x000fda0003f06270 */
[----:B------:R-:W-:Y:S05]  /*28e0*/  @P0 BRA `(.L_x_80) ;  /* 0x0000000000740947 */ /* 0x000fea0003800000 */
[----:B------:R-:W-:Y:S02]  /*28f0*/  ISETP.GE.AND P0, PT, R13, -0x18, PT ;  /* 0xffffffe80d00780c */ /* 0x000fe40003f06270 */
[----:B------:R-:W-:-:S11]  /*2900*/  LOP3.LUT R8, R8, 0x80000000, RZ, 0xc0, !PT ;  /* 0x8000000008087812 */ /* 0x000fd600078ec0ff */
[----:B------:R-:W-:Y:S05]  /*2910*/  @!P0 BRA `(.L_x_80) ;  /* 0x0000000000688947 */ /* 0x000fea0003800000 */
[-CC-:B------:R-:W-:Y:S01]  /*2920*/  FFMA.RZ R14, R15, R9.reuse, R24.reuse ;  /* 0x000000090f0e7223 */ /* 0x180fe2000000c018 */
[C---:B------:R-:W-:Y:S02]  /*2930*/  ISETP.NE.AND P3, PT, R13.reuse, RZ, PT ;  /* 0x000000ff0d00720c */ /* 0x040fe40003f65270 */
[----:B------:R-:W-:Y:S02]  /*2940*/  ISETP.NE.AND P1, PT, R13, RZ, PT ;  /* 0x000000ff0d00720c */ /* 0x000fe40003f25270 */
[----:B------:R-:W-:Y:S01]  /*2950*/  LOP3.LUT R16, R14, 0x7fffff, RZ, 0xc0, !PT ;  /* 0x007fffff0e107812 */ /* 0x000fe200078ec0ff */
[CCC-:B------:R-:W-:Y:S01]  /*2960*/  FFMA.RP R14, R15.reuse, R9.reuse, R24.reuse ;  /* 0x000000090f0e7223 */ /* 0x1c0fe20000008018 */
[----:B------:R-:W-:Y:S01]  /*2970*/  FFMA.RM R9, R15, R9, R24 ;  /* 0x000000090f097223 */ /* 0x000fe20000004018 */
[----:B------:R-:W-:Y:S02]  /*2980*/  IADD3 R15, PT, PT, R13, 0x20, RZ ;  /* 0x000000200d0f7810 */ /* 0x000fe40007ffe0ff */
[----:B------:R-:W-:-:S02]  /*2990*/  LOP3.LUT R16, R16, 0x800000, RZ, 0xfc, !PT ;  /* 0x0080000010107812 */ /* 0x000fc400078efcff */
[----:B------:R-:W-:Y:S02]  /*29a0*/  IADD3 R13, PT, PT, -R13, RZ, RZ ;  /* 0x000000ff0d0d7210 */ /* 0x000fe40007ffe1ff */
[----:B------:R-:W-:Y:S02]  /*29b0*/  SHF.L.U32 R15, R16, R15, RZ ;  /* 0x0000000f100f7219 */ /* 0x000fe400000006ff */
[----:B------:R-:W-:Y:S02]  /*29c0*/  FSETP.NEU.FTZ.AND P0, PT, R14, R9, PT ;  /* 0x000000090e00720b */ /* 0x000fe40003f1d000 */
[----:B------:R-:W-:Y:S02]  /*29d0*/  SEL R9, R13, RZ, P3 ;  /* 0x000000ff0d097207 */ /* 0x000fe40001800000 */
[----:B------:R-:W-:Y:S02]  /*29e0*/  ISETP.NE.AND P1, PT, R15, RZ, P1 ;  /* 0x000000ff0f00720c */ /* 0x000fe40000f25270 */
[----:B------:R-:W-:-:S02]  /*29f0*/  SHF.R.U32.HI R9, RZ, R9, R16 ;  /* 0x00000009ff097219 */ /* 0x000fc40000011610 */
[----:B------:R-:W-:Y:S02]  /*2a00*/  PLOP3.LUT P0, PT, P0, P1, PT, 0xf8, 0x8f ;  /* 0x00000000008f781c */ /* 0x000fe40000703f70 */
[----:B------:R-:W-:Y:S02]  /*2a10*/  SHF.R.U32.HI R14, RZ, 0x1, R9 ;  /* 0x00000001ff0e7819 */ /* 0x000fe40000011609 */
[----:B------:R-:W-:-:S04]  /*2a20*/  SEL R13, RZ, 0x1, !P0 ;  /* 0x00000001ff0d7807 */ /* 0x000fc80004000000 */
[----:B------:R-:W-:-:S04]  /*2a30*/  LOP3.LUT R16, R13, 0x1, R14, 0xf8, !PT ;  /* 0x000000010d107812 */ /* 0x000fc800078ef80e */
[----:B------:R-:W-:-:S05]  /*2a40*/  LOP3.LUT R9, R16, R9, RZ, 0xc0, !PT ;  /* 0x0000000910097212 */ /* 0x000fca00078ec0ff */
[----:B------:R-:W-:-:S05]  /*2a50*/  IMAD.IADD R9, R14, 0x1, R9 ;  /* 0x000000010e097824 */ /* 0x000fca00078e0209 */
[----:B------:R-:W-:Y:S01]  /*2a60*/  LOP3.LUT R8, R9, R8, RZ, 0xfc, !PT ;  /* 0x0000000809087212 */ /* 0x000fe200078efcff */
[----:B------:R-:W-:Y:S06]  /*2a70*/  BRA `(.L_x_80) ;  /* 0x0000000000107947 */ /* 0x000fec0003800000 */
.L_x_79:
[----:B------:R-:W-:-:S04]  /*2a80*/  LOP3.LUT R8, R8, 0x80000000, RZ, 0xc0, !PT ;  /* 0x8000000008087812 */ /* 0x000fc800078ec0ff */
[----:B------:R-:W-:Y:S01]  /*2a90*/  LOP3.LUT R8, R8, 0x7f800000, RZ, 0xfc, !PT ;  /* 0x7f80000008087812 */ /* 0x000fe200078efcff */
[----:B------:R-:W-:Y:S06]  /*2aa0*/  BRA `(.L_x_80) ;  /* 0x0000000000047947 */ /* 0x000fec0003800000 */
.L_x_78:
[----:B------:R-:W-:-:S07]  /*2ab0*/  LEA R8, R17, R8, 0x17 ;  /* 0x0000000811087211 */ /* 0x000fce00078eb8ff */
.L_x_80:
[----:B------:R-:W-:Y:S05]  /*2ac0*/  BSYNC.RECONVERGENT B2 ;  /* 0x0000000000027941 */ /* 0x000fea0003800200 */
.L_x_77:
[----:B------:R-:W-:Y:S05]  /*2ad0*/  BRA `(.L_x_81) ;  /* 0x0000000000207947 */ /* 0x000fea0003800000 */
.L_x_76:
[----:B------:R-:W-:-:S04]  /*2ae0*/  LOP3.LUT R8, R9, 0x80000000, R8, 0x48, !PT ;  /* 0x8000000009087812 */ /* 0x000fc800078e4808 */
[----:B------:R-:W-:Y:S01]  /*2af0*/  LOP3.LUT R8, R8, 0x7f800000, RZ, 0xfc, !PT ;  /* 0x7f80000008087812 */ /* 0x000fe200078efcff */
[----:B------:R-:W-:Y:S06]  /*2b00*/  BRA `(.L_x_81) ;  /* 0x0000000000147947 */ /* 0x000fec0003800000 */
.L_x_75:
[----:B------:R-:W-:Y:S01]  /*2b10*/  LOP3.LUT R8, R9, 0x80000000, R8, 0x48, !PT ;  /* 0x8000000009087812 */ /* 0x000fe200078e4808 */
[----:B------:R-:W-:Y:S06]  /*2b20*/  BRA `(.L_x_81) ;  /* 0x00000000000c7947 */ /* 0x000fec0003800000 */
.L_x_74:
[----:B------:R-:W0:Y:S01]  /*2b30*/  MUFU.RSQ R8, -QNAN ;  /* 0xffc0000000087908 */ /* 0x000e220000001400 */
[----:B------:R-:W-:Y:S05]  /*2b40*/  BRA `(.L_x_81) ;  /* 0x0000000000047947 */ /* 0x000fea0003800000 */
.L_x_73:
[----:B------:R-:W-:-:S07]  /*2b50*/  FADD.FTZ R8, R8, R9 ;  /* 0x0000000908087221 */ /* 0x000fce0000010000 */
.L_x_81:
[----:B------:R-:W-:Y:S05]  /*2b60*/  BSYNC.RECONVERGENT B1 ;  /* 0x0000000000017941 */ /* 0x000fea0003800200 */
.L_x_71:
[----:B------:R-:W-:Y:S01]  /*2b70*/  HFMA2 R9, -RZ, RZ, 0, 0 ;  /* 0x00000000ff097431 */ /* 0x000fe200000001ff */
[----:B0-----:R-:W-:Y:S02]  /*2b80*/  MOV R13, R8 ;  /* 0x00000008000d7202 */ /* 0x001fe40000000f00 */
[----:B------:R-:W-:-:S04]  /*2b90*/  MOV R8, R12 ;  /* 0x0000000c00087202 */ /* 0x000fc80000000f00 */
[----:B------:R-:W-:Y:S05]  /*2ba0*/  RET.REL.NODEC R8 `(_Z9eval_quadPfS_S_S_S_S_S_S_S_S_S_S_iii) ;  /* 0xffffffd408147950 */ /* 0x000fea0003c3ffff */
.L_x_82:
        /* <DEDUP_REMOVED lines=13> */
.L_x_273:


//--------------------- .text._Z12eval_riemannPfS_S_S_S_S_S_S_S_S_S_S_S_S_S_S_S_S_PiS0_S0_S0_S_S_iiii --------------------------
	.section	.text._Z12eval_riemannPfS_S_S_S_S_S_S_S_S_S_S_S_S_S_S_S_S_PiS0_S0_S0_S_S_iiii,"ax",@progbits
	.align	128
        .global         _Z12eval_riemannPfS_S_S_S_S_S_S_S_S_S_S_S_S_S_S_S_S_PiS0_S0_S0_S_S_iiii
        .type           _Z12eval_riemannPfS_S_S_S_S_S_S_S_S_S_S_S_S_S_S_S_S_PiS0_S0_S0_S_S_iiii,@function
        .size           _Z12eval_riemannPfS_S_S_S_S_S_S_S_S_S_S_S_S_S_S_S_S_PiS0_S0_S0_S_S_iiii,(.L_x_282 - _Z12eval_riemannPfS_S_S_S_S_S_S_S_S_S_S_S_S_S_S_S_S_PiS0_S0_S0_S_S_iiii)
        .other          _Z12eval_riemannPfS_S_S_S_S_S_S_S_S_S_S_S_S_S_S_S_S_PiS0_S0_S0_S_S_iiii,@"STO_CUDA_ENTRY STV_DEFAULT"
_Z12eval_riemannPfS_S_S_S_S_S_S_S_S_S_S_S_S_S_S_S_S_PiS0_S0_S0_S_S_iiii:
.text._Z12eval_riemannPfS_S_S_S_S_S_S_S_S_S_S_S_S_S_S_S_S_PiS0_S0_S0_S_S_iiii:
[----:B------:R-:W0:Y:S01]  /*0000*/  LDC R1, c[0x0][0x37c] ;  /* 0x0000df00ff017b82 */ /* 0x000e220000000800 */
[----:B------:R-:W1:Y:S01]  /*0010*/  S2R R30, SR_CTAID.X ;  /* 0x00000000001e7919 */ /* 0x000e620000002500 */
[----:B------:R-:W1:Y:S01]  /*0020*/  LDCU UR4, c[0x0][0x360] ;  /* 0x00006c00ff0477ac */ /* 0x000e620008000800 */
[----:B0-----:R-:W-:Y:S01]  /*0030*/  VIADD R1, R1, 0xffffff10 ;  /* 0xffffff1001017836 */ /* 0x001fe20000000000 */
[----:B------:R-:W1:Y:S01]  /*0040*/  S2R R3, SR_TID.X ;  /* 0x0000000000037919 */ /* 0x000e620000002100 */
[----:B------:R-:W0:Y:S03]  /*0050*/  LDCU UR5, c[0x0][0x448] ;  /* 0x00008900ff0577ac */ /* 0x000e260008000800 */
[C---:B------:R-:W-:Y:S02]  /*0060*/  R2UR UR8, R1.reuse ;  /* 0x00000000010872ca */ /* 0x040fe400000e0000 */
[----:B------:R-:W-:Y:S01]  /*0070*/  R2UR UR9, R1 ;  /* 0x00000000010972ca */ /* 0x000fe200000e0000 */
[----:B-1----:R-:W-:-:S05]  /*0080*/  IMAD R30, R30, UR4, R3 ;  /* 0x000000041e1e7c24 */ /* 0x002fca000f8e0203 */
[----:B0-----:R-:W-:-:S13]  /*0090*/  ISETP.GE.AND P0, PT, R30, UR5, PT ;  /* 0x000000051e007c0c */ /* 0x001fda000bf06270 */
[----:B------:R-:W-:Y:S05]  /*00a0*/  @P0 EXIT ;  /* 0x000000000000094d */ /* 0x000fea0003800000 */
[----:B------:R-:W0:Y:S01]  /*00b0*/  LDC.64 R4, c[0x0][0x418] ;  /* 0x00010600ff047b82 */ /* 0x000e220000000a00 */
[----:B------:R-:W1:Y:S07]  /*00c0*/  LDCU.64 UR10, c[0x0][0x358] ;  /* 0x00006b00ff0a77ac */ /* 0x000e6e0008000a00 */
[----:B------:R-:W2:Y:S08]  /*00d0*/  LDC.64 R2, c[0x0][0x410] ;  /* 0x00010400ff027b82 */ /* 0x000eb00000000a00 */
[----:B------:R-:W3:Y:S08]  /*00e0*/  LDC.64 R8, c[0x0][0x430] ;  /* 0x00010c00ff087b82 */ /* 0x000ef00000000a00 */
[----:B------:R-:W4:Y:S01]  /*00f0*/  LDC.64 R6, c[0x0][0x3a0] ;  /* 0x0000e800ff067b82 */ /* 0x000f220000000a00 */
[----:B0-----:R-:W-:-:S05]  /*0100*/  IMAD.WIDE R4, R30, 0x4, R4 ;  /* 0x000000041e047825 */ /* 0x001fca00078e0204 */
[----:B-1----:R-:W4:Y:S02]  /*0110*/  LDG.E R29, desc[UR10][R4.64] ;  /* 0x0000000a041d7981 */ /* 0x002f24000c1e1900 */
[----:B------:R-:W0:Y:S01]  /*0120*/  LDC.64 R10, c[0x0][0x438] ;  /* 0x00010e00ff0a7b82 */ /* 0x000e220000000a00 */
[----:B--2---:R-:W-:-:S06]  /*0130*/  IMAD.WIDE R2, R30, 0x4, R2 ;  /* 0x000000041e027825 */ /* 0x004fcc00078e0202 */
[----:B------:R1:W5:Y:S01]  /*0140*/  LDG.E R3, desc[UR10][R2.64] ;  /* 0x0000000a02037981 */ /* 0x000362000c1e1900 */
[----:B---3--:R-:W-:-:S06]  /*0150*/  IMAD.WIDE R8, R30, 0x4, R8 ;  /* 0x000000041e087825 */ /* 0x008fcc00078e0208 */
[----:B------:R1:W5:Y:S01]  /*0160*/  LDG.E R9, desc[UR10][R8.64] ;  /* 0x0000000a08097981 */ /* 0x000362000c1e1900 */
[----:B----4-:R-:W-:-:S05]  /*0170*/  IMAD.WIDE R6, R30, 0x4, R6 ;  /* 0x000000041e067825 */ /* 0x010fca00078e0206 */
[----:B------:R1:W5:Y:S01]  /*0180*/  LDG.E R28, desc[UR10][R6.64] ;  /* 0x0000000a061c7981 */ /* 0x000362000c1e1900 */
[----:B0-----:R-:W-:-:S05]  /*0190*/  IMAD.WIDE R10, R30, 0x4, R10 ;  /* 0x000000041e0a7825 */ /* 0x001fca00078e020a */
[----:B------:R1:W5:Y:S01]  /*01a0*/  LDG.E R0, desc[UR10][R10.64] ;  /* 0x0000000a0a007981 */ /* 0x000362000c1e1900 */
[----:B------:R-:W-:Y:S01]  /*01b0*/  BSSY.RECONVERGENT B0, `(.L_x_83) ;  /* 0x0000104000007945 */ /* 0x000fe20003800200 */
[----:B------:R-:W-:-:S13]  /*01c0*/  ISETP.NE.AND P0, PT, R29, -0x1, PT ;  /* 0xffffffff1d00780c */ /* 0x000fda0003f05270 */
[----:B-1----:R-:W-:Y:S05]  /*01d0*/  @!P0 BRA `(.L_x_84) ;  /* 0x0000000800088947 */ /* 0x002fea0003800000 */
[----:B------:R-:W0:Y:S02]  /*01e0*/  LDCU UR4, c[0x0][0x444] ;  /* 0x00008880ff0477ac */ /* 0x000e240008000800 */
[----:B0-----:R-:W-:-:S05]  /*01f0*/  IMAD.U32 R2, RZ, RZ, UR4 ;  /* 0x00000004ff027e24 */ /* 0x001fca000f8e00ff */
[----:B------:R-:W-:-:S13]  /*0200*/  ISETP.GE.AND P1, PT, R2, 0x1, PT ;  /* 0x000000010200780c */ /* 0x000fda0003f26270 */
[----:B------:R-:W-:Y:S05]  /*0210*/  @!P1 BRA `(.L_x_85) ;  /* 0x0000000c00f49947 */ /* 0x000fea0003800000 */
[C---:B------:R-:W-:Y:S01]  /*0220*/  ISETP.GE.U32.AND P0, PT, R2.reuse, 0x8, PT ;  /* 0x000000080200780c */ /* 0x040fe20003f06070 */
[----:B------:R-:W-:Y:S01]  /*0230*/  HFMA2 R24, -RZ, RZ, 0, 0 ;  /* 0x00000000ff187431 */ /* 0x000fe200000001ff */
[----:B------:R-:W-:-:S04]  /*0240*/  LOP3.LUT R8, R2, 0x7, RZ, 0xc0, !PT ;  /* 0x0000000702087812 */ /* 0x000fc800078ec0ff */
[----:B------:R-:W-:-:S07]  /*0250*/  ISETP.NE.AND P2, PT, R8, RZ, PT ;  /* 0x000000ff0800720c */ /* 0x000fce0003f45270 */
[----:B------:R-:W-:Y:S06]  /*0260*/  @!P0 BRA `(.L_x_86) ;  /* 0x0000000000c88947 */ /* 0x000fec0003800000 */
[----:B------:R-:W-:Y:S01]  /*0270*/  LOP3.LUT R24, R2, 0x7ffffff8, RZ, 0xc0, !PT ;  /* 0x7ffffff802187812 */ /* 0x000fe200078ec0ff */
[----:B------:R-:W-:-:S07]  /*0280*/  IMAD.MOV.U32 R26, RZ, RZ, RZ ;  /* 0x000000ffff1a7224 */ /* 0x000fce00078e00ff */
.L_x_87:
[----:B0-----:R-:W0:Y:S08]  /*0290*/  LDC R23, c[0x0][0x44c] ;  /* 0x00011300ff177b82 */ /* 0x001e300000000800 */
[----:B------:R-:W1:Y:S01]  /*02a0*/  LDC.64 R12, c[0x0][0x380] ;  /* 0x0000e000ff0c7b82 */ /* 0x000e620000000a00 */
[----:B0----5:R-:W-:-:S04]  /*02b0*/  IMAD R15, R26, R23, R3 ;  /* 0x000000171a0f7224 */ /* 0x021fc800078e0203 */
[----:B-1----:R-:W-:-:S05]  /*02c0*/  IMAD.WIDE R14, R15, 0x4, R12 ;  /* 0x000000040f0e7825 */ /* 0x002fca00078e020c */
[----:B------:R0:W2:Y:S01]  /*02d0*/  LDG.E R6, desc[UR10][R14.64] ;  /* 0x0000000a0e067981 */ /* 0x0000a2000c1e1900 */
[----:B------:R-:W-:-:S05]  /*02e0*/  IMAD.WIDE R34, R23, 0x4, R14 ;  /* 0x0000000417227825 */ /* 0x000fca00078e020e */
[----:B------:R1:W2:Y:S01]  /*02f0*/  LDG.E R7, desc[UR10][R34.64] ;  /* 0x0000000a22077981 */ /* 0x0002a2000c1e1900 */
[----:B------:R-:W-:-:S05]  /*0300*/  IMAD.WIDE R32, R23, 0x4, R34 ;  /* 0x0000000417207825 */ /* 0x000fca00078e0222 */
[----:B------:R-:W3:Y:S01]  /*0310*/  LDG.E R4, desc[UR10][R32.64] ;  /* 0x0000000a20047981 */ /* 0x000ee2000c1e1900 */
[----:B------:R-:W-:-:S05]  /*0320*/  IMAD.WIDE R18, R23, 0x4, R32 ;  /* 0x0000000417127825 */ /* 0x000fca00078e0220 */
[----:B------:R4:W3:Y:S01]  /*0330*/  LDG.E R5, desc[UR10][R18.64] ;  /* 0x0000000a12057981 */ /* 0x0008e2000c1e1900 */
[----:B------:R-:W-:-:S04]  /*0340*/  IMAD R11, R26, R23, R29 ;  /* 0x000000171a0b7224 */ /* 0x000fc800078e021d */
[----:B------:R-:W-:-:S04]  /*0350*/  IMAD.WIDE R12, R11, 0x4, R12 ;  /* 0x000000040b0c7825 */ /* 0x000fc800078e020c */
[C---:B------:R-:W-:Y:S01]  /*0360*/  IMAD.WIDE R20, R23.reuse, 0x4, R12 ;  /* 0x0000000417147825 */ /* 0x040fe200078e020c */
[----:B------:R-:W-:Y:S01]  /*0370*/  LEA R25, R26, UR9, 0x2 ;  /* 0x000000091a197c11 */ /* 0x000fe2000f8e10ff */
[----:B------:R-:W3:Y:S02]  /*0380*/  LDG.E R12, desc[UR10][R12.64] ;  /* 0x0000000a0c0c7981 */ /* 0x000ee4000c1e1900 */
[----:B------:R-:W-:-:S04]  /*0390*/  IMAD.WIDE R10, R23, 0x4, R20 ;  /* 0x00000004170a7825 */ /* 0x000fc800078e0214 */
[C---:B0-----:R-:W-:Y:S01]  /*03a0*/  IMAD.WIDE R14, R23.reuse, 0x4, R18 ;  /* 0x00000004170e7825 */ /* 0x041fe200078e0212 */
[----:B------:R-:W3:Y:S03]  /*03b0*/  LDG.E R13, desc[UR10][R20.64] ;  /* 0x0000000a140d7981 */ /* 0x000ee6000c1e1900 */
[C---:B------:R-:W-:Y:S02]  /*03c0*/  IMAD.WIDE R16, R23.reuse, 0x4, R10 ;  /* 0x0000000417107825 */ /* 0x040fe400078e020a */
[----:B------:R-:W3:Y:S02]  /*03d0*/  LDG.E R10, desc[UR10][R10.64] ;  /* 0x0000000a0a0a7981 */ /* 0x000ee4000c1e1900 */
[C---:B-1----:R-:W-:Y:S02]  /*03e0*/  IMAD.WIDE R34, R23.reuse, 0x4, R14 ;  /* 0x0000000417227825 */ /* 0x042fe400078e020e */
[----:B------:R-:W3:Y:S02]  /*03f0*/  LDG.E R14, desc[UR10][R14.64] ;  /* 0x0000000a0e0e7981 */ /* 0x000ee4000c1e1900 */
[----:B------:R-:W-:-:S04]  /*0400*/  IMAD.WIDE R36, R23, 0x4, R16 ;  /* 0x0000000417247825 */ /* 0x000fc800078e0210 */
[C---:B----4-:R-:W-:Y:S01]  /*0410*/  IMAD.WIDE R18, R23.reuse, 0x4, R34 ;  /* 0x0000000417127825 */ /* 0x050fe200078e0222 */
[----:B------:R0:W4:Y:S03]  /*0420*/  LDG.E R11, desc[UR10][R16.64] ;  /* 0x0000000a100b7981 */ /* 0x000126000c1e1900 */
[C---:B------:R-:W-:Y:S01]  /*0430*/  IMAD.WIDE R32, R23.reuse, 0x4, R36 ;  /* 0x0000000417207825 */ /* 0x040fe200078e0224 */
[----:B------:R-:W4:Y:S04]  /*0440*/  LDG.E R15, desc[UR10][R34.64] ;  /* 0x0000000a220f7981 */ /* 0x000f28000c1e1900 */
[----:B------:R-:W4:Y:S01]  /*0450*/  LDG.E R20, desc[UR10][R18.64] ;  /* 0x0000000a12147981 */ /* 0x000f22000c1e1900 */
[----:B0-----:R-:W-:-:S05]  /*0460*/  IMAD.WIDE R16, R23, 0x4, R18 ;  /* 0x0000000417107825 */ /* 0x001fca00078e0212 */
[----:B------:R0:W4:Y:S04]  /*0470*/  LDG.E R21, desc[UR10][R16.64] ;  /* 0x0000000a10157981 */ /* 0x000128000c1e1900 */
[----:B--2---:R1:W-:Y:S04]  /*0480*/  STL.64 [R25], R6 ;  /* 0x0000000619007387 */ /* 0x0043e80000100a00 */
[----:B---3--:R2:W-:Y:S04]  /*0490*/  STL.64 [R25+0x8], R4 ;  /* 0x0000080419007387 */ /* 0x0085e80000100a00 */
[----:B-1----:R-:W3:Y:S04]  /*04a0*/  LDG.E R6, desc[UR10][R36.64] ;  /* 0x0000000a24067981 */ /* 0x002ee8000c1e1900 */
[----:B------:R-:W3:Y:S01]  /*04b0*/  LDG.E R7, desc[UR10][R32.64] ;  /* 0x0000000a20077981 */ /* 0x000ee2000c1e1900 */
[----:B--2---:R-:W-:-:S05]  /*04c0*/  IMAD.WIDE R4, R23, 0x4, R32 ;  /* 0x0000000417047825 */ /* 0x004fca00078e0220 */
[----:B------:R-:W2:Y:S01]  /*04d0*/  LDG.E R22, desc[UR10][R4.64] ;  /* 0x0000000a04167981 */ /* 0x000ea2000c1e1900 */
[----:B0-----:R-:W-:-:S05]  /*04e0*/  IMAD.WIDE R16, R23, 0x4, R4 ;  /* 0x0000000417107825 */ /* 0x001fca00078e0204 */
[----:B------:R-:W2:Y:S01]  /*04f0*/  LDG.E R23, desc[UR10][R16.64] ;  /* 0x0000000a10177981 */ /* 0x000ea2000c1e1900 */
[----:B------:R-:W-:-:S03]  /*0500*/  VIADD R26, R26, 0x8 ;  /* 0x000000081a1a7836 */ /* 0x000fc60000000000 */
[----:B------:R0:W-:Y:S02]  /*0510*/  STL.64 [R25+0x28], R12 ;  /* 0x0000280c19007387 */ /* 0x0001e40000100a00 */
[----:B------:R-:W-:Y:S02]  /*0520*/  ISETP.NE.AND P0, PT, R26, R24, PT ;  /* 0x000000181a00720c */ /* 0x000fe40003f05270 */
[----:B----4-:R0:W-:Y:S04]  /*0530*/  STL.64 [R25+0x30], R10 ;  /* 0x0000300a19007387 */ /* 0x0101e80000100a00 */
[----:B------:R0:W-:Y:S04]  /*0540*/  STL.64 [R25+0x10], R14 ;  /* 0x0000100e19007387 */ /* 0x0001e80000100a00 */
[----:B------:R0:W-:Y:S04]  /*0550*/  STL.64 [R25+0x18], R20 ;  /* 0x0000181419007387 */ /* 0x0001e80000100a00 */
[----:B---3--:R0:W-:Y:S04]  /*0560*/  STL.64 [R25+0x38], R6 ;  /* 0x0000380619007387 */ /* 0x0081e80000100a00 */
[----:B--2---:R0:W-:Y:S01]  /*0570*/  STL.64 [R25+0x40], R22 ;  /* 0x0000401619007387 */ /* 0x0041e20000100a00 */
[----:B------:R-:W-:Y:S05]  /*0580*/  @P0 BRA `(.L_x_87) ;  /* 0xfffffffc00400947 */ /* 0x000fea000383ffff */
.L_x_86:
[----:B------:R-:W-:Y:S05]  /*0590*/  @!P2 BRA `(.L_x_85) ;  /* 0x0000000c0014a947 */ /* 0x000fea0003800000 */
[----:B------:R-:W-:Y:S02]  /*05a0*/  ISETP.GE.U32.AND P0, PT, R8, 0x4, PT ;  /* 0x000000040800780c */ /* 0x000fe40003f06070 */
[----:B0-----:R-:W-:-:S04]  /*05b0*/  LOP3.LUT R22, R2, 0x3, RZ, 0xc0, !PT ;  /* 0x0000000302167812 */ /* 0x001fc800078ec0ff */
[----:B------:R-:W-:-:S07]  /*05c0*/  ISETP.NE.AND P2, PT, R22, RZ, PT ;  /* 0x000000ff1600720c */ /* 0x000fce0003f45270 */
[----:B------:R-:W-:Y:S06]  /*05d0*/  @!P0 BRA `(.L_x_88) ;  /* 0x0000000000788947 */ /* 0x000fec0003800000 */
[----:B------:R-:W0:Y:S08]  /*05e0*/  LDC R21, c[0x0][0x44c] ;  /* 0x00011300ff157b82 */ /* 0x000e300000000800 */
[----:B------:R-:W1:Y:S01]  /*05f0*/  LDC.64 R4, c[0x0][0x380] ;  /* 0x0000e000ff047b82 */ /* 0x000e620000000a00 */
[CC--:B0----5:R-:W-:Y:S02]  /*0600*/  IMAD R19, R24.reuse, R21.reuse, R3 ;  /* 0x0000001518137224 */ /* 0x0e1fe400078e0203 */
[----:B------:R-:W-:-:S02]  /*0610*/  IMAD R7, R24, R21, R29 ;  /* 0x0000001518077224 */ /* 0x000fc400078e021d */
[----:B-1----:R-:W-:-:S04]  /*0620*/  IMAD.WIDE R18, R19, 0x4, R4 ;  /* 0x0000000413127825 */ /* 0x002fc800078e0204 */
[----:B------:R-:W-:-:S04]  /*0630*/  IMAD.WIDE R4, R7, 0x4, R4 ;  /* 0x0000000407047825 */ /* 0x000fc800078e0204 */
[C---:B------:R-:W-:Y:S02]  /*0640*/  IMAD.WIDE R6, R21.reuse, 0x4, R18 ;  /* 0x0000000415067825 */ /* 0x040fe400078e0212 */
[----:B------:R-:W2:Y:S02]  /*0650*/  LDG.E R18, desc[UR10][R18.64] ;  /* 0x0000000a12127981 */ /* 0x000ea4000c1e1900 */
[C---:B------:R-:W-:Y:S02]  /*0660*/  IMAD.WIDE R10, R21.reuse, 0x4, R4 ;  /* 0x00000004150a7825 */ /* 0x040fe400078e0204 */
[----:B------:R-:W3:Y:S02]  /*0670*/  LDG.E R4, desc[UR10][R4.64] ;  /* 0x0000000a04047981 */ /* 0x000ee4000c1e1900 */
[C---:B------:R-:W-:Y:S02]  /*0680*/  IMAD.WIDE R12, R21.reuse, 0x4, R6 ;  /* 0x00000004150c7825 */ /* 0x040fe400078e0206 */
[----:B------:R-:W4:Y:S02]  /*0690*/  LDG.E R6, desc[UR10][R6.64] ;  /* 0x0000000a06067981 */ /* 0x000f24000c1e1900 */
[----:B------:R-:W-:-:S02]  /*06a0*/  IMAD.WIDE R14, R21, 0x4, R10 ;  /* 0x00000004150e7825 */ /* 0x000fc400078e020a */
[----:B------:R-:W4:Y:S02]  /*06b0*/  LDG.E R10, desc[UR10][R10.64] ;  /* 0x0000000a0a0a7981 */ /* 0x000f24000c1e1900 */
[C---:B------:R-:W-:Y:S02]  /*06c0*/  IMAD.WIDE R16, R21.reuse, 0x4, R12 ;  /* 0x0000000415107825 */ /* 0x040fe400078e020c */
[----:B------:R-:W4:Y:S02]  /*06d0*/  LDG.E R12, desc[UR10][R12.64] ;  /* 0x0000000a0c0c7981 */ /* 0x000f24000c1e1900 */
[----:B------:R-:W-:Y:S02]  /*06e0*/  IMAD.WIDE R20, R21, 0x4, R14 ;  /* 0x0000000415147825 */ /* 0x000fe400078e020e */
[----:B------:R-:W4:Y:S04]  /*06f0*/  LDG.E R16, desc[UR10][R16.64] ;  /* 0x0000000a10107981 */ /* 0x000f28000c1e1900 */
[----:B------:R-:W4:Y:S04]  /*0700*/  LDG.E R14, desc[UR10][R14.64] ;  /* 0x0000000a0e0e7981 */ /* 0x000f28000c1e1900 */
[----:B------:R-:W4:Y:S01]  /*0710*/  LDG.E R20, desc[UR10][R20.64] ;  /* 0x0000000a14147981 */ /* 0x000f22000c1e1900 */
[----:B------:R-:W-:-:S02]  /*0720*/  LEA R23, R24, UR9, 0x2 ;  /* 0x0000000918177c11 */ /* 0x000fc4000f8e10ff */
[----:B------:R-:W-:-:S03]  /*0730*/  IADD3 R24, PT, PT, R24, 0x4, RZ ;  /* 0x0000000418187810 */ /* 0x000fc60007ffe0ff */
[----:B--2---:R0:W-:Y:S04]  /*0740*/  STL [R23], R18 ;  /* 0x0000001217007387 */ /* 0x0041e80000100800 */
[----:B---3--:R0:W-:Y:S04]  /*0750*/  STL [R23+0x28], R4 ;  /* 0x0000280417007387 */ /* 0x0081e80000100800 */
[----:B----4-:R0:W-:Y:S04]  /*0760*/  STL [R23+0x4], R6 ;  /* 0x0000040617007387 */ /* 0x0101e80000100800 */
[----:B------:R0:W-:Y:S04]  /*0770*/  STL [R23+0x2c], R10 ;  /* 0x00002c0a17007387 */ /* 0x0001e80000100800 */
[----:B------:R0:W-:Y:S04]  /*0780*/  STL [R23+0x8], R12 ;  /* 0x0000080c17007387 */ /* 0x0001e80000100800 */
[----:B------:R0:W-:Y:S04]  /*0790*/  STL [R23+0xc], R16 ;  /* 0x00000c1017007387 */ /* 0x0001e80000100800 */
[----:B------:R0:W-:Y:S04]  /*07a0*/  STL [R23+0x30], R14 ;  /* 0x0000300e17007387 */ /* 0x0001e80000100800 */
[----:B------:R0:W-:Y:S02]  /*07b0*/  STL [R23+0x34], R20 ;  /* 0x0000341417007387 */ /* 0x0001e40000100800 */
.L_x_88:
[----:B------:R-:W-:Y:S05]  /*07c0*/  @!P2 BRA `(.L_x_85) ;  /* 0x000000080088a947 */ /* 0x000fea0003800000 */
[----:B------:R-:W-:Y:S02]  /*07d0*/  ISETP.NE.AND P0, PT, R22, 0x1, PT ;  /* 0x000000011600780c */ /* 0x000fe40003f05270 */
[----:B0-----:R-:W-:-:S04]  /*07e0*/  LOP3.LUT R4, R2, 0x1, RZ, 0xc0, !PT ;  /* 0x0000000102047812 */ /* 0x001fc800078ec0ff */
[----:B------:R-:W-:-:S07]  /*07f0*/  ISETP.NE.U32.AND P2, PT, R4, 0x1, PT ;  /* 0x000000010400780c */ /* 0x000fce0003f45070 */
        /* <DEDUP_REMOVED lines=9> */
[----:B------:R-:W-:Y:S02]  /*0890*/  IMAD.WIDE R6, R7, 0x4, R10 ;  /* 0x0000000407067825 */ /* 0x000fe400078e020a */
[----:B------:R-:W3:Y:S04]  /*08a0*/  LDG.E R12, desc[UR10][R12.64] ;  /* 0x0000000a0c0c7981 */ /* 0x000ee8000c1e1900 */
[----:B------:R-:W4:Y:S04]  /*08b0*/  LDG.E R10, desc[UR10][R10.64] ;  /* 0x0000000a0a0a7981 */ /* 0x000f28000c1e1900 */
[----:B------:R-:W4:Y:S01]  /*08c0*/  LDG.E R6, desc[UR10][R6.64] ;  /* 0x0000000a06067981 */ /* 0x000f22000c1e1900 */
[C---:B------:R-:W-:Y:S01]  /*08d0*/  LEA R15, R24.reuse, UR9, 0x2 ;  /* 0x00000009180f7c11 */ /* 0x040fe2000f8e10ff */
[----:B------:R-:W-:-:S04]  /*08e0*/  VIADD R24, R24, 0x2 ;  /* 0x0000000218187836 */ /* 0x000fc80000000000 */
[----:B--2---:R0:W-:Y:S04]  /*08f0*/  STL [R15], R4 ;  /* 0x000000040f007387 */ /* 0x0041e80000100800 */
[----:B---3--:R0:W-:Y:S04]  /*0900*/  STL [R15+0x4], R12 ;  /* 0x0000040c0f007387 */ /* 0x0081e80000100800 */
[----:B----4-:R0:W-:Y:S04]  /*0910*/  STL [R15+0x28], R10 ;  /* 0x0000280a0f007387 */ /* 0x0101e80000100800 */
[----:B------:R0:W-:Y:S02]  /*0920*/  STL [R15+0x2c], R6 ;  /* 0x00002c060f007387 */ /* 0x0001e40000100800 */
.L_x_89:
[----:B------:R-:W-:Y:S05]  /*0930*/  @P2 BRA `(.L_x_85) ;  /* 0x00000008002c2947 */ /* 0x000fea0003800000 */
[----:B0-----:R-:W0:Y:S01]  /*0940*/  LDC.64 R6, c[0x0][0x380] ;  /* 0x0000e000ff067b82 */ /* 0x001e220000000a00 */
[----:B------:R-:W1:Y:S02]  /*0950*/  LDCU UR4, c[0x0][0x44c] ;  /* 0x00008980ff0477ac */ /* 0x000e640008000800 */
[C---:B-1---5:R-:W-:Y:S02]  /*0960*/  IMAD R5, R24.reuse, UR4, R3 ;  /* 0x0000000418057c24 */ /* 0x062fe4000f8e0203 */
[----:B------:R-:W-:Y:S02]  /*0970*/  IMAD R3, R24, UR4, R29 ;  /* 0x0000000418037c24 */ /* 0x000fe4000f8e021d */
[----:B0-----:R-:W-:-:S04]  /*0980*/  IMAD.WIDE R4, R5, 0x4, R6 ;  /* 0x0000000405047825 */ /* 0x001fc800078e0206 */
[----:B------:R-:W-:Y:S02]  /*0990*/  IMAD.WIDE R6, R3, 0x4, R6 ;  /* 0x0000000403067825 */ /* 0x000fe400078e0206 */
[----:B------:R-:W2:Y:S04]  /*09a0*/  LDG.E R4, desc[UR10][R4.64] ;  /* 0x0000000a04047981 */ /* 0x000ea8000c1e1900 */
[----:B------:R-:W3:Y:S01]  /*09b0*/  LDG.E R6, desc[UR10][R6.64] ;  /* 0x0000000a06067981 */ /* 0x000ee2000c1e1900 */
[----:B------:R-:W-:-:S05]  /*09c0*/  LEA R3, R24, UR9, 0x2 ;  /* 0x0000000918037c11 */ /* 0x000fca000f8e10ff */
[----:B--2---:R1:W-:Y:S04]  /*09d0*/  STL [R3], R4 ;  /* 0x0000000403007387 */ /* 0x0043e80000100800 */
[----:B---3--:R1:W-:Y:S01]  /*09e0*/  STL [R3+0x28], R6 ;  /* 0x0000280603007387 */ /* 0x0083e20000100800 */
[----:B------:R-:W-:Y:S05]  /*09f0*/  BRA `(.L_x_85) ;  /* 0x0000000400fc7947 */ /* 0x000fea0003800000 */
.L_x_84:
[----:B------:R-:W0:Y:S02]  /*0a00*/  LDCU UR4, c[0x0][0x444] ;  /* 0x00008880ff0477ac */ /* 0x000e240008000800 */
[----:B0-----:R-:W-:-:S05]  /*0a10*/  IMAD.U32 R2, RZ, RZ, UR4 ;  /* 0x00000004ff027e24 */ /* 0x001fca000f8e00ff */
[----:B------:R-:W-:-:S13]  /*0a20*/  ISETP.GE.AND P1, PT, R2, 0x1, PT ;  /* 0x000000010200780c */ /* 0x000fda0003f26270 */
[----:B------:R-:W-:Y:S05]  /*0a30*/  @!P1 BRA `(.L_x_85) ;  /* 0x0000000400ec9947 */ /* 0x000fea0003800000 */
[C---:B------:R-:W-:Y:S02]  /*0a40*/  ISETP.GE.U32.AND P0, PT, R2.reuse, 0x10, PT ;  /* 0x000000100200780c */ /* 0x040fe40003f06070 */
[----:B------:R-:W-:Y:S02]  /*0a50*/  LOP3.LUT R8, R2, 0xf, RZ, 0xc0, !PT ;  /* 0x0000000f02087812 */ /* 0x000fe400078ec0ff */
[----:B------:R-:W-:Y:S02]  /*0a60*/  MOV R24, RZ ;  /* 0x000000ff00187202 */ /* 0x000fe40000000f00 */
[----:B------:R-:W-:-:S07]  /*0a70*/  ISETP.NE.AND P2, PT, R8, RZ, PT ;  /* 0x000000ff0800720c */ /* 0x000fce0003f45270 */
[----:B------:R-:W-:Y:S06]  /*0a80*/  @!P0 BRA `(.L_x_90) ;  /* 0x0000000000c48947 */ /* 0x000fec0003800000 */
[----:B------:R-:W-:Y:S01]  /*0a90*/  LOP3.LUT R24, R2, 0x7ffffff0, RZ, 0xc0, !PT ;  /* 0x7ffffff002187812 */ /* 0x000fe200078ec0ff */
[----:B------:R-:W-:-:S07]  /*0aa0*/  IMAD.MOV.U32 R25, RZ, RZ, RZ ;  /* 0x000000ffff197224 */ /* 0x000fce00078e00ff */
.L_x_91:
        /* <DEDUP_REMOVED lines=11> */
[----:B------:R-:W-:-:S04]  /*0b60*/  IMAD.WIDE R4, R23, 0x4, R6 ;  /* 0x0000000417047825 */ /* 0x000fc800078e0206 */
[----:B------:R-:W-:Y:S01]  /*0b70*/  IMAD.WIDE R20, R23, 0x4, R4 ;  /* 0x0000000417147825 */ /* 0x000fe200078e0204 */
[----:B------:R-:W-:Y:S01]  /*0b80*/  LEA R26, R25, UR9, 0x2 ;  /* 0x00000009191a7c11 */ /* 0x000fe2000f8e10ff */
[----:B------:R-:W3:Y:S02]  /*0b90*/  LDG.E R4, desc[UR10][R4.64] ;  /* 0x0000000a04047981 */ /* 0x000ee4000c1e1900 */
[----:B------:R-:W-:-:S04]  /*0ba0*/  IMAD.WIDE R10, R23, 0x4, R20 ;  /* 0x00000004170a7825 */ /* 0x000fc800078e0214 */
[C---:B------:R-:W-:Y:S01]  /*0bb0*/  IMAD.WIDE R12, R23.reuse, 0x4, R10 ;  /* 0x00000004170c7825 */ /* 0x040fe200078e020a */
[----:B------:R-:W3:Y:S04]  /*0bc0*/  LDG.E R5, desc[UR10][R20.64] ;  /* 0x0000000a14057981 */ /* 0x000ee8000c1e1900 */
[----:B------:R-:W3:Y:S01]  /*0bd0*/  LDG.E R10, desc[UR10][R10.64] ;  /* 0x0000000a0a0a7981 */ /* 0x000ee2000c1e1900 */
[----:B------:R-:W-:-:S05]  /*0be0*/  IMAD.WIDE R36, R23, 0x4, R12 ;  /* 0x0000000417247825 */ /* 0x000fca00078e020c */
[----:B------:R-:W3:Y:S01]  /*0bf0*/  LDG.E R14, desc[UR10][R36.64] ;  /* 0x0000000a240e7981 */ /* 0x000ee2000c1e1900 */
[----:B0-----:R-:W-:-:S03]  /*0c00*/  IMAD.WIDE R34, R23, 0x4, R36 ;  /* 0x0000000417227825 */ /* 0x001fc600078e0224 */
[----:B------:R0:W3:Y:S01]  /*0c10*/  LDG.E R11, desc[UR10][R12.64] ;  /* 0x0000000a0c0b7981 */ /* 0x0000e2000c1e1900 */
[----:B-1----:R-:W-:-:S03]  /*0c20*/  IMAD.WIDE R32, R23, 0x4, R34 ;  /* 0x0000000417207825 */ /* 0x002fc600078e0222 */
[----:B------:R-:W3:Y:S01]  /*0c30*/  LDG.E R15, desc[UR10][R34.64] ;  /* 0x0000000a220f7981 */ /* 0x000ee2000c1e1900 */
[----:B----4-:R-:W-:-:S04]  /*0c40*/  IMAD.WIDE R6, R23, 0x4, R32 ;  /* 0x0000000417067825 */ /* 0x010fc800078e0220 */
[----:B0-----:R-:W-:-:S05]  /*0c50*/  IMAD.WIDE R12, R23, 0x4, R6 ;  /* 0x00000004170c7825 */ /* 0x001fca00078e0206 */
[----:B------:R-:W4:Y:S04]  /*0c60*/  LDG.E R20, desc[UR10][R12.64] ;  /* 0x0000000a0c147981 */ /* 0x000f28000c1e1900 */
[----:B--2---:R0:W-:Y:S02]  /*0c70*/  STL.64 [R26], R16 ;  /* 0x000000101a007387 */ /* 0x0041e40000100a00 */
[C---:B0-----:R-:W-:Y:S02]  /*0c80*/  IMAD.WIDE R16, R23.reuse, 0x4, R12 ;  /* 0x0000000417107825 */ /* 0x041fe400078e020c */
[----:B---3--:R0:W-:Y:S04]  /*0c90*/  STL.64 [R26+0x8], R18 ;  /* 0x000008121a007387 */ /* 0x0081e80000100a00 */
[----:B------:R-:W4:Y:S04]  /*0ca0*/  LDG.E R21, desc[UR10][R16.64] ;  /* 0x0000000a10157981 */ /* 0x000f28000c1e1900 */
[----:B0-----:R0:W2:Y:S04]  /*0cb0*/  LDG.E R19, desc[UR10][R6.64] ;  /* 0x0000000a06137981 */ /* 0x0010a8000c1e1900 */
[----:B------:R-:W2:Y:S01]  /*0cc0*/  LDG.E R18, desc[UR10][R32.64] ;  /* 0x0000000a20127981 */ /* 0x000ea2000c1e1900 */
[----:B0-----:R-:W-:-:S05]  /*0cd0*/  IMAD.WIDE R6, R23, 0x4, R16 ;  /* 0x0000000417067825 */ /* 0x001fca00078e0210 */
[----:B------:R-:W3:Y:S01]  /*0ce0*/  LDG.E R22, desc[UR10][R6.64] ;  /* 0x0000000a06167981 */ /* 0x000ee2000c1e1900 */
[----:B------:R-:W-:-:S05]  /*0cf0*/  IMAD.WIDE R16, R23, 0x4, R6 ;  /* 0x0000000417107825 */ /* 0x000fca00078e0206 */
[----:B------:R-:W3:Y:S01]  /*0d00*/  LDG.E R23, desc[UR10][R16.64] ;  /* 0x0000000a10177981 */ /* 0x000ee2000c1e1900 */
[----:B------:R-:W-:-:S03]  /*0d10*/  VIADD R25, R25, 0x10 ;  /* 0x0000001019197836 */ /* 0x000fc60000000000 */
[----:B------:R0:W-:Y:S04]  /*0d20*/  STL.64 [R26+0x10], R4 ;  /* 0x000010041a007387 */ /* 0x0001e80000100a00 */
[----:B------:R0:W-:Y:S04]  /*0d30*/  STL.64 [R26+0x18], R10 ;  /* 0x0000180a1a007387 */ /* 0x0001e80000100a00 */
[----:B------:R0:W-:Y:S01]  /*0d40*/  STL.64 [R26+0x20], R14 ;  /* 0x0000200e1a007387 */ /* 0x0001e20000100a00 */
[----:B------:R-:W-:-:S03]  /*0d50*/  ISETP.NE.AND P0, PT, R25, R24, PT ;  /* 0x000000181900720c */ /* 0x000fc60003f05270 */
[----:B----4-:R0:W-:Y:S04]  /*0d60*/  STL.64 [R26+0x30], R20 ;  /* 0x000030141a007387 */ /* 0x0101e80000100a00 */
[----:B--2---:R0:W-:Y:S04]  /*0d70*/  STL.64 [R26+0x28], R18 ;  /* 0x000028121a007387 */ /* 0x0041e80000100a00 */
[----:B---3--:R0:W-:Y:S02]  /*0d80*/  STL.64 [R26+0x38], R22 ;  /* 0x000038161a007387 */ /* 0x0081e40000100a00 */
[----:B------:R-:W-:Y:S05]  /*0d90*/  @P0 BRA `(.L_x_91) ;  /* 0xfffffffc00440947 */ /* 0x000fea000383ffff */
.L_x_90:
[----:B------:R-:W-:Y:S05]  /*0da0*/  @!P2 BRA `(.L_x_85) ;  /* 0x000000040010a947 */ /* 0x000fea0003800000 */
[----:B------:R-:W-:Y:S02]  /*0db0*/  ISETP.GE.U32.AND P0, PT, R8, 0x8, PT ;  /* 0x000000080800780c */ /* 0x000fe40003f06070 */
[----:B0-----:R-:W-:-:S04]  /*0dc0*/  LOP3.LUT R22, R2, 0x7, RZ, 0xc0, !PT ;  /* 0x0000000702167812 */ /* 0x001fc800078ec0ff */
[----:B------:R-:W-:-:S07]  /*0dd0*/  ISETP.NE.AND P2, PT, R22, RZ, PT ;  /* 0x000000ff1600720c */ /* 0x000fce0003f45270 */
[----:B------:R-:W-:Y:S06]  /*0de0*/  @!P0 BRA `(.L_x_92) ;  /* 0x0000000000748947 */ /* 0x000fec0003800000 */
[----:B------:R-:W0:Y:S08]  /*0df0*/  LDC R21, c[0x0][0x44c] ;  /* 0x00011300ff157b82 */ /* 0x000e300000000800 */
[----:B------:R-:W1:Y:S01]  /*0e00*/  LDC.64 R18, c[0x0][0x380] ;  /* 0x0000e000ff127b82 */ /* 0x000e620000000a00 */
[----:B0----5:R-:W-:-:S04]  /*0e10*/  IMAD R5, R24, R21, R3 ;  /* 0x0000001518057224 */ /* 0x021fc800078e0203 */
        /* <DEDUP_REMOVED lines=11> */
[C---:B------:R-:W-:Y:S02]  /*0ed0*/  IMAD.WIDE R16, R21.reuse, 0x4, R14 ;  /* 0x0000000415107825 */ /* 0x040fe400078e020e */
[----:B------:R-:W4:Y:S02]  /*0ee0*/  LDG.E R14, desc[UR10][R14.64] ;  /* 0x0000000a0e0e7981 */ /* 0x000f24000c1e1900 */
[----:B------:R-:W-:-:S02]  /*0ef0*/  IMAD.WIDE R20, R21, 0x4, R16 ;  /* 0x0000000415147825 */ /* 0x000fc400078e0210 */
[----:B------:R-:W4:Y:S04]  /*0f00*/  LDG.E R16, desc[UR10][R16.64] ;  /* 0x0000000a10107981 */ /* 0x000f28000c1e1900 */
[----:B------:R-:W4:Y:S01]  /*0f10*/  LDG.E R20, desc[UR10][R20.64] ;  /* 0x0000000a14147981 */ /* 0x000f22000c1e1900 */
[C---:B------:R-:W-:Y:S02]  /*0f20*/  LEA R23, R24.reuse, UR9, 0x2 ;  /* 0x0000000918177c11 */ /* 0x040fe4000f8e10ff */
        /* <DEDUP_REMOVED lines=9> */
.L_x_92:
[----:B------:R-:W-:Y:S05]  /*0fc0*/  @!P2 BRA `(.L_x_85) ;  /* 0x000000000088a947 */ /* 0x000fea0003800000 */
[----:B------:R-:W-:Y:S02]  /*0fd0*/  ISETP.GE.U32.AND P0, PT, R22, 0x4, PT ;  /* 0x000000041600780c */ /* 0x000fe40003f06070 */
[----:B------:R-:W-:-:S04]  /*0fe0*/  LOP3.LUT R8, R2, 0x3, RZ, 0xc0, !PT ;  /* 0x0000000302087812 */ /* 0x000fc800078ec0ff */
[----:B------:R-:W-:-:S07]  /*0ff0*/  ISETP.NE.AND P2, PT, R8, RZ, PT ;  /* 0x000000ff0800720c */ /* 0x000fce0003f45270 */
[----:B------:R-:W-:Y:S06]  /*1000*/  @!P0 BRA `(.L_x_93) ;  /* 0x0000000000448947 */ /* 0x000fec0003800000 */
[----:B------:R-:W1:Y:S08]  /*1010*/  LDC R11, c[0x0][0x44c] ;  /* 0x00011300ff0b7b82 */ /* 0x000e700000000800 */
[----:B0-----:R-:W0:Y:S01]  /*1020*/  LDC.64 R4, c[0x0][0x380] ;  /* 0x0000e000ff047b82 */ /* 0x001e220000000a00 */
[----:B-1---5:R-:W-:-:S04]  /*1030*/  IMAD R13, R24, R11, R3 ;  /* 0x0000000b180d7224 */ /* 0x022fc800078e0203 */
[----:B0-----:R-:W-:-:S04]  /*1040*/  IMAD.WIDE R12, R13, 0x4, R4 ;  /* 0x000000040d0c7825 */ /* 0x001fc800078e0204 */
[C---:B------:R-:W-:Y:S02]  /*1050*/  IMAD.WIDE R6, R11.reuse, 0x4, R12 ;  /* 0x000000040b067825 */ /* 0x040fe400078e020c */
[----:B------:R-:W2:Y:S02]  /*1060*/  LDG.E R12, desc[UR10][R12.64] ;  /* 0x0000000a0c0c7981 */ /* 0x000ea4000c1e1900 */
[C---:B------:R-:W-:Y:S02]  /*1070*/  IMAD.WIDE R4, R11.reuse, 0x4, R6 ;  /* 0x000000040b047825 */ /* 0x040fe400078e0206 */
[----:B------:R-:W3:Y:S02]  /*1080*/  LDG.E R6, desc[UR10][R6.64] ;  /* 0x0000000a06067981 */ /* 0x000ee4000c1e1900 */
[----:B------:R-:W-:Y:S02]  /*1090*/  IMAD.WIDE R10, R11, 0x4, R4 ;  /* 0x000000040b0a7825 */ /* 0x000fe400078e0204 */
        /* <DEDUP_REMOVED lines=8> */
.L_x_93:
[----:B------:R-:W-:Y:S05]  /*1120*/  @!P2 BRA `(.L_x_85) ;  /* 0x000000000030a947 */ /* 0x000fea0003800000 */
[----:B01----:R-:W0:Y:S01]  /*1130*/  LDC.64 R6, c[0x0][0x380] ;  /* 0x0000e000ff067b82 */ /* 0x003e220000000a00 */
[----:B------:R-:W1:Y:S01]  /*1140*/  LDCU UR5, c[0x0][0x44c] ;  /* 0x00008980ff0577ac */ /* 0x000e620008000800 */
[----:B------:R-:W-:-:S05]  /*1150*/  UMOV UR4, URZ ;  /* 0x000000ff00047c82 */ /* 0x000fca0008000000 */
.L_x_94:
[----:B-1---5:R-:W-:-:S04]  /*1160*/  IMAD R5, R24, UR5, R3 ;  /* 0x0000000518057c24 */ /* 0x022fc8000f8e0203 */
[----:B0-2---:R-:W-:-:S06]  /*1170*/  IMAD.WIDE R4, R5, 0x4, R6 ;  /* 0x0000000405047825 */ /* 0x005fcc00078e0206 */
[----:B------:R-:W2:Y:S01]  /*1180*/  LDG.E R4, desc[UR10][R4.64] ;  /* 0x0000000a04047981 */ /* 0x000ea2000c1e1900 */
[C---:B------:R-:W-:Y:S01]  /*1190*/  LEA R11, R24.reuse, UR9, 0x2 ;  /* 0x00000009180b7c11 */ /* 0x040fe2000f8e10ff */
[----:B------:R-:W-:Y:S01]  /*11a0*/  UIADD3 UR4, UPT, UPT, UR4, 0x1, URZ ;  /* 0x0000000104047890 */ /* 0x000fe2000fffe0ff */
[----:B------:R-:W-:-:S05]  /*11b0*/  VIADD R24, R24, 0x1 ;  /* 0x0000000118187836 */ /* 0x000fca0000000000 */
[----:B------:R-:W-:Y:S01]  /*11c0*/  ISETP.NE.AND P0, PT, R8, UR4, PT ;  /* 0x0000000408007c0c */ /* 0x000fe2000bf05270 */
[----:B--2---:R2:W-:-:S12]  /*11d0*/  STL [R11], R4 ;  /* 0x000000040b007387 */ /* 0x0045d80000100800 */
[----:B------:R-:W-:Y:S05]  /*11e0*/  @P0 BRA `(.L_x_94) ;  /* 0xfffffffc00dc0947 */ /* 0x000fea000383ffff */
.L_x_85:
[----:B------:R-:W-:Y:S05]  /*11f0*/  BSYNC.RECONVERGENT B0 ;  /* 0x0000000000007941 */ /* 0x000fea0003800200 */
.L_x_83:
[----:B012---:R-:W0:Y:S08]  /*1200*/  LDC.64 R4, c[0x0][0x420] ;  /* 0x00010800ff047b82 */ /* 0x007e300000000a00 */
[----:B------:R-:W1:Y:S01]  /*1210*/  LDC.64 R6, c[0x0][0x428] ;  /* 0x00010a00ff067b82 */ /* 0x000e620000000a00 */
[----:B0-----:R-:W-:-:S07]  /*1220*/  IMAD.WIDE R4, R30, 0x4, R4 ;  /* 0x000000041e047825 */ /* 0x001fce00078e0204 */
[----:B------:R-:W-:Y:S01]  /*1230*/  BAR.SYNC.DEFER_BLOCKING 0x0 ;  /* 0x0000000000007b1d */ /* 0x000fe20000010000 */
[----:B-1----:R-:W-:-:S05]  /*1240*/  IMAD.WIDE R6, R30, 0x4, R6 ;  /* 0x000000041e067825 */ /* 0x002fca00078e0206 */
[----:B------:R-:W2:Y:S04]  /*1250*/  LDG.E R5, desc[UR10][R4.64] ;  /* 0x0000000a04057981 */ /* 0x000ea8000c1e1900 */
[----:B-----5:R0:W5:Y:S01]  /*1260*/  LDG.E R3, desc[UR10][R6.64] ;  /* 0x0000000a06037981 */ /* 0x020162000c1e1900 */
[----:B------:R-:W-:Y:S01]  /*1270*/  BSSY.RECONVERGENT B0, `(.L_x_95) ;  /* 0x00001dd000007945 */ /* 0x000fe20003800200 */
[----:B--2---:R-:W-:-:S13]  /*1280*/  ISETP.NE.AND P0, PT, R5, 0x1, PT ;  /* 0x000000010500780c */ /* 0x004fda0003f05270 */
[----:B0-----:R-:W-:Y:S05]  /*1290*/  @!P0 BRA `(.L_x_96) ;  /* 0x0000001400048947 */ /* 0x001fea0003800000 */
[----:B------:R-:W-:-:S13]  /*12a0*/  ISETP.NE.AND P0, PT, R5, 0x2, PT ;  /* 0x000000020500780c */ /* 0x000fda0003f05270 */
[----:B------:R-:W-:Y:S05]  /*12b0*/  @!P0 BRA `(.L_x_97) ;  /* 0x00000008006c8947 */ /* 0x000fea0003800000 */
[----:B------:R-:W0:Y:S02]  /*12c0*/  LDCU UR4, c[0x0][0x440] ;  /* 0x00008800ff0477ac */ /* 0x000e240008000800 */
[----:B0-----:R-:W-:-:S04]  /*12d0*/  MOV R4, UR4 ;  /* 0x0000000400047c02 */ /* 0x001fc80008000f00 */
[----:B------:R-:W-:-:S04]  /*12e0*/  ISETP.GE.AND P0, PT, R4, 0x1, PT ;  /* 0x000000010400780c */ /* 0x000fc80003f06270 */
[----:B------:R-:W-:-:S13]  /*12f0*/  ISETP.NE.OR P2, PT, R5, 0x3, !P0 ;  /* 0x000000030500780c */ /* 0x000fda0004745670 */
[----:B------:R-:W-:Y:S05]  /*1300*/  @P2 BRA `(.L_x_98) ;  /* 0x0000001c004c2947 */ /* 0x000fea0003800000 */
[C---:B------:R-:W-:Y:S01]  /*1310*/  VIADD R5, R4.reuse, 0xffffffff ;  /* 0xffffffff04057836 */ /* 0x040fe20000000000 */
[----:B------:R-:W-:Y:S01]  /*1320*/  LOP3.LUT R26, R4, 0xf, RZ, 0xc0, !PT ;  /* 0x0000000f041a7812 */ /* 0x000fe200078ec0ff */
[----:B------:R-:W-:-:S03]  /*1330*/  IMAD.MOV.U32 R27, RZ, RZ, RZ ;  /* 0x000000ffff1b7224 */ /* 0x000fc600078e00ff */
[----:B------:R-:W-:Y:S02]  /*1340*/  ISETP.GE.U32.AND P3, PT, R5, 0xf, PT ;  /* 0x0000000f0500780c */ /* 0x000fe40003f66070 */
[----:B------:R-:W-:-:S11]  /*1350*/  ISETP.NE.AND P2, PT, R26, RZ, PT ;  /* 0x000000ff1a00720c */ /* 0x000fd60003f45270 */
[----:B------:R-:W-:Y:S05]  /*1360*/  @!P3 BRA `(.L_x_99) ;  /* 0x0000000000e8b947 */ /* 0x000fea0003800000 */
[----:B------:R-:W-:Y:S01]  /*1370*/  HFMA2 R8, -RZ, RZ, 0, 0 ;  /* 0x00000000ff087431 */ /* 0x000fe200000001ff */
[----:B------:R-:W-:-:S07]  /*1380*/  LOP3.LUT R27, R4, 0x7ffffff0, RZ, 0xc0, !PT ;  /* 0x7ffffff0041b7812 */ /* 0x000fce00078ec0ff */
.L_x_100:
[----:B0-----:R-:W0:Y:S08]  /*1390*/  LDC.64 R22, c[0x0][0x3c8] ;  /* 0x0000f200ff167b82 */ /* 0x001e300000000a00 */
[----:B------:R-:W1:Y:S01]  /*13a0*/  LDC.64 R32, c[0x0][0x3d0] ;  /* 0x0000f400ff207b82 */ /* 0x000e620000000a00 */
[----:B0-----:R-:W-:-:S05]  /*13b0*/  IMAD.WIDE.U32 R22, R8, 0x4, R22 ;  /* 0x0000000408167825 */ /* 0x001fca00078e0016 */
[----:B------:R-:W2:Y:S04]  /*13c0*/  LDG.E R14, desc[UR10][R22.64] ;  /* 0x0000000a160e7981 */ /* 0x000ea8000c1e1900 */
[----:B------:R-:W2:Y:S04]  /*13d0*/  LDG.E R15, desc[UR10][R22.64+0x4] ;  /* 0x0000040a160f7981 */ /* 0x000ea8000c1e1900 */
[----:B------:R-:W3:Y:S04]  /*13e0*/  LDG.E R16, desc[UR10][R22.64+0x8] ;  /* 0x0000080a16107981 */ /* 0x000ee8000c1e1900 */
[----:B------:R-:W3:Y:S04]  /*13f0*/  LDG.E R17, desc[UR10][R22.64+0xc] ;  /* 0x00000c0a16117981 */ /* 0x000ee8000c1e1900 */
[----:B------:R-:W4:Y:S04]  /*1400*/  LDG.E R18, desc[UR10][R22.64+0x10] ;  /* 0x0000100a16127981 */ /* 0x000f28000c1e1900 */
[----:B------:R-:W4:Y:S04]  /*1410*/  LDG.E R19, desc[UR10][R22.64+0x14] ;  /* 0x0000140a16137981 */ /* 0x000f28000c1e1900 */
[----:B------:R-:W4:Y:S04]  /*1420*/  LDG.E R20, desc[UR10][R22.64+0x18] ;  /* 0x0000180a16147981 */ /* 0x000f28000c1e1900 */
[----:B------:R-:W4:Y:S01]  /*1430*/  LDG.E R21, desc[UR10][R22.64+0x1c] ;  /* 0x00001c0a16157981 */ /* 0x000f22000c1e1900 */
[C---:B------:R-:W-:Y:S01]  /*1440*/  LEA R5, R8.reuse, UR9, 0x2 ;  /* 0x0000000908057c11 */ /* 0x040fe2000f8e10ff */
[----:B-1----:R-:W-:-:S02]  /*1450*/  IMAD.WIDE.U32 R32, R8, 0x4, R32 ;  /* 0x0000000408207825 */ /* 0x002fc400078e0020 */
[----:B------:R-:W4:Y:S04]  /*1460*/  LDG.E R6, desc[UR10][R22.64+0x20] ;  /* 0x0000200a16067981 */ /* 0x000f28000c1e1900 */
[----:B------:R-:W4:Y:S04]  /*1470*/  LDG.E R7, desc[UR10][R22.64+0x24] ;  /* 0x0000240a16077981 */ /* 0x000f28000c1e1900 */
[----:B------:R-:W4:Y:S04]  /*1480*/  LDG.E R10, desc[UR10][R22.64+0x28] ;  /* 0x0000280a160a7981 */ /* 0x000f28000c1e1900 */
[----:B------:R-:W4:Y:S04]  /*1490*/  LDG.E R11, desc[UR10][R22.64+0x2c] ;  /* 0x00002c0a160b7981 */ /* 0x000f28000c1e1900 */
[----:B------:R-:W4:Y:S04]  /*14a0*/  LDG.E R12, desc[UR10][R22.64+0x30] ;  /* 0x0000300a160c7981 */ /* 0x000f28000c1e1900 */
[----:B------:R-:W4:Y:S04]  /*14b0*/  LDG.E R13, desc[UR10][R22.64+0x34] ;  /* 0x0000340a160d7981 */ /* 0x000f28000c1e1900 */
[----:B------:R-:W4:Y:S04]  /*14c0*/  LDG.E R24, desc[UR10][R32.64+0x20] ;  /* 0x0000200a20187981 */ /* 0x000f28000c1e1900 */
[----:B------:R-:W4:Y:S04]  /*14d0*/  LDG.E R25, desc[UR10][R32.64+0x24] ;  /* 0x0000240a20197981 */ /* 0x000f28000c1e1900 */
[----:B--2---:R0:W-:Y:S04]  /*14e0*/  STL.64 [R5+0x50], R14 ;  /* 0x0000500e05007387 */ /* 0x0041e80000100a00 */
[----:B---3--:R1:W-:Y:S04]  /*14f0*/  STL.64 [R5+0x58], R16 ;  /* 0x0000581005007387 */ /* 0x0083e80000100a00 */
[----:B0-----:R-:W2:Y:S04]  /*1500*/  LDG.E R14, desc[UR10][R22.64+0x38] ;  /* 0x0000380a160e7981 */ /* 0x001ea8000c1e1900 */
[----:B----4-:R0:W-:Y:S04]  /*1510*/  STL.64 [R5+0x60], R18 ;  /* 0x0000601205007387 */ /* 0x0101e80000100a00 */
[----:B------:R-:W2:Y:S04]  /*1520*/  LDG.E R15, desc[UR10][R22.64+0x3c] ;  /* 0x00003c0a160f7981 */ /* 0x000ea8000c1e1900 */
[----:B------:R3:W-:Y:S04]  /*1530*/  STL.64 [R5+0x68], R20 ;  /* 0x0000681405007387 */ /* 0x0007e80000100a00 */
[----:B-1----:R-:W4:Y:S04]  /*1540*/  LDG.E R16, desc[UR10][R32.64] ;  /* 0x0000000a20107981 */ /* 0x002f28000c1e1900 */
[----:B------:R1:W-:Y:S04]  /*1550*/  STL.64 [R5+0x70], R6 ;  /* 0x0000700605007387 */ /* 0x0003e80000100a00 */
[----:B------:R-:W4:Y:S04]  /*1560*/  LDG.E R17, desc[UR10][R32.64+0x4] ;  /* 0x0000040a20117981 */ /* 0x000f28000c1e1900 */
[----:B------:R1:W-:Y:S04]  /*1570*/  STL.64 [R5+0x78], R10 ;  /* 0x0000780a05007387 */ /* 0x0003e80000100a00 */
[----:B0-----:R-:W4:Y:S04]  /*1580*/  LDG.E R18, desc[UR10][R32.64+0x8] ;  /* 0x0000080a20127981 */ /* 0x001f28000c1e1900 */
[----:B------:R0:W-:Y:S04]  /*1590*/  STL.64 [R5+0x80], R12 ;  /* 0x0000800c05007387 */ /* 0x0001e80000100a00 */
[----:B------:R-:W4:Y:S04]  /*15a0*/  LDG.E R19, desc[UR10][R32.64+0xc] ;  /* 0x00000c0a20137981 */ /* 0x000f28000c1e1900 */
[----:B---3--:R-:W3:Y:S04]  /*15b0*/  LDG.E R20, desc[UR10][R32.64+0x10] ;  /* 0x0000100a20147981 */ /* 0x008ee8000c1e1900 */
[----:B------:R-:W3:Y:S04]  /*15c0*/  LDG.E R21, desc[UR10][R32.64+0x14] ;  /* 0x0000140a20157981 */ /* 0x000ee8000c1e1900 */
[----:B------:R-:W3:Y:S04]  /*15d0*/  LDG.E R22, desc[UR10][R32.64+0x18] ;  /* 0x0000180a20167981 */ /* 0x000ee8000c1e1900 */
[----:B------:R-:W3:Y:S04]  /*15e0*/  LDG.E R23, desc[UR10][R32.64+0x1c] ;  /* 0x00001c0a20177981 */ /* 0x000ee8000c1e1900 */
[----:B-1----:R-:W3:Y:S04]  /*15f0*/  LDG.E R6, desc[UR10][R32.64+0x28] ;  /* 0x0000280a20067981 */ /* 0x002ee8000c1e1900 */
[----:B------:R-:W3:Y:S04]  /*1600*/  LDG.E R7, desc[UR10][R32.64+0x2c] ;  /* 0x00002c0a20077981 */ /* 0x000ee8000c1e1900 */
[----:B------:R-:W3:Y:S04]  /*1610*/  LDG.E R10, desc[UR10][R32.64+0x30] ;  /* 0x0000300a200a7981 */ /* 0x000ee8000c1e1900 */
[----:B------:R-:W3:Y:S04]  /*1620*/  LDG.E R11, desc[UR10][R32.64+0x34] ;  /* 0x0000340a200b7981 */ /* 0x000ee8000c1e1900 */
[----:B0-----:R-:W3:Y:S04]  /*1630*/  LDG.E R12, desc[UR10][R32.64+0x38] ;  /* 0x0000380a200c7981 */ /* 0x001ee8000c1e1900 */
[----:B------:R-:W3:Y:S01]  /*1640*/  LDG.E R13, desc[UR10][R32.64+0x3c] ;  /* 0x00003c0a200d7981 */ /* 0x000ee2000c1e1900 */
[----:B------:R-:W-:-:S03]  /*1650*/  VIADD R8, R8, 0x10 ;  /* 0x0000001008087836 */ /* 0x000fc60000000000 */
[----:B------:R0:W-:Y:S02]  /*1660*/  STL.64 [R5+0xc0], R24 ;  /* 0x0000c01805007387 */ /* 0x0001e40000100a00 */
[----:B------:R-:W-:Y:S02]  /*1670*/  ISETP.NE.AND P3, PT, R8, R27, PT ;  /* 0x0000001b0800720c */ /* 0x000fe40003f65270 */
[----:B--2---:R0:W-:Y:S04]  /*1680*/  STL.64 [R5+0x88], R14 ;  /* 0x0000880e05007387 */ /* 0x0041e80000100a00 */
[----:B----4-:R0:W-:Y:S04]  /*1690*/  STL.64 [R5+0xa0], R16 ;  /* 0x0000a01005007387 */ /* 0x0101e80000100a00 */
[----:B------:R0:W-:Y:S04]  /*16a0*/  STL.64 [R5+0xa8], R18 ;  /* 0x0000a81205007387 */ /* 0x0001e80000100a00 */
[----:B---3--:R0:W-:Y:S04]  /*16b0*/  STL.64 [R5+0xb0], R20 ;  /* 0x0000b01405007387 */ /* 0x0081e80000100a00 */
[----:B------:R0:W-:Y:S04]  /*16c0*/  STL.64 [R5+0xb8], R22 ;  /* 0x0000b81605007387 */ /* 0x0001e80000100a00 */
[----:B------:R0:W-:Y:S04]  /*16d0*/  STL.64 [R5+0xc8], R6 ;  /* 0x0000c80605007387 */ /* 0x0001e80000100a00 */
[----:B------:R0:W-:Y:S04]  /*16e0*/  STL.64 [R5+0xd0], R10 ;  /* 0x0000d00a05007387 */ /* 0x0001e80000100a00 */
[----:B------:R0:W-:Y:S01]  /*16f0*/  STL.64 [R5+0xd8], R12 ;  /* 0x0000d80c05007387 */ /* 0x0001e20000100a00 */
[----:B------:R-:W-:Y:S05]  /*1700*/  @P3 BRA `(.L_x_100) ;  /* 0xfffffffc00203947 */ /* 0x000fea000383ffff */
.L_x_99:
[----:B------:R-:W-:Y:S05]  /*1710*/  @!P2 BRA `(.L_x_98) ;  /* 0x000000180048a947 */ /* 0x000fea0003800000 */
[----:B------:R-:W-:Y:S02]  /*1720*/  ISETP.GE.U32.AND P2, PT, R26, 0x8, PT ;  /* 0x000000081a00780c */ /* 0x000fe40003f46070 */
[----:B0-----:R-:W-:-:S04]  /*1730*/  LOP3.LUT R13, R4, 0x7, RZ, 0xc0, !PT ;  /* 0x00000007040d7812 */ /* 0x001fc800078ec0ff */
[----:B------:R-:W-:-:S07]  /*1740*/  ISETP.NE.AND P3, PT, R13, RZ, PT ;  /* 0x000000ff0d00720c */ /* 0x000fce0003f65270 */
[----:B------:R-:W-:Y:S06]  /*1750*/  @!P2 BRA `(.L_x_101) ;  /* 0x000000000098a947 */ /* 0x000fec0003800000 */
[----:B------:R-:W0:Y:S08]  /*1760*/  LDC.64 R6, c[0x0][0x3c8] ;  /* 0x0000f200ff067b82 */ /* 0x000e300000000a00 */
[----:B------:R-:W1:Y:S01]  /*1770*/  LDC.64 R10, c[0x0][0x3d0] ;  /* 0x0000f400ff0a7b82 */ /* 0x000e620000000a00 */
[----:B0-----:R-:W-:-:S05]  /*1780*/  IMAD.WIDE.U32 R6, R27, 0x4, R6 ;  /* 0x000000041b067825 */ /* 0x001fca00078e0006 */
[----:B------:R-:W2:Y:S01]  /*1790*/  LDG.E R20, desc[UR10][R6.64] ;  /* 0x0000000a06147981 */ /* 0x000ea2000c1e1900 */
[----:B-1----:R-:W-:-:S03]  /*17a0*/  IMAD.WIDE.U32 R10, R27, 0x4, R10 ;  /* 0x000000041b0a7825 */ /* 0x002fc600078e000a */
[----:B------:R-:W3:Y:S01]  /*17b0*/  LDG.E R24, desc[UR10][R6.64+0x4] ;  /* 0x0000040a06187981 */ /* 0x000ee2000c1e1900 */
[----:B------:R-:W-:-:S03]  /*17c0*/  LEA R5, R27, UR9, 0x2 ;  /* 0x000000091b057c11 */ /* 0x000fc6000f8e10ff */
        /* <DEDUP_REMOVED lines=13> */
[----:B------:R-:W4:Y:S01]  /*18a0*/  LDG.E R21, desc[UR10][R10.64+0x1c] ;  /* 0x00001c0a0a157981 */ /* 0x000f22000c1e1900 */
[----:B------:R-:W-:-:S03]  /*18b0*/  VIADD R27, R27, 0x8 ;  /* 0x000000081b1b7836 */ /* 0x000fc60000000000 */
[----:B--2---:R0:W-:Y:S04]  /*18c0*/  STL [R5+0x50], R20 ;  /* 0x0000501405007387 */ /* 0x0041e80000100800 */
[----:B---3--:R0:W-:Y:S04]  /*18d0*/  STL [R5+0x54], R24 ;  /* 0x0000541805007387 */ /* 0x0081e80000100800 */
[----:B----4-:R0:W-:Y:S04]  /*18e0*/  STL [R5+0x58], R8 ;  /* 0x0000580805007387 */ /* 0x0101e80000100800 */
[----:B------:R0:W-:Y:S04]  /*18f0*/  STL [R5+0x5c], R12 ;  /* 0x00005c0c05007387 */ /* 0x0001e80000100800 */
        /* <DEDUP_REMOVED lines=11> */
[----:B------:R0:W-:Y:S02]  /*19b0*/  STL [R5+0xbc], R21 ;  /* 0x0000bc1505007387 */ /* 0x0001e40000100800 */
.L_x_101:
        /* <DEDUP_REMOVED lines=10> */
[----:B------:R-:W3:Y:S04]  /*1a60*/  LDG.E R14, desc[UR10][R10.64+0x4] ;  /* 0x0000040a0a0e7981 */ /* 0x000ee8000c1e1900 */
[----:B------:R-:W4:Y:S04]  /*1a70*/  LDG.E R18, desc[UR10][R10.64+0x8] ;  /* 0x0000080a0a127981 */ /* 0x000f28000c1e1900 */
[----:B------:R-:W4:Y:S04]  /*1a80*/  LDG.E R22, desc[UR10][R10.64+0xc] ;  /* 0x00000c0a0a167981 */ /* 0x000f28000c1e1900 */
[----:B------:R-:W4:Y:S04]  /*1a90*/  LDG.E R12, desc[UR10][R6.64] ;  /* 0x0000000a060c7981 */ /* 0x000f28000c1e1900 */
[----:B------:R-:W4:Y:S04]  /*1aa0*/  LDG.E R16, desc[UR10][R6.64+0x4] ;  /* 0x0000040a06107981 */ /* 0x000f28000c1e1900 */
[----:B------:R-:W4:Y:S04]  /*1ab0*/  LDG.E R20, desc[UR10][R6.64+0x8] ;  /* 0x0000080a06147981 */ /* 0x000f28000c1e1900 */
[----:B------:R-:W4:Y:S01]  /*1ac0*/  LDG.E R24, desc[UR10][R6.64+0xc] ;  /* 0x00000c0a06187981 */ /* 0x000f22000c1e1900 */
[----:B------:R-:W-:-:S02]  /*1ad0*/  LEA R13, R27, UR9, 0x2 ;  /* 0x000000091b0d7c11 */ /* 0x000fc4000f8e10ff */
[----:B------:R-:W-:-:S03]  /*1ae0*/  IADD3 R27, PT, PT, R27, 0x4, RZ ;  /* 0x000000041b1b7810 */ /* 0x000fc60007ffe0ff */
[----:B--2---:R0:W-:Y:S04]  /*1af0*/  STL [R13+0x50], R8 ;  /* 0x000050080d007387 */ /* 0x0041e80000100800 */
[----:B---3--:R0:W-:Y:S04]  /*1b00*/  STL [R13+0x54], R14 ;  /* 0x0000540e0d007387 */ /* 0x0081e80000100800 */
[----:B----4-:R0:W-:Y:S04]  /*1b10*/  STL [R13+0x58], R18 ;  /* 0x000058120d007387 */ /* 0x0101e80000100800 */
[----:B------:R0:W-:Y:S04]  /*1b20*/  STL [R13+0x5c], R22 ;  /* 0x00005c160d007387 */ /* 0x0001e80000100800 */
[----:B------:R0:W-:Y:S04]  /*1b30*/  STL [R13+0xa0], R12 ;  /* 0x0000a00c0d007387 */ /* 0x0001e80000100800 */
[----:B------:R0:W-:Y:S04]  /*1b40*/  STL [R13+0xa4], R16 ;  /* 0x0000a4100d007387 */ /* 0x0001e80000100800 */
[----:B------:R0:W-:Y:S04]  /*1b50*/  STL [R13+0xa8], R20 ;  /* 0x0000a8140d007387 */ /* 0x0001e80000100800 */
[----:B------:R0:W-:Y:S02]  /*1b60*/  STL [R13+0xac], R24 ;  /* 0x0000ac180d007387 */ /* 0x0001e40000100800 */
.L_x_102:
[----:B------:R-:W-:Y:S05]  /*1b70*/  @!P3 BRA `(.L_x_98) ;  /* 0x000000140030b947 */ /* 0x000fea0003800000 */
[----:B------:R-:W1:Y:S01]  /*1b80*/  LDC.64 R10, c[0x0][0x3c8] ;  /* 0x0000f200ff0a7b82 */ /* 0x000e620000000a00 */
[----:B------:R-:W-:-:S07]  /*1b90*/  UMOV UR4, URZ ;  /* 0x000000ff00047c82 */ /* 0x000fce0008000000 */
[----:B------:R-:W2:Y:S02]  /*1ba0*/  LDC.64 R6, c[0x0][0x3d0] ;  /* 0x0000f400ff067b82 */ /* 0x000ea40000000a00 */
.L_x_103:
[----:B01--4-:R-:W-:-:S04]  /*1bb0*/  IMAD.WIDE.U32 R14, R27, 0x4, R10 ;  /* 0x000000041b0e7825 */ /* 0x013fc800078e000a */
[C---:B--2---:R-:W-:Y:S02]  /*1bc0*/  IMAD.WIDE.U32 R12, R27.reuse, 0x4, R6 ;  /* 0x000000041b0c7825 */ /* 0x044fe400078e0006 */
[----:B------:R-:W2:Y:S04]  /*1bd0*/  LDG.E R14, desc[UR10][R14.64] ;  /* 0x0000000a0e0e7981 */ /* 0x000ea8000c1e1900 */
[----:B------:R-:W3:Y:S01]  /*1be0*/  LDG.E R12, desc[UR10][R12.64] ;  /* 0x0000000a0c0c7981 */ /* 0x000ee2000c1e1900 */
[C---:B------:R-:W-:Y:S01]  /*1bf0*/  LEA R17, R27.reuse, UR9, 0x2 ;  /* 0x000000091b117c11 */ /* 0x040fe2000f8e10ff */
[----:B------:R-:W-:Y:S01]  /*1c00*/  UIADD3 UR4, UPT, UPT, UR4, 0x1, URZ ;  /* 0x0000000104047890 */ /* 0x000fe2000fffe0ff */
[----:B------:R-:W-:-:S05]  /*1c10*/  VIADD R27, R27, 0x1 ;  /* 0x000000011b1b7836 */ /* 0x000fca0000000000 */
[----:B------:R-:W-:Y:S01]  /*1c20*/  ISETP.NE.AND P2, PT, R5, UR4, PT ;  /* 0x0000000405007c0c */ /* 0x000fe2000bf45270 */
[----:B--2---:R4:W-:Y:S04]  /*1c30*/  STL [R17+0x50], R14 ;  /* 0x0000500e11007387 */ /* 0x0049e80000100800 */
[----:B---3--:R4:W-:Y:S08]  /*1c40*/  STL [R17+0xa0], R12 ;  /* 0x0000a00c11007387 */ /* 0x0089f00000100800 */
[----:B------:R-:W-:Y:S05]  /*1c50*/  @P2 BRA `(.L_x_103) ;  /* 0xfffffffc00d42947 */ /* 0x000fea000383ffff */
[----:B------:R-:W-:Y:S05]  /*1c60*/  BRA `(.L_x_98) ;  /* 0x0000001000f47947 */ /* 0x000fea0003800000 */
.L_x_97:
[----:B------:R-:W0:Y:S02]  /*1c70*/  LDCU UR4, c[0x0][0x440] ;  /* 0x00008800ff0477ac */ /* 0x000e240008000800 */
[----:B0-----:R-:W-:-:S05]  /*1c80*/  IMAD.U32 R4, RZ, RZ, UR4 ;  /* 0x00000004ff047e24 */ /* 0x001fca000f8e00ff */
[----:B------:R-:W-:-:S13]  /*1c90*/  ISETP.GE.AND P0, PT, R4, 0x1, PT ;  /* 0x000000010400780c */ /* 0x000fda0003f06270 */
[----:B------:R-:W-:Y:S05]  /*1ca0*/  @!P0 BRA `(.L_x_98) ;  /* 0x0000001000e48947 */ /* 0x000fea0003800000 */
[C---:B------:R-:W-:Y:S01]  /*1cb0*/  IADD3 R6, PT, PT, R4.reuse, -0x1, RZ ;  /* 0xffffffff04067810 */ /* 0x040fe20007ffe0ff */
[----:B------:R-:W-:Y:S01]  /*1cc0*/  IMAD.MOV.U32 R27, RZ, RZ, RZ ;  /* 0x000000ffff1b7224 */ /* 0x000fe200078e00ff */
[----:B------:R-:W-:Y:S02]  /*1cd0*/  LOP3.LUT R5, R4, 0xf, RZ, 0xc0, !PT ;  /* 0x0000000f04057812 */ /* 0x000fe400078ec0ff */
[----:B------:R-:W-:Y:S02]  /*1ce0*/  ISETP.GE.U32.AND P3, PT, R6, 0xf, PT ;  /* 0x0000000f0600780c */ /* 0x000fe40003f66070 */
[----:B------:R-:W-:-:S11]  /*1cf0*/  ISETP.NE.AND P2, PT, R5, RZ, PT ;  /* 0x000000ff0500720c */ /* 0x000fd60003f45270 */
[----:B------:R-:W-:Y:S05]  /*1d00*/  @!P3 BRA `(.L_x_104) ;  /* 0x0000000000e8b947 */ /* 0x000fea0003800000 */
[----:B------:R-:W-:Y:S01]  /*1d10*/  LOP3.LUT R27, R4, 0x7ffffff0, RZ, 0xc0, !PT ;  /* 0x7ffffff0041b7812 */ /* 0x000fe200078ec0ff */
[----:B------:R-:W-:-:S07]  /*1d20*/  IMAD.MOV.U32 R26, RZ, RZ, RZ ;  /* 0x000000ffff1a7224 */ /* 0x000fce00078e00ff */
.L_x_105:
        /* <DEDUP_REMOVED lines=44> */
[----:B------:R-:W-:-:S03]  /*1ff0*/  IADD3 R26, PT, PT, R26, 0x10, RZ ;  /* 0x000000101a1a7810 */ /* 0x000fc60007ffe0ff */
[----:B------:R0:W-:Y:S01]  /*2000*/  STL.64 [R8+0xc0], R24 ;  /* 0x0000c01808007387 */ /* 0x0001e20000100a00 */
[----:B------:R-:W-:-:S03]  /*2010*/  ISETP.NE.AND P3, PT, R26, R27, PT ;  /* 0x0000001b1a00720c */ /* 0x000fc60003f65270 */
        /* <DEDUP_REMOVED lines=9> */
.L_x_104:
        /* <DEDUP_REMOVED lines=43> */
.L_x_106:
        /* <DEDUP_REMOVED lines=17> */
[C---:B------:R-:W-:Y:S01]  /*2470*/  LEA R13, R27.reuse, UR9, 0x2 ;  /* 0x000000091b0d7c11 */ /* 0x040fe2000f8e10ff */
[----:B------:R-:W-:-:S04]  /*2480*/  VIADD R27, R27, 0x4 ;  /* 0x000000041b1b7836 */ /* 0x000fc80000000000 */
        /* <DEDUP_REMOVED lines=8> */
.L_x_107:
[----:B------:R-:W-:Y:S05]  /*2510*/  @!P3 BRA `(.L_x_98) ;  /* 0x0000000800c8b947 */ /* 0x000fea0003800000 */
[----:B------:R-:W0:Y:S08]  /*2520*/  LDC.64 R6, c[0x0][0x3b8] ;  /* 0x0000ee00ff067b82 */ /* 0x000e300000000a00 */
[----:B------:R-:W1:Y:S01]  /*2530*/  LDC.64 R10, c[0x0][0x3c0] ;  /* 0x0000f000ff0a7b82 */ /* 0x000e620000000a00 */
[----:B0-----:R-:W-:-:S06]  /*2540*/  IMAD.WIDE.U32 R14, R27, 0x4, R6 ;  /* 0x000000041b0e7825 */ /* 0x001fcc00078e0006 */
[----:B------:R-:W2:Y:S01]  /*2550*/  LDG.E R14, desc[UR10][R14.64] ;  /* 0x0000000a0e0e7981 */ /* 0x000ea2000c1e1900 */
[----:B-1----:R-:W-:-:S06]  /*2560*/  IMAD.WIDE.U32 R12, R27, 0x4, R10 ;  /* 0x000000041b0c7825 */ /* 0x002fcc00078e000a */
[----:B------:R-:W3:Y:S01]  /*2570*/  LDG.E R12, desc[UR10][R12.64] ;  /* 0x0000000a0c0c7981 */ /* 0x000ee2000c1e1900 */
[----:B------:R-:W-:Y:S02]  /*2580*/  LEA R17, R27, UR9, 0x2 ;  /* 0x000000091b117c11 */ /* 0x000fe4000f8e10ff */
[----:B------:R-:W-:-:S03]  /*2590*/  ISETP.NE.AND P2, PT, R5, 0x1, PT ;  /* 0x000000010500780c */ /* 0x000fc60003f45270 */
[----:B--2---:R2:W-:Y:S04]  /*25a0*/  STL [R17+0x50], R14 ;  /* 0x0000500e11007387 */ /* 0x0045e80000100800 */
[----:B---3--:R2:W-:Y:S06]  /*25b0*/  STL [R17+0xa0], R12 ;  /* 0x0000a00c11007387 */ /* 0x0085ec0000100800 */
[----:B------:R-:W-:Y:S05]  /*25c0*/  @!P2 BRA `(.L_x_98) ;  /* 0x00000008009ca947 */ /* 0x000fea0003800000 */
[----:B------:R-:W-:Y:S01]  /*25d0*/  IADD3 R27, PT, PT, R27, 0x1, RZ ;  /* 0x000000011b1b7810 */ /* 0x000fe20007ffe0ff */
[----:B------:R-:W-:-:S06]  /*25e0*/  UMOV UR4, 0x1 ;  /* 0x0000000100047882 */ /* 0x000fcc0000000000 */
.L_x_108:
[----:B0-2---:R-:W-:-:S04]  /*25f0*/  IMAD.WIDE.U32 R14, R27, 0x4, R6 ;  /* 0x000000041b0e7825 */ /* 0x005fc800078e0006 */
[C---:B------:R-:W-:Y:S02]  /*2600*/  IMAD.WIDE.U32 R12, R27.reuse, 0x4, R10 ;  /* 0x000000041b0c7825 */ /* 0x040fe400078e000a */
        /* <DEDUP_REMOVED lines=10> */
.L_x_96:
[----:B------:R-:W0:Y:S02]  /*26b0*/  LDCU UR4, c[0x0][0x440] ;  /* 0x00008800ff0477ac */ /* 0x000e240008000800 */
[----:B0-----:R-:W-:-:S05]  /*26c0*/  IMAD.U32 R4, RZ, RZ, UR4 ;  /* 0x00000004ff047e24 */ /* 0x001fca000f8e00ff */
[----:B------:R-:W-:-:S13]  /*26d0*/  ISETP.GE.AND P0, PT, R4, 0x1, PT ;  /* 0x000000010400780c */ /* 0x000fda0003f06270 */
[----:B------:R-:W-:Y:S05]  /*26e0*/  @!P0 BRA `(.L_x_98) ;  /* 0x0000000800548947 */ /* 0x000fea0003800000 */
[C---:B------:R-:W-:Y:S02]  /*26f0*/  IADD3 R6, PT, PT, R4.reuse, -0x1, RZ ;  /* 0xffffffff04067810 */ /* 0x040fe40007ffe0ff */
[----:B------:R-:W-:Y:S02]  /*2700*/  LOP3.LUT R5, R4, 0xf, RZ, 0xc0, !PT ;  /* 0x0000000f04057812 */ /* 0x000fe400078ec0ff */
[----:B------:R-:W-:Y:S01]  /*2710*/  ISETP.GE.U32.AND P3, PT, R6, 0xf, PT ;  /* 0x0000000f0600780c */ /* 0x000fe20003f66070 */
[----:B------:R-:W-:Y:S01]  /*2720*/  IMAD.MOV.U32 R6, RZ, RZ, RZ ;  /* 0x000000ffff067224 */ /* 0x000fe200078e00ff */
[----:B------:R-:W-:-:S11]  /*2730*/  ISETP.NE.AND P2, PT, R5, RZ, PT ;  /* 0x000000ff0500720c */ /* 0x000fd60003f45270 */
[----:B------:R-:W-:Y:S05]  /*2740*/  @!P3 BRA `(.L_x_109) ;  /* 0x0000000000e8b947 */ /* 0x000fea0003800000 */
[----:B------:R-:W-:Y:S01]  /*2750*/  LOP3.LUT R6, R4, 0x7ffffff0, RZ, 0xc0, !PT ;  /* 0x7ffffff004067812 */ /* 0x000fe200078ec0ff */
[----:B------:R-:W-:-:S07]  /*2760*/  IMAD.MOV.U32 R7, RZ, RZ, RZ ;  /* 0x000000ffff077224 */ /* 0x000fce00078e00ff */
.L_x_110:
        /* <DEDUP_REMOVED lines=56> */
.L_x_109:
[----:B------:R-:W-:Y:S05]  /*2af0*/  @!P2 BRA `(.L_x_98) ;  /* 0x000000040050a947 */ /* 0x000fea0003800000 */
[----:B------:R-:W-:Y:S02]  /*2b00*/  ISETP.GE.U32.AND P2, PT, R5, 0x8, PT ;  /* 0x000000080500780c */ /* 0x000fe40003f46070 */
[----:B------:R-:W-:-:S04]  /*2b10*/  LOP3.LUT R7, R4, 0x7, RZ, 0xc0, !PT ;  /* 0x0000000704077812 */ /* 0x000fc800078ec0ff */
[----:B------:R-:W-:-:S07]  /*2b20*/  ISETP.NE.AND P3, PT, R7, RZ, PT ;  /* 0x000000ff0700720c */ /* 0x000fce0003f65270 */
[----:B------:R-:W-:Y:S06]  /*2b30*/  @!P2 BRA `(.L_x_111) ;  /* 0x000000000098a947 */ /* 0x000fec0003800000 */
[----:B0-----:R-:W0:Y:S08]  /*2b40*/  LDC.64 R10, c[0x0][0x3a8] ;  /* 0x0000ea00ff0a7b82 */ /* 0x001e300000000a00 */
        /* <DEDUP_REMOVED lines=37> */
.L_x_111:
[----:B------:R-:W-:Y:S05]  /*2da0*/  @!P3 BRA `(.L_x_98) ;  /* 0x0000000000a4b947 */ /* 0x000fea0003800000 */
[----:B------:R-:W-:Y:S02]  /*2db0*/  ISETP.GE.U32.AND P2, PT, R7, 0x4, PT ;  /* 0x000000040700780c */ /* 0x000fe40003f46070 */
[----:B-1----:R-:W-:-:S04]  /*2dc0*/  LOP3.LUT R5, R4, 0x3, RZ, 0xc0, !PT ;  /* 0x0000000304057812 */ /* 0x002fc800078ec0ff */
[----:B------:R-:W-:-:S07]  /*2dd0*/  ISETP.NE.AND P3, PT, R5, RZ, PT ;  /* 0x000000ff0500720c */ /* 0x000fce0003f65270 */
[----:B------:R-:W-:Y:S06]  /*2de0*/  @!P2 BRA `(.L_x_112) ;  /* 0x000000000058a947 */ /* 0x000fec0003800000 */
[----:B0-----:R-:W0:Y:S08]  /*2df0*/  LDC.64 R12, c[0x0][0x3a8] ;  /* 0x0000ea00ff0c7b82 */ /* 0x001e300000000a00 */
        /* <DEDUP_REMOVED lines=21> */
.L_x_112:
[----:B------:R-:W-:Y:S05]  /*2f50*/  @!P3 BRA `(.L_x_98) ;  /* 0x000000000038b947 */ /* 0x000fea0003800000 */
[----:B0-----:R-:W0:Y:S01]  /*2f60*/  LDC.64 R12, c[0x0][0x3a8] ;  /* 0x0000ea00ff0c7b82 */ /* 0x001e220000000a00 */
[----:B------:R-:W-:-:S07]  /*2f70*/  UMOV UR4, URZ ;  /* 0x000000ff00047c82 */ /* 0x000fce0008000000 */
[----:B------:R-:W2:Y:S02]  /*2f80*/  LDC.64 R10, c[0x0][0x3b0] ;  /* 0x0000ec00ff0a7b82 */ /* 0x000ea40000000a00 */
.L_x_113:
[----:B01--4-:R-:W-:-:S04]  /*2f90*/  IMAD.WIDE.U32 R16, R6, 0x4, R12 ;  /* 0x0000000406107825 */ /* 0x013fc800078e000c */
[C---:B--2---:R-:W-:Y:S02]  /*2fa0*/  IMAD.WIDE.U32 R14, R6.reuse, 0x4, R10 ;  /* 0x00000004060e7825 */ /* 0x044fe400078e000a */
[----:B------:R-:W2:Y:S04]  /*2fb0*/  LDG.E R16, desc[UR10][R16.64] ;  /* 0x0000000a10107981 */ /* 0x000ea8000c1e1900 */
[----:B------:R-:W3:Y:S01]  /*2fc0*/  LDG.E R14, desc[UR10][R14.64] ;  /* 0x0000000a0e0e7981 */ /* 0x000ee2000c1e1900 */
[C---:B------:R-:W-:Y:S01]  /*2fd0*/  LEA R7, R6.reuse, UR9, 0x2 ;  /* 0x0000000906077c11 */ /* 0x040fe2000f8e10ff */
[----:B------:R-:W-:Y:S01]  /*2fe0*/  UIADD3 UR4, UPT, UPT, UR4, 0x1, URZ ;  /* 0x0000000104047890 */ /* 0x000fe2000fffe0ff */
[----:B------:R-:W-:-:S05]  /*2ff0*/  IADD3 R6, PT, PT, R6, 0x1, RZ ;  /* 0x0000000106067810 */ /* 0x000fca0007ffe0ff */
[----:B------:R-:W-:Y:S01]  /*3000*/  ISETP.NE.AND P2, PT, R5, UR4, PT ;  /* 0x0000000405007c0c */ /* 0x000fe2000bf45270 */
[----:B--2---:R4:W-:Y:S04]  /*3010*/  STL [R7+0x50], R16 ;  /* 0x0000501007007387 */ /* 0x0049e80000100800 */
[----:B---3--:R4:W-:Y:S08]  /*3020*/  STL [R7+0xa0], R14 ;  /* 0x0000a00e07007387 */ /* 0x0089f00000100800 */
[----:B------:R-:W-:Y:S05]  /*3030*/  @P2 BRA `(.L_x_113) ;  /* 0xfffffffc00d42947 */ /* 0x000fea000383ffff */
.L_x_98:
[----:B------:R-:W-:Y:S05]  /*3040*/  BSYNC.RECONVERGENT B0 ;  /* 0x0000000000007941 */ /* 0x000fea0003800200 */
.L_x_95:
[----:B0-----:R-:W-:Y:S01]  /*3050*/  IMAD.MOV.U32 R6, RZ, RZ, -0x1 ;  /* 0xffffffffff067424 */ /* 0x001fe200078e00ff */
[----:B------:R-:W-:Y:S04]  /*3060*/  BAR.SYNC.DEFER_BLOCKING 0x0 ;  /* 0x0000000000007b1d */ /* 0x000fe80000010000 */
[----:B-1---5:R-:W-:Y:S02]  /*3070*/  VIADDMNMX.U32 R5, R3, R6, 0x2, PT ;  /* 0x0000000203057446 */ /* 0x022fe40003800006 */
[----:B------:R-:W-:Y:S03]  /*3080*/  BSSY.RECONVERGENT B0, `(.L_x_114) ;  /* 0x00001ea000007945 */ /* 0x000fe60003800200 */
[----:B------:R-:W-:-:S04]  /*3090*/  IMAD.SHL.U32 R5, R5, 0x4, RZ ;  /* 0x0000000405057824 */ /* 0x000fc800078e00ff */
[----:B------:R-:W4:Y:S02]  /*30a0*/  LDC R6, c[0x2][R5] ;  /* 0x0080000005067b82 */ /* 0x000f240000000800 */
[----:B----4-:R-:W-:-:S04]  /*30b0*/  SHF.R.S32.HI R7, RZ, 0x1f, R6 ;  /* 0x0000001fff077819 */ /* 0x010fc80000011406 */
.L_x_248:
[----:B------:R-:W-:Y:S05]  /*30c0*/  BRX R6 -0x30d0                                                          (*"BRANCH_TARGETS .L_x_249,.L_x_250,.L_x_251"*) ;  /* 0xffffffcc06cc7949 */ /* 0x000fea000383ffff */
.L_x_251:
[----:B------:R-:W-:Y:S01]  /*30d0*/  ISETP.NE.OR P0, PT, R3, 0x3, !P0 ;  /* 0x000000030300780c */ /* 0x000fe20004705670 */
[----:B------:R-:W-:-:S12]  /*30e0*/  BSSY.RECONVERGENT B1, `(.L_x_115) ;  /* 0x000009d000017945 */ /* 0x000fd80003800200 */
[----:B------:R-:W-:Y:S05]  /*30f0*/  @P0 BRA `(.L_x_116) ;  /* 0x00000008006c0947 */ /* 0x000fea0003800000 */
[C---:B------:R-:W-:Y:S01]  /*3100*/  IADD3 R5, PT, PT, R4.reuse, -0x1, RZ ;  /* 0xffffffff04057810 */ /* 0x040fe20007ffe0ff */
[----:B------:R-:W-:Y:S01]  /*3110*/  BSSY.RECONVERGENT B2, `(.L_x_117) ;  /* 0x0000040000027945 */ /* 0x000fe20003800200 */
[----:B------:R-:W-:Y:S01]  /*3120*/  LOP3.LUT R3, R4, 0xf, RZ, 0xc0, !PT ;  /* 0x0000000f04037812 */ /* 0x000fe200078ec0ff */
[----:B------:R-:W-:Y:S01]  /*3130*/  IMAD.MOV.U32 R27, RZ, RZ, RZ ;  /* 0x000000ffff1b7224 */ /* 0x000fe200078e00ff */
[----:B------:R-:W-:Y:S02]  /*3140*/  ISETP.GE.U32.AND P0, PT, R5, 0xf, PT ;  /* 0x0000000f0500780c */ /* 0x000fe40003f06070 */
[----:B------:R-:W-:-:S11]  /*3150*/  ISETP.NE.AND P2, PT, R3, RZ, PT ;  /* 0x000000ff0300720c */ /* 0x000fd60003f45270 */
[----:B------:R-:W-:Y:S05]  /*3160*/  @!P0 BRA `(.L_x_118) ;  /* 0x0000000000e88947 */ /* 0x000fea0003800000 */
[----:B------:R-:W-:Y:S01]  /*3170*/  LOP3.LUT R27, R4, 0x7ffffff0, RZ, 0xc0, !PT ;  /* 0x7ffffff0041b7812 */ /* 0x000fe200078ec0ff */
[----:B------:R-:W-:-:S07]  /*3180*/  IMAD.MOV.U32 R8, RZ, RZ, RZ ;  /* 0x000000ffff087224 */ /* 0x000fce00078e00ff */
.L_x_119:
[----:B0-----:R-:W0:Y:S08]  /*3190*/  LDC.64 R34, c[0x0][0x3c8] ;  /* 0x0000f200ff227b82 */ /* 0x001e300000000a00 */
[----:B------:R-:W1:Y:S01]  /*31a0*/  LDC.64 R32, c[0x0][0x3d0] ;  /* 0x0000f400ff207b82 */ /* 0x000e620000000a00 */
[----:B0-----:R-:W-:-:S05]  /*31b0*/  IMAD.WIDE.U32 R34, R8, 0x4, R34 ;  /* 0x0000000408227825 */ /* 0x001fca00078e0022 */
[----:B------:R-:W3:Y:S04]  /*31c0*/  LDG.E R6, desc[UR10][R34.64] ;  /* 0x0000000a22067981 */ /* 0x000ee8000c1e1900 */
[----:B------:R-:W3:Y:S04]  /*31d0*/  LDG.E R7, desc[UR10][R34.64+0x4] ;  /* 0x0000040a22077981 */ /* 0x000ee8000c1e1900 */
[----:B------:R-:W4:Y:S04]  /*31e0*/  LDG.E R10, desc[UR10][R34.64+0x8] ;  /* 0x0000080a220a7981 */ /* 0x000f28000c1e1900 */
[----:B------:R-:W4:Y:S04]  /*31f0*/  LDG.E R11, desc[UR10][R34.64+0xc] ;  /* 0x00000c0a220b7981 */ /* 0x000f28000c1e1900 */
[----:B--2---:R-:W2:Y:S04]  /*3200*/  LDG.E R12, desc[UR10][R34.64+0x10] ;  /* 0x0000100a220c7981 */ /* 0x004ea8000c1e1900 */
[----:B------:R-:W2:Y:S01]  /*3210*/  LDG.E R13, desc[UR10][R34.64+0x14] ;  /* 0x0000140a220d7981 */ /* 0x000ea2000c1e1900 */
[C---:B------:R-:W-:Y:S01]  /*3220*/  LEA R5, R8.reuse, UR9, 0x2 ;  /* 0x0000000908057c11 */ /* 0x040fe2000f8e10ff */
[----:B-1----:R-:W-:-:S02]  /*3230*/  IMAD.WIDE.U32 R32, R8, 0x4, R32 ;  /* 0x0000000408207825 */ /* 0x002fc400078e0020 */
[----:B------:R-:W5:Y:S04]  /*3240*/  LDG.E R14, desc[UR10][R34.64+0x18] ;  /* 0x0000180a220e7981 */ /* 0x000f68000c1e1900 */
        /* <DEDUP_REMOVED lines=11> */
[----:B---3--:R0:W-:Y:S04]  /*3300*/  STL.64 [R5+0x78], R6 ;  /* 0x0000780605007387 */ /* 0x0081e80000100a00 */
[----:B----4-:R1:W-:Y:S04]  /*3310*/  STL.64 [R5+0x80], R10 ;  /* 0x0000800a05007387 */ /* 0x0103e80000100a00 */
[----:B0-----:R-:W3:Y:S04]  /*3320*/  LDG.E R6, desc[UR10][R32.64+0x8] ;  /* 0x0000080a20067981 */ /* 0x001ee8000c1e1900 */
[----:B--2---:R0:W-:Y:S04]  /*3330*/  STL.64 [R5+0x88], R12 ;  /* 0x0000880c05007387 */ /* 0x0041e80000100a00 */
[----:B------:R-:W3:Y:S04]  /*3340*/  LDG.E R7, desc[UR10][R32.64+0xc] ;  /* 0x00000c0a20077981 */ /* 0x000ee8000c1e1900 */
[----:B-----5:R2:W-:Y:S04]  /*3350*/  STL.64 [R5+0x90], R14 ;  /* 0x0000900e05007387 */ /* 0x0205e80000100a00 */
[----:B-1----:R-:W4:Y:S04]  /*3360*/  LDG.E R10, desc[UR10][R32.64+0x10] ;  /* 0x0000100a200a7981 */ /* 0x002f28000c1e1900 */
[----:B------:R1:W-:Y:S04]  /*3370*/  STL.64 [R5+0x98], R16 ;  /* 0x0000981005007387 */ /* 0x0003e80000100a00 */
[----:B------:R-:W4:Y:S04]  /*3380*/  LDG.E R11, desc[UR10][R32.64+0x14] ;  /* 0x0000140a200b7981 */ /* 0x000f28000c1e1900 */
[----:B------:R5:W-:Y:S04]  /*3390*/  STL.64 [R5+0xa0], R18 ;  /* 0x0000a01205007387 */ /* 0x000be80000100a00 */
[----:B0-----:R-:W4:Y:S04]  /*33a0*/  LDG.E R12, desc[UR10][R32.64+0x18] ;  /* 0x0000180a200c7981 */ /* 0x001f28000c1e1900 */
[----:B------:R0:W-:Y:S04]  /*33b0*/  STL.64 [R5+0xa8], R20 ;  /* 0x0000a81405007387 */ /* 0x0001e80000100a00 */
[----:B------:R-:W4:Y:S04]  /*33c0*/  LDG.E R13, desc[UR10][R32.64+0x1c] ;  /* 0x00001c0a200d7981 */ /* 0x000f28000c1e1900 */
[----:B--2---:R-:W2:Y:S04]  /*33d0*/  LDG.E R14, desc[UR10][R32.64+0x20] ;  /* 0x0000200a200e7981 */ /* 0x004ea8000c1e1900 */
[----:B------:R-:W2:Y:S04]  /*33e0*/  LDG.E R15, desc[UR10][R32.64+0x24] ;  /* 0x0000240a200f7981 */ /* 0x000ea8000c1e1900 */
[----:B-1----:R-:W2:Y:S04]  /*33f0*/  LDG.E R16, desc[UR10][R32.64+0x28] ;  /* 0x0000280a20107981 */ /* 0x002ea8000c1e1900 */
[----:B------:R-:W2:Y:S04]  /*3400*/  LDG.E R17, desc[UR10][R32.64+0x2c] ;  /* 0x00002c0a20117981 */ /* 0x000ea8000c1e1900 */
[----:B-----5:R-:W5:Y:S04]  /*3410*/  LDG.E R18, desc[UR10][R32.64+0x30] ;  /* 0x0000300a20127981 */ /* 0x020f68000c1e1900 */
[----:B------:R-:W5:Y:S04]  /*3420*/  LDG.E R19, desc[UR10][R32.64+0x34] ;  /* 0x0000340a20137981 */ /* 0x000f68000c1e1900 */
[----:B0-----:R-:W5:Y:S04]  /*3430*/  LDG.E R20, desc[UR10][R32.64+0x38] ;  /* 0x0000380a20147981 */ /* 0x001f68000c1e1900 */
[----:B------:R-:W5:Y:S01]  /*3440*/  LDG.E R21, desc[UR10][R32.64+0x3c] ;  /* 0x00003c0a20157981 */ /* 0x000f62000c1e1900 */
[----:B------:R-:W-:-:S03]  /*3450*/  IADD3 R8, PT, PT, R8, 0x10, RZ ;  /* 0x0000001008087810 */ /* 0x000fc60007ffe0ff */
[----:B------:R0:W-:Y:S04]  /*3460*/  STL.64 [R5+0xb0], R22 ;  /* 0x0000b01605007387 */ /* 0x0001e80000100a00 */
[----:B------:R0:W-:Y:S01]  /*3470*/  STL.64 [R5+0xc8], R24 ;  /* 0x0000c81805007387 */ /* 0x0001e20000100a00 */
[----:B------:R-:W-:-:S03]  /*3480*/  ISETP.NE.AND P0, PT, R8, R27, PT ;  /* 0x0000001b0800720c */ /* 0x000fc60003f05270 */
[----:B---3--:R0:W-:Y:S04]  /*3490*/  STL.64 [R5+0xd0], R6 ;  /* 0x0000d00605007387 */ /* 0x0081e80000100a00 */
[----:B----4-:R0:W-:Y:S04]  /*34a0*/  STL.64 [R5+0xd8], R10 ;  /* 0x0000d80a05007387 */ /* 0x0101e80000100a00 */
[----:B------:R0:W-:Y:S04]  /*34b0*/  STL.64 [R5+0xe0], R12 ;  /* 0x0000e00c05007387 */ /* 0x0001e80000100a00 */
[----:B--2---:R0:W-:Y:S04]  /*34c0*/  STL.64 [R5+0xe8], R14 ;  /* 0x0000e80e05007387 */ /* 0x0041e80000100a00 */
[----:B------:R0:W-:Y:S04]  /*34d0*/  STL.64 [R5+0xf0], R16 ;  /* 0x0000f01005007387 */ /* 0x0001e80000100a00 */
[----:B-----5:R0:W-:Y:S04]  /*34e0*/  STL.64 [R5+0xf8], R18 ;  /* 0x0000f81205007387 */ /* 0x0201e80000100a00 */
[----:B------:R0:W-:Y:S01]  /*34f0*/  STL.64 [R5+0x100], R20 ;  /* 0x0001001405007387 */ /* 0x0001e20000100a00 */
[----:B------:R-:W-:Y:S05]  /*3500*/  @P0 BRA `(.L_x_119) ;  /* 0xfffffffc00200947 */ /* 0x000fea000383ffff */
.L_x_118:
[----:B------:R-:W-:Y:S05]  /*3510*/  BSYNC.RECONVERGENT B2 ;  /* 0x0000000000027941 */ /* 0x000fea0003800200 */
.L_x_117:
[----:B------:R-:W-:Y:S05]  /*3520*/  @!P2 BRA `(.L_x_116) ;  /* 0x000000040060a947 */ /* 0x000fea0003800000 */
[----:B------:R-:W-:Y:S01]  /*3530*/  ISETP.GE.U32.AND P0, PT, R3, 0x8, PT ;  /* 0x000000080300780c */ /* 0x000fe20003f06070 */
[----:B------:R-:W-:Y:S01]  /*3540*/  BSSY.RECONVERGENT B2, `(.L_x_120) ;  /* 0x000002a000027945 */ /* 0x000fe20003800200 */
[----:B0-----:R-:W-:-:S04]  /*3550*/  LOP3.LUT R5, R4, 0x7, RZ, 0xc0, !PT ;  /* 0x0000000704057812 */ /* 0x001fc800078ec0ff */
[----:B------:R-:W-:-:S07]  /*3560*/  ISETP.NE.AND P2, PT, R5, RZ, PT ;  /* 0x000000ff0500720c */ /* 0x000fce0003f45270 */
[----:B------:R-:W-:Y:S06]  /*3570*/  @!P0 BRA `(.L_x_121) ;  /* 0x0000000000988947 */ /* 0x000fec0003800000 */
[----:B------:R-:W0:Y:S08]  /*3580*/  LDC.64 R10, c[0x0][0x3c8] ;  /* 0x0000f200ff0a7b82 */ /* 0x000e300000000a00 */
[----:B------:R-:W1:Y:S01]  /*3590*/  LDC.64 R6, c[0x0][0x3d0] ;  /* 0x0000f400ff067b82 */ /* 0x000e620000000a00 */
[----:B0-----:R-:W-:-:S05]  /*35a0*/  IMAD.WIDE.U32 R10, R27, 0x4, R10 ;  /* 0x000000041b0a7825 */ /* 0x001fca00078e000a */
[----:B------:R-:W3:Y:S01]  /*35b0*/  LDG.E R22, desc[UR10][R10.64] ;  /* 0x0000000a0a167981 */ /* 0x000ee2000c1e1900 */
[C---:B------:R-:W-:Y:S01]  /*35c0*/  LEA R3, R27.reuse, UR9, 0x2 ;  /* 0x000000091b037c11 */ /* 0x040fe2000f8e10ff */
[C---:B-1----:R-:W-:Y:S02]  /*35d0*/  IMAD.WIDE.U32 R6, R27.reuse, 0x4, R6 ;  /* 0x000000041b067825 */ /* 0x042fe400078e0006 */
[----:B------:R-:W4:Y:S04]  /*35e0*/  LDG.E R20, desc[UR10][R10.64+0x4] ;  /* 0x0000040a0a147981 */ /* 0x000f28000c1e1900 */
[----:B------:R-:W5:Y:S04]  /*35f0*/  LDG.E R18, desc[UR10][R10.64+0x8] ;  /* 0x0000080a0a127981 */ /* 0x000f68000c1e1900 */
[----:B------:R-:W5:Y:S04]  /*3600*/  LDG.E R16, desc[UR10][R10.64+0xc] ;  /* 0x00000c0a0a107981 */ /* 0x000f68000c1e1900 */
[----:B--2---:R-:W2:Y:S04]  /*3610*/  LDG.E R14, desc[UR10][R10.64+0x10] ;  /* 0x0000100a0a0e7981 */ /* 0x004ea8000c1e1900 */
[----:B------:R-:W2:Y:S04]  /*3620*/  LDG.E R12, desc[UR10][R10.64+0x14] ;  /* 0x0000140a0a0c7981 */ /* 0x000ea8000c1e1900 */
        /* <DEDUP_REMOVED lines=9> */
[----:B------:R-:W2:Y:S01]  /*36c0*/  LDG.E R19, desc[UR10][R6.64+0x1c] ;  /* 0x00001c0a06137981 */ /* 0x000ea2000c1e1900 */
[----:B------:R-:W-:-:S03]  /*36d0*/  VIADD R27, R27, 0x8 ;  /* 0x000000081b1b7836 */ /* 0x000fc60000000000 */
[----:B---3--:R0:W-:Y:S04]  /*36e0*/  STL [R3+0x78], R22 ;  /* 0x0000781603007387 */ /* 0x0081e80000100800 */
[----:B----4-:R0:W-:Y:S04]  /*36f0*/  STL [R3+0x7c], R20 ;  /* 0x00007c1403007387 */ /* 0x0101e80000100800 */
[----:B-----5:R0:W-:Y:S04]  /*3700*/  STL [R3+0x80], R18 ;  /* 0x0000801203007387 */ /* 0x0201e80000100800 */
[----:B------:R0:W-:Y:S04]  /*3710*/  STL [R3+0x84], R16 ;  /* 0x0000841003007387 */ /* 0x0001e80000100800 */
[----:B--2---:R0:W-:Y:S04]  /*3720*/  STL [R3+0x88], R14 ;  /* 0x0000880e03007387 */ /* 0x0041e80000100800 */
        /* <DEDUP_REMOVED lines=11> */
.L_x_121:
[----:B------:R-:W-:Y:S05]  /*37e0*/  BSYNC.RECONVERGENT B2 ;  /* 0x0000000000027941 */ /* 0x000fea0003800200 */
.L_x_120:
        /* <DEDUP_REMOVED lines=10> */
[----:B-1----:R-:W-:-:S03]  /*3890*/  IMAD.WIDE.U32 R4, R27, 0x4, R10 ;  /* 0x000000041b047825 */ /* 0x002fc600078e000a */
[----:B--2---:R-:W2:Y:S04]  /*38a0*/  LDG.E R12, desc[UR10][R6.64+0x4] ;  /* 0x0000040a060c7981 */ /* 0x004ea8000c1e1900 */
[----:B------:R-:W4:Y:S04]  /*38b0*/  LDG.E R16, desc[UR10][R6.64+0x8] ;  /* 0x0000080a06107981 */ /* 0x000f28000c1e1900 */
[----:B------:R-:W5:Y:S04]  /*38c0*/  LDG.E R20, desc[UR10][R6.64+0xc] ;  /* 0x00000c0a06147981 */ /* 0x000f68000c1e1900 */
[----:B------:R-:W5:Y:S04]  /*38d0*/  LDG.E R10, desc[UR10][R4.64] ;  /* 0x0000000a040a7981 */ /* 0x000f68000c1e1900 */
[----:B------:R-:W5:Y:S04]  /*38e0*/  LDG.E R14, desc[UR10][R4.64+0x4] ;  /* 0x0000040a040e7981 */ /* 0x000f68000c1e1900 */
[----:B------:R-:W5:Y:S04]  /*38f0*/  LDG.E R18, desc[UR10][R4.64+0x8] ;  /* 0x0000080a04127981 */ /* 0x000f68000c1e1900 */
[----:B------:R-:W5:Y:S01]  /*3900*/  LDG.E R22, desc[UR10][R4.64+0xc] ;  /* 0x00000c0a04167981 */ /* 0x000f62000c1e1900 */
[C---:B------:R-:W-:Y:S01]  /*3910*/  LEA R11, R27.reuse, UR9, 0x2 ;  /* 0x000000091b0b7c11 */ /* 0x040fe2000f8e10ff */
[----:B------:R-:W-:-:S04]  /*3920*/  VIADD R27, R27, 0x4 ;  /* 0x000000041b1b7836 */ /* 0x000fc80000000000 */
[----:B---3--:R0:W-:Y:S04]  /*3930*/  STL [R11+0x78], R8 ;  /* 0x000078080b007387 */ /* 0x0081e80000100800 */
[----:B--2---:R0:W-:Y:S04]  /*3940*/  STL [R11+0x7c], R12 ;  /* 0x00007c0c0b007387 */ /* 0x0041e80000100800 */
[----:B----4-:R0:W-:Y:S04]  /*3950*/  STL [R11+0x80], R16 ;  /* 0x000080100b007387 */ /* 0x0101e80000100800 */
[----:B-----5:R0:W-:Y:S04]  /*3960*/  STL [R11+0x84], R20 ;  /* 0x000084140b007387 */ /* 0x0201e80000100800 */
[----:B------:R0:W-:Y:S04]  /*3970*/  STL [R11+0xc8], R10 ;  /* 0x0000c80a0b007387 */ /* 0x0001e80000100800 */
[----:B------:R0:W-:Y:S04]  /*3980*/  STL [R11+0xcc], R14 ;  /* 0x0000cc0e0b007387 */ /* 0x0001e80000100800 */
[----:B------:R0:W-:Y:S04]  /*3990*/  STL [R11+0xd0], R18 ;  /* 0x0000d0120b007387 */ /* 0x0001e80000100800 */
[----:B------:R0:W-:Y:S02]  /*39a0*/  STL [R11+0xd4], R22 ;  /* 0x0000d4160b007387 */ /* 0x0001e40000100800 */
.L_x_123:
[----:B------:R-:W-:Y:S05]  /*39b0*/  BSYNC.RECONVERGENT B2 ;  /* 0x0000000000027941 */ /* 0x000fea0003800200 */
.L_x_122:
[----:B------:R-:W-:Y:S05]  /*39c0*/  @!P2 BRA `(.L_x_116) ;  /* 0x000000000038a947 */ /* 0x000fea0003800000 */
[----:B------:R-:W1:Y:S01]  /*39d0*/  LDC.64 R4, c[0x0][0x3c8] ;  /* 0x0000f200ff047b82 */ /* 0x000e620000000a00 */
[----:B0-----:R-:W-:-:S07]  /*39e0*/  HFMA2 R8, -RZ, RZ, 0, 0 ;  /* 0x00000000ff087431 */ /* 0x001fce00000001ff */
[----:B------:R-:W0:Y:S02]  /*39f0*/  LDC.64 R6, c[0x0][0x3d0] ;  /* 0x0000f400ff067b82 */ /* 0x000e240000000a00 */
.L_x_124:
[----:B-1--4-:R-:W-:-:S04]  /*3a00*/  IMAD.WIDE.U32 R10, R27, 0x4, R4 ;  /* 0x000000041b0a7825 */ /* 0x012fc800078e0004 */
[C---:B0-2---:R-:W-:Y:S02]  /*3a10*/  IMAD.WIDE.U32 R12, R27.reuse, 0x4, R6 ;  /* 0x000000041b0c7825 */ /* 0x045fe400078e0006 */
[----:B------:R-:W2:Y:S04]  /*3a20*/  LDG.E R10, desc[UR10][R10.64] ;  /* 0x0000000a0a0a7981 */ /* 0x000ea8000c1e1900 */
[----:B------:R-:W3:Y:S01]  /*3a30*/  LDG.E R12, desc[UR10][R12.64] ;  /* 0x0000000a0c0c7981 */ /* 0x000ee2000c1e1900 */
[C---:B------:R-:W-:Y:S01]  /*3a40*/  LEA R15, R27.reuse, UR9, 0x2 ;  /* 0x000000091b0f7c11 */ /* 0x040fe2000f8e10ff */
[----:B------:R-:W-:Y:S02]  /*3a50*/  VIADD R8, R8, 0x1 ;  /* 0x0000000108087836 */ /* 0x000fe40000000000 */
[----:B------:R-:W-:-:S03]  /*3a60*/  VIADD R27, R27, 0x1 ;  /* 0x000000011b1b7836 */ /* 0x000fc60000000000 */
[----:B------:R-:W-:Y:S01]  /*3a70*/  ISETP.NE.AND P0, PT, R8, R3, PT ;  /* 0x000000030800720c */ /* 0x000fe20003f05270 */
[----:B--2---:R4:W-:Y:S04]  /*3a80*/  STL [R15+0x78], R10 ;  /* 0x0000780a0f007387 */ /* 0x0049e80000100800 */
[----:B---3--:R4:W-:Y:S08]  /*3a90*/  STL [R15+0xc8], R12 ;  /* 0x0000c80c0f007387 */ /* 0x0089f00000100800 */
[----:B------:R-:W-:Y:S05]  /*3aa0*/  @P0 BRA `(.L_x_124) ;  /* 0xfffffffc00d40947 */ /* 0x000fea000383ffff */
.L_x_116:
[----:B------:R-:W-:Y:S05]  /*3ab0*/  BSYNC.RECONVERGENT B1 ;  /* 0x0000000000017941 */ /* 0x000fea0003800200 */
.L_x_115:
[----:B------:R-:W-:Y:S05]  /*3ac0*/  BRA `(.L_x_125) ;  /* 0x0000001400147947 */ /* 0x000fea0003800000 */
.L_x_250:
[----:B------:R-:W-:Y:S04]  /*3ad0*/  BSSY.RECONVERGENT B1, `(.L_x_126) ;  /* 0x00000a7000017945 */ /* 0x000fe80003800200 */
[----:B------:R-:W-:Y:S05]  /*3ae0*/  @!P0 BRA `(.L_x_127) ;  /* 0x0000000800948947 */ /* 0x000fea0003800000 */
        /* <DEDUP_REMOVED lines=9> */
.L_x_130:
        /* <DEDUP_REMOVED lines=56> */
.L_x_129:
[----:B------:R-:W-:Y:S05]  /*3f00*/  BSYNC.RECONVERGENT B2 ;  /* 0x0000000000027941 */ /* 0x000fea0003800200 */
.L_x_128:
        /* <DEDUP_REMOVED lines=44> */
.L_x_132:
[----:B------:R-:W-:Y:S05]  /*41d0*/  BSYNC.RECONVERGENT B2 ;  /* 0x0000000000027941 */ /* 0x000fea0003800200 */
.L_x_131:
        /* <DEDUP_REMOVED lines=28> */
.L_x_134:
[----:B------:R-:W-:Y:S05]  /*43a0*/  BSYNC.RECONVERGENT B2 ;  /* 0x0000000000027941 */ /* 0x000fea0003800200 */
.L_x_133:
[----:B------:R-:W-:Y:S05]  /*43b0*/  @!P2 BRA `(.L_x_127) ;  /* 0x000000000060a947 */ /* 0x000fea0003800000 */
[----:B------:R-:W0:Y:S08]  /*43c0*/  LDC.64 R6, c[0x0][0x3b8] ;  /* 0x0000ee00ff067b82 */ /* 0x000e300000000a00 */
[----:B------:R-:W2:Y:S01]  /*43d0*/  LDC.64 R4, c[0x0][0x3c0] ;  /* 0x0000f000ff047b82 */ /* 0x000ea20000000a00 */
[----:B0-----:R-:W-:-:S06]  /*43e0*/  IMAD.WIDE.U32 R10, R27, 0x4, R6 ;  /* 0x000000041b0a7825 */ /* 0x001fcc00078e0006 */
[----:B------:R-:W3:Y:S01]  /*43f0*/  LDG.E R10, desc[UR10][R10.64] ;  /* 0x0000000a0a0a7981 */ /* 0x000ee2000c1e1900 */
[----:B--2---:R-:W-:-:S06]  /*4400*/  IMAD.WIDE.U32 R12, R27, 0x4, R4 ;  /* 0x000000041b0c7825 */ /* 0x004fcc00078e0004 */
[----:B------:R-:W2:Y:S01]  /*4410*/  LDG.E R12, desc[UR10][R12.64] ;  /* 0x0000000a0c0c7981 */ /* 0x000ea2000c1e1900 */
[----:B------:R-:W-:Y:S02]  /*4420*/  LEA R15, R27, UR9, 0x2 ;  /* 0x000000091b0f7c11 */ /* 0x000fe4000f8e10ff */
[----:B------:R-:W-:-:S03]  /*4430*/  ISETP.NE.AND P0, PT, R3, 0x1, PT ;  /* 0x000000010300780c */ /* 0x000fc60003f05270 */
[----:B---3--:R1:W-:Y:S04]  /*4440*/  STL [R15+0x78], R10 ;  /* 0x0000780a0f007387 */ /* 0x0083e80000100800 */
[----:B--2---:R1:W-:Y:S06]  /*4450*/  STL [R15+0xc8], R12 ;  /* 0x0000c80c0f007387 */ /* 0x0043ec0000100800 */
[----:B------:R-:W-:Y:S05]  /*4460*/  @!P0 BRA `(.L_x_127) ;  /* 0x0000000000348947 */ /* 0x000fea0003800000 */
[----:B------:R-:W-:Y:S01]  /*4470*/  IADD3 R27, PT, PT, R27, 0x1, RZ ;  /* 0x000000011b1b7810 */ /* 0x000fe20007ffe0ff */
[----:B------:R-:W-:-:S07]  /*4480*/  IMAD.MOV.U32 R8, RZ, RZ, 0x1 ;  /* 0x00000001ff087424 */ /* 0x000fce00078e00ff */
.L_x_135:
[----:B-1--4-:R-:W-:-:S04]  /*4490*/  IMAD.WIDE.U32 R10, R27, 0x4, R6 ;  /* 0x000000041b0a7825 */ /* 0x012fc800078e0006 */
[C---:B------:R-:W-:Y:S02]  /*44a0*/  IMAD.WIDE.U32 R12, R27.reuse, 0x4, R4 ;  /* 0x000000041b0c7825 */ /* 0x040fe400078e0004 */
[----:B------:R-:W2:Y:S04]  /*44b0*/  LDG.E R10, desc[UR10][R10.64] ;  /* 0x0000000a0a0a7981 */ /* 0x000ea8000c1e1900 */
[----:B------:R-:W3:Y:S01]  /*44c0*/  LDG.E R12, desc[UR10][R12.64] ;  /* 0x0000000a0c0c7981 */ /* 0x000ee2000c1e1900 */
[C---:B------:R-:W-:Y:S01]  /*44d0*/  LEA R15, R27.reuse, UR9, 0x2 ;  /* 0x000000091b0f7c11 */ /* 0x040fe2000f8e10ff */
[----:B------:R-:W-:Y:S01]  /*44e0*/  VIADD R8, R8, 0x1 ;  /* 0x0000000108087836 */ /* 0x000fe20000000000 */
[----:B------:R-:W-:-:S04]  /*44f0*/  IADD3 R27, PT, PT, R27, 0x1, RZ ;  /* 0x000000011b1b7810 */ /* 0x000fc80007ffe0ff */
[----:B------:R-:W-:Y:S01]  /*4500*/  ISETP.NE.AND P0, PT, R8, R3, PT ;  /* 0x000000030800720c */ /* 0x000fe20003f05270 */
[----:B--2---:R4:W-:Y:S04]  /*4510*/  STL [R15+0x78], R10 ;  /* 0x0000780a0f007387 */ /* 0x0049e80000100800 */
[----:B---3--:R4:W-:Y:S08]  /*4520*/  STL [R15+0xc8], R12 ;  /* 0x0000c80c0f007387 */ /* 0x0089f00000100800 */
[----:B------:R-:W-:Y:S05]  /*4530*/  @P0 BRA `(.L_x_135) ;  /* 0xfffffffc00d40947 */ /* 0x000fea000383ffff */
.L_x_127:
[----:B------:R-:W-:Y:S05]  /*4540*/  BSYNC.RECONVERGENT B1 ;  /* 0x0000000000017941 */ /* 0x000fea0003800200 */
.L_x_126:
[----:B------:R-:W-:Y:S05]  /*4550*/  BRA `(.L_x_125) ;  /* 0x0000000800707947 */ /* 0x000fea0003800000 */
.L_x_249:
[----:B------:R-:W-:Y:S05]  /*4560*/  @!P0 BRA `(.L_x_125) ;  /* 0x00000008006c8947 */ /* 0x000fea0003800000 */
[C---:B------:R-:W-:Y:S01]  /*4570*/  VIADD R5, R4.reuse, 0xffffffff ;  /* 0xffffffff04057836 */ /* 0x040fe20000000000 */
[----:B------:R-:W-:Y:S01]  /*4580*/  LOP3.LUT R3, R4, 0xf, RZ, 0xc0, !PT ;  /* 0x0000000f04037812 */ /* 0x000fe200078ec0ff */
[----:B------:R-:W-:Y:S01]  /*4590*/  BSSY.RECONVERGENT B1, `(.L_x_136) ;  /* 0x000003f000017945 */ /* 0x000fe20003800200 */
[----:B------:R-:W-:Y:S02]  /*45a0*/  IMAD.MOV.U32 R27, RZ, RZ, RZ ;  /* 0x000000ffff1b7224 */ /* 0x000fe400078e00ff */
[----:B------:R-:W-:Y:S02]  /*45b0*/  ISETP.GE.U32.AND P0, PT, R5, 0xf, PT ;  /* 0x0000000f0500780c */ /* 0x000fe40003f06070 */
[----:B------:R-:W-:-:S11]  /*45c0*/  ISETP.NE.AND P2, PT, R3, RZ, PT ;  /* 0x000000ff0300720c */ /* 0x000fd60003f45270 */
[----:B------:R-:W-:Y:S05]  /*45d0*/  @!P0 BRA `(.L_x_137) ;  /* 0x0000000000e88947 */ /* 0x000fea0003800000 */
[----:B------:R-:W-:Y:S02]  /*45e0*/  LOP3.LUT R27, R4, 0x7ffffff0, RZ, 0xc0, !PT ;  /* 0x7ffffff0041b7812 */ /* 0x000fe400078ec0ff */
[----:B------:R-:W-:-:S07]  /*45f0*/  MOV R8, RZ ;  /* 0x000000ff00087202 */ /* 0x000fce0000000f00 */
.L_x_138:
        /* <DEDUP_REMOVED lines=44> */
[----:B------:R-:W-:-:S03]  /*48c0*/  VIADD R8, R8, 0x10 ;  /* 0x0000001008087836 */ /* 0x000fc60000000000 */
        /* <DEDUP_REMOVED lines=11> */
.L_x_137:
[----:B------:R-:W-:Y:S05]  /*4980*/  BSYNC.RECONVERGENT B1 ;  /* 0x0000000000017941 */ /* 0x000fea0003800200 */
.L_x_136:
        /* <DEDUP_REMOVED lines=44> */
.L_x_140:
[----:B------:R-:W-:Y:S05]  /*4c50*/  BSYNC.RECONVERGENT B1 ;  /* 0x0000000000017941 */ /* 0x000fea0003800200 */
.L_x_139:
        /* <DEDUP_REMOVED lines=18> */
[----:B------:R-:W-:-:S02]  /*4d80*/  LEA R11, R27, UR9, 0x2 ;  /* 0x000000091b0b7c11 */ /* 0x000fc4000f8e10ff */
[----:B------:R-:W-:-:S03]  /*4d90*/  IADD3 R27, PT, PT, R27, 0x4, RZ ;  /* 0x000000041b1b7810 */ /* 0x000fc60007ffe0ff */
        /* <DEDUP_REMOVED lines=8> */
.L_x_142:
[----:B------:R-:W-:Y:S05]  /*4e20*/  BSYNC.RECONVERGENT B1 ;  /* 0x0000000000017941 */ /* 0x000fea0003800200 */
.L_x_141:
[----:B------:R-:W-:Y:S05]  /*4e30*/  @!P2 BRA `(.L_x_125) ;  /* 0x000000000038a947 */ /* 0x000fea0003800000 */
[----:B------:R-:W1:Y:S01]  /*4e40*/  LDC.64 R4, c[0x0][0x3a8] ;  /* 0x0000ea00ff047b82 */ /* 0x000e620000000a00 */
[----:B0-----:R-:W-:-:S07]  /*4e50*/  IMAD.MOV.U32 R8, RZ, RZ, RZ ;  /* 0x000000ffff087224 */ /* 0x001fce00078e00ff */
[----:B------:R-:W0:Y:S02]  /*4e60*/  LDC.64 R6, c[0x0][0x3b0] ;  /* 0x0000ec00ff067b82 */ /* 0x000e240000000a00 */
.L_x_143:
[----:B01----:R-:W-:-:S04]  /*4e70*/  IMAD.WIDE.U32 R10, R27, 0x4, R4 ;  /* 0x000000041b0a7825 */ /* 0x003fc800078e0004 */
[C---:B0-2---:R-:W-:Y:S02]  /*4e80*/  IMAD.WIDE.U32 R12, R27.reuse, 0x4, R6 ;  /* 0x000000041b0c7825 */ /* 0x045fe400078e0006 */
        /* <DEDUP_REMOVED lines=9> */
.L_x_125:
[----:B------:R-:W-:Y:S05]  /*4f20*/  BSYNC.RECONVERGENT B0 ;  /* 0x0000000000007941 */ /* 0x000fea0003800200 */
.L_x_114:
[----:B------:R-:W-:Y:S06]  /*4f30*/  BAR.SYNC.DEFER_BLOCKING 0x0 ;  /* 0x0000000000007b1d */ /* 0x000fec0000010000 */
[----:B------:R-:W-:Y:S05]  /*4f40*/  @!P1 EXIT ;  /* 0x000000000000994d */ /* 0x000fea0003800000 */
[C---:B0-----:R-:W-:Y:S01]  /*4f50*/  LOP3.LUT R3, R2.reuse, 0x3, RZ, 0xc0, !PT ;  /* 0x0000000302037812 */ /* 0x041fe200078ec0ff */
[----:B------:R-:W-:Y:S01]  /*4f60*/  UIADD3 UR13, UPT, UPT, UR8, 0x8, URZ ;  /* 0x00000008080d7890 */ /* 0x000fe2000fffe0ff */
[----:B------:R-:W-:Y:S01]  /*4f70*/  LOP3.LUT R2, R2, 0x7ffffffc, RZ, 0xc0, !PT ;  /* 0x7ffffffc02027812 */ /* 0x000fe200078ec0ff */
[----:B------:R-:W-:Y:S01]  /*4f80*/  UIADD3 UR8, UPT, UPT, UR8, 0x30, URZ ;  /* 0x0000003008087890 */ /* 0x000fe2000fffe0ff */
[----:B------:R-:W-:-:S11]  /*4f90*/  UMOV UR4, URZ ;  /* 0x000000ff00047c82 */ /* 0x000fd60008000000 */
.L_x_180:
[----:B0-----:R-:W0:Y:S01]  /*4fa0*/  LDCU UR5, c[0x0][0x440] ;  /* 0x00008800ff0577ac */ /* 0x001e220008000800 */
[----:B------:R-:W-:Y:S02]  /*4fb0*/  CS2R R6, SRZ ;  /* 0x0000000000067805 */ /* 0x000fe4000001ff00 */
[----:B-1--4-:R-:W-:Y:S01]  /*4fc0*/  CS2R R10, SRZ ;  /* 0x00000000000a7805 */ /* 0x012fe2000001ff00 */
[----:B0-----:R-:W-:-:S09]  /*4fd0*/  UISETP.GE.AND UP0, UPT, UR5, 0x1, UPT ;  /* 0x000000010500788c */ /* 0x001fd2000bf06270 */
[----:B------:R-:W-:Y:S05]  /*4fe0*/  BRA.U !UP0, `(.L_x_144) ;  /* 0x0000001508f87547 */ /* 0x000fea000b800000 */
[----:B------:R-:W-:Y:S01]  /*4ff0*/  CS2R R4, SRZ ;  /* 0x0000000000047805 */ /* 0x000fe2000001ff00 */
[----:B------:R-:W-:-:S06]  /*5000*/  UMOV UR5, URZ ;  /* 0x000000ff00057c82 */ /* 0x000fcc0008000000 */
.L_x_179:
[----:B------:R-:W-:-:S09]  /*5010*/  ULEA UR12, UR5, UR9, 0x2 ;  /* 0x00000009050c7291 */ /* 0x000fd2000f8e10ff */
[----:B------:R-:W3:Y:S04]  /*5020*/  LDL R16, [UR12+0x50] ;  /* 0x0000500cff107983 */ /* 0x000ee80008100800 */
[----:B------:R-:W4:Y:S01]  /*5030*/  LDL R20, [UR12+0xa0] ;  /* 0x0000a00cff147983 */ /* 0x000f220008100800 */
[----:B--2---:R-:W-:Y:S02]  /*5040*/  IMAD.MOV.U32 R14, RZ, RZ, 0x140920f6 ;  /* 0x140920f6ff0e7424 */ /* 0x004fe400078e00ff */
[----:B------:R-:W-:Y:S02]  /*5050*/  HFMA2 R19, -RZ, RZ, 2.021484375, -0.40478515625 ;  /* 0x400bb67aff137431 */ /* 0x000fe400000001ff */
[----:B------:R-:W-:Y:S01]  /*5060*/  IMAD.MOV.U32 R15, RZ, RZ, 0x4003988e ;  /* 0x4003988eff0f7424 */ /* 0x000fe200078e00ff */
[----:B------:R-:W-:Y:S01]  /*5070*/  UMOV UR6, 0x14092106 ;  /* 0x1409210600067882 */ /* 0x000fe20000000000 */
[----:B-----5:R-:W-:Y:S01]  /*5080*/  IMAD.MOV.U32 R18, RZ, RZ, -0x17a7b357 ;  /* 0xe8584ca9ff127424 */ /* 0x020fe200078e00ff */
[----:B------:R-:W-:Y:S01]  /*5090*/  UMOV UR7, 0x4033988e ;  /* 0x4033988e00077882 */ /* 0x000fe20000000000 */
[----:B------:R-:W-:Y:S01]  /*50a0*/  MOV R24, 0xfffffffb ;  /* 0xfffffffb00187802 */ /* 0x000fe20000000f00 */
[----:B------:R-:W-:Y:S01]  /*50b0*/  IMAD.MOV.U32 R25, RZ, RZ, 0x3fffffff ;  /* 0x3fffffffff197424 */ /* 0x000fe200078e00ff */
[----:B------:R-:W-:Y:S01]  /*50c0*/  UMOV UR14, 0xffffffff ;  /* 0xffffffff000e7882 */ /* 0x000fe20000000000 */
[----:B------:R-:W-:Y:S01]  /*50d0*/  UMOV UR15, 0x4017ffff ;  /* 0x4017ffff000f7882 */ /* 0x000fe20000000000 */
[----:B------:R-:W-:Y:S01]  /*50e0*/  UMOV UR16, 0xe8584cae ;  /* 0xe8584cae00107882 */ /* 0x000fe20000000000 */
[----:B------:R-:W-:Y:S01]  /*50f0*/  UMOV UR17, 0x401bb67a ;  /* 0x401bb67a00117882 */ /* 0x000fe20000000000 */
[----:B------:R-:W-:Y:S01]  /*5100*/  IMAD.MOV.U32 R23, RZ, RZ, RZ ;  /* 0x000000ffff177224 */ /* 0x000fe200078e00ff */
        /* <DEDUP_REMOVED lines=11> */
[----:B-1----:R-:W-:Y:S01]  /*51c0*/  DFMA R14, R20, UR6, R14 ;  /* 0x00000006140e7c2b */ /* 0x002fe2000800000e */
[----:B------:R-:W0:Y:S01]  /*51d0*/  LDCU UR6, c[0x0][0x444] ;  /* 0x00008880ff0677ac */ /* 0x000e220008000800 */
[----:B------:R-:W-:Y:S01]  /*51e0*/  DMUL R10, R16, UR14 ;  /* 0x0000000e100a7c28 */ /* 0x000fe20008000000 */
[----:B------:R1:W2:Y:S01]  /*51f0*/  F2F.F32.F64 R6, R24 ;  /* 0x0000001800067310 */ /* 0x0002a20000301000 */
[----:B------:R-:W-:-:S06]  /*5200*/  DFMA R18, R20, UR16, R18 ;  /* 0x0000001014127c2b */ /* 0x000fcc0008000012 */
[----:B------:R-:W-:Y:S01]  /*5210*/  DFMA R10, R16, R10, R14 ;  /* 0x0000000a100a722b */ /* 0x000fe2000000000e */
[----:B------:R1:W3:Y:S01]  /*5220*/  F2F.F32.F64 R7, R18 ;  /* 0x0000001200077310 */ /* 0x0002e20000301000 */
[----:B------:R-:W-:-:S07]  /*5230*/  CS2R R14, SRZ ;  /* 0x00000000000e7805 */ /* 0x000fce000001ff00 */
[----:B------:R1:W4:Y:S01]  /*5240*/  F2F.F32.F64 R8, R10 ;  /* 0x0000000a00087310 */ /* 0x0003220000301000 */
[----:B0-----:R-:W-:-:S09]  /*5250*/  UISETP.GE.U32.AND UP0, UPT, UR6, 0x4, UPT ;  /* 0x000000040600788c */ /* 0x001fd2000bf06070 */
[----:B-123--:R-:W-:Y:S05]  /*5260*/  BRA.U !UP0, `(.L_x_145) ;  /* 0x0000000508587547 */ /* 0x00efea000b800000 */
[----:B------:R-:W-:-:S13]  /*5270*/  ISETP.NE.AND P0, PT, R29, -0x1, PT ;  /* 0xffffffff1d00780c */ /* 0x000fda0003f05270 */
[----:B------:R-:W2:Y:S01]  /*5280*/  @P0 LDL R16, [UR12+0x78] ;  /* 0x0000780cff100983 */ /* 0x000ea20008100800 */
[----:B------:R-:W-:Y:S01]  /*5290*/  @P0 IMAD.MOV.U32 R12, RZ, RZ, -0x1 ;  /* 0xffffffffff0c0424 */ /* 0x000fe200078e00ff */
[----:B------:R-:W-:Y:S01]  /*52a0*/  @P0 MOV R13, 0x4017ffff ;  /* 0x4017ffff000d0802 */ /* 0x000fe20000000f00 */
[----:B------:R-:W-:Y:S01]  /*52b0*/  @P0 IMAD.MOV.U32 R10, RZ, RZ, -0x5 ;  /* 0xfffffffbff0a0424 */ /* 0x000fe200078e00ff */
[----:B------:R-:W-:Y:S01]  /*52c0*/  BSSY.RECONVERGENT B0, `(.L_x_146) ;  /* 0x000004f000007945 */ /* 0x000fe20003800200 */
[----:B------:R-:W-:Y:S01]  /*52d0*/  @P0 IMAD.MOV.U32 R11, RZ, RZ, 0x3fffffff ;  /* 0x3fffffffff0b0424 */ /* 0x000fe200078e00ff */
[----:B------:R-:W-:Y:S01]  /*52e0*/  IADD3 R19, PT, PT, -R2, RZ, RZ ;  /* 0x000000ff02137210 */ /* 0x000fe20007ffe1ff */
[----:B------:R-:W-:Y:S01]  /*52f0*/  IMAD.MOV.U32 R20, RZ, RZ, RZ ;  /* 0x000000ffff147224 */ /* 0x000fe200078e00ff */
[----:B------:R-:W-:Y:S01]  /*5300*/  MOV R23, RZ ;  /* 0x000000ff00177202 */ /* 0x000fe20000000f00 */
[----:B------:R-:W-:Y:S01]  /*5310*/  IMAD.U32 R21, RZ, RZ, UR8 ;  /* 0x00000008ff157e24 */ /* 0x000fe2000f8e00ff */
[----:B------:R-:W-:Y:S01]  /*5320*/  MOV R22, UR13 ;  /* 0x0000000d00167c02 */ /* 0x000fe20008000f00 */
[----:B--2---:R-:W0:Y:S02]  /*5330*/  @P0 F2F.F64.F32 R16, R16 ;  /* 0x0000001000100310 */ /* 0x004e240000201800 */
[----:B0-----:R-:W-:-:S06]  /*5340*/  @P0 DFMA R10, R16, R12, -R10 ;  /* 0x0000000c100a022b */ /* 0x001fcc000000080a */
[----:B------:R0:W1:Y:S05]  /*5350*/  @P0 F2F.F32.F64 R18, R10 ;  /* 0x0000000a00120310 */ /* 0x00006a0000301000 */
.L_x_151:
[----:B------:R-:W2:Y:S04]  /*5360*/  LDL.64 R12, [R22+-0x8] ;  /* 0xfffff800160c7983 */ /* 0x000ea80000100a00 */
[----:B------:R-:W3:Y:S04]  /*5370*/  @P0 LDL R16, [R21+-0x8] ;  /* 0xfffff80015100983 */ /* 0x000ee80000100800 */
[----:B0-----:R-:W5:Y:S04]  /*5380*/  LDL.64 R10, [R22] ;  /* 0x00000000160a7983 */ /* 0x001f680000100a00 */
[----:B------:R-:W4:Y:S01]  /*5390*/  @P0 LDL R14, [R21+-0x4] ;  /* 0xfffffc00150e0983 */ /* 0x000f220000100800 */
[----:B------:R-:W-:Y:S01]  /*53a0*/  IMAD.MOV.U32 R24, RZ, RZ, 0x3fb504f3 ;  /* 0x3fb504f3ff187424 */ /* 0x000fe200078e00ff */
[----:B------:R-:W-:Y:S01]  /*53b0*/  ISETP.NE.AND P3, PT, R20, RZ, PT ;  /* 0x000000ff1400720c */ /* 0x000fe20003f65270 */
[----:B------:R-:W-:Y:S01]  /*53c0*/  BSSY.RECONVERGENT B1, `(.L_x_147) ;  /* 0x000001e000017945 */ /* 0x000fe20003800200 */
[----:B------:R-:W-:-:S02]  /*53d0*/  IADD3 R19, PT, PT, R19, 0x4, RZ ;  /* 0x0000000413137810 */ /* 0x000fc40007ffe0ff */
[----:B------:R-:W-:Y:S02]  /*53e0*/  FSEL R24, R24, -1, !P3 ;  /* 0xbf80000018187808 */ /* 0x000fe40005800000 */
[----:B------:R-:W-:-:S03]  /*53f0*/  ISETP.NE.AND P1, PT, R19, RZ, PT ;  /* 0x000000ff1300720c */ /* 0x000fc60003f25270 */
[----:B--2---:R-:W-:Y:S01]  /*5400*/  FFMA R15, R12, R24, R15 ;  /* 0x000000180c0f7223 */ /* 0x004fe2000000000f */
[----:B------:R-:W-:Y:S01]  /*5410*/  FSEL R12, R6, -1, !P3 ;  /* 0xbf800000060c7808 */ /* 0x000fe20005800000 */
[----:B---3--:R-:W-:-:S04]  /*5420*/  @P0 FFMA R23, R24, R16, R23 ;  /* 0x0000001018170223 */ /* 0x008fc80000000017 */
[----:B------:R-:W-:Y:S01]  /*5430*/  FFMA R15, R12, R13, R15 ;  /* 0x0000000d0c0f7223 */ /* 0x000fe2000000000f */
[----:B------:R-:W-:Y:S02]  /*5440*/  FSEL R13, R7, -1, !P3 ;  /* 0xbf800000070d7808 */ /* 0x000fe40005800000 */
[----:B-1----:R-:W-:-:S03]  /*5450*/  @P0 FSEL R12, R18, -1, !P3 ;  /* 0xbf800000120c0808 */ /* 0x002fc60005800000 */
[----:B-----5:R-:W-:Y:S02]  /*5460*/  FFMA R10, R10, R13, R15 ;  /* 0x0000000d0a0a7223 */ /* 0x020fe4000000000f */
[----:B----4-:R-:W-:Y:S01]  /*5470*/  @P0 FFMA R23, R12, R14, R23 ;  /* 0x0000000e0c170223 */ /* 0x010fe20000000017 */
[----:B------:R-:W-:Y:S06]  /*5480*/  @!P0 BRA `(.L_x_148) ;  /* 0x0000000000448947 */ /* 0x000fec0003800000 */
[----:B------:R-:W-:Y:S01]  /*5490*/  ISETP.NE.AND P2, PT, R20, RZ, PT ;  /* 0x000000ff1400720c */ /* 0x000fe20003f45270 */
[----:B------:R-:W2:-:S12]  /*54a0*/  LDL R24, [R21] ;  /* 0x0000000015187983 */ /* 0x000e980000100800 */
[----:B------:R-:W3:Y:S04]  /*54b0*/  @!P2 LDL R26, [UR12+0x78] ;  /* 0x0000780cff1aa983 */ /* 0x000ee80008100800 */
[----:B------:R-:W4:Y:S01]  /*54c0*/  @!P2 LDL R25, [UR12+0xc8] ;  /* 0x0000c80cff19a983 */ /* 0x000f220008100800 */
[----:B------:R-:W-:Y:S01]  /*54d0*/  @!P2 IMAD.MOV.U32 R14, RZ, RZ, -0x17a7b360 ;  /* 0xe8584ca0ff0ea424 */ /* 0x000fe200078e00ff */
[----:B------:R-:W-:Y:S01]  /*54e0*/  @!P2 MOV R15, 0x400bb67a ;  /* 0x400bb67a000fa802 */ /* 0x000fe20000000f00 */
[----:B------:R-:W-:Y:S01]  /*54f0*/  @!P2 IMAD.MOV.U32 R16, RZ, RZ, -0x17a7b357 ;  /* 0xe8584ca9ff10a424 */ /* 0x000fe200078e00ff */
[----:B------:R-:W-:Y:S01]  /*5500*/  @!P2 MOV R17, 0x400bb67a ;  /* 0x400bb67a0011a802 */ /* 0x000fe20000000f00 */
[----:B---3--:R-:W0:Y:S05]  /*5510*/  @!P2 F2F.F64.F32 R12, R26 ;  /* 0x0000001a000ca310 */ /* 0x008e2a0000201800 */
[----:B0-----:R-:W-:-:S03]  /*5520*/  @!P2 DFMA R12, R12, R14, -R16 ;  /* 0x0000000e0c0ca22b */ /* 0x001fc60000000810 */
[----:B----4-:R-:W0:Y:S01]  /*5530*/  @!P2 F2F.F64.F32 R16, R25 ;  /* 0x000000190010a310 */ /* 0x010e220000201800 */
[----:B------:R-:W-:Y:S01]  /*5540*/  @!P2 IMAD.MOV.U32 R14, RZ, RZ, -0x17a7b352 ;  /* 0xe8584caeff0ea424 */ /* 0x000fe200078e00ff */
[----:B------:R-:W-:-:S06]  /*5550*/  @!P2 MOV R15, 0x401bb67a ;  /* 0x401bb67a000fa802 */ /* 0x000fcc0000000f00 */
[----:B0-----:R-:W-:Y:S01]  /*5560*/  @!P2 DFMA R12, R16, R14, R12 ;  /* 0x0000000e100ca22b */ /* 0x001fe2000000000c */
[----:B------:R-:W-:-:S06]  /*5570*/  IMAD.MOV.U32 R14, RZ, RZ, -0x40800000 ;  /* 0xbf800000ff0e7424 */ /* 0x000fcc00078e00ff */
[----:B------:R-:W2:Y:S02]  /*5580*/  @!P2 F2F.F32.F64 R14, R12 ;  /* 0x0000000c000ea310 */ /* 0x000ea40000301000 */
[----:B--2---:R-:W-:-:S07]  /*5590*/  FFMA R23, R24, R14, R23 ;  /* 0x0000000e18177223 */ /* 0x004fce0000000017 */
.L_x_148:
[----:B------:R-:W-:Y:S05]  /*55a0*/  BSYNC.RECONVERGENT B1 ;  /* 0x0000000000017941 */ /* 0x000fea0003800200 */
.L_x_147:
[----:B------:R-:W-:Y:S01]  /*55b0*/  FSEL R15, R8, -1, !P3 ;  /* 0xbf800000080f7808 */ /* 0x000fe20005800000 */
[----:B------:R-:W-:Y:S01]  /*55c0*/  BSSY.RECONVERGENT B1, `(.L_x_149) ;  /* 0x000001a000017945 */ /* 0x000fe20003800200 */
[----:B------:R-:W-:-:S03]  /*55d0*/  MOV R12, 0x3f800000 ;  /* 0x3f800000000c7802 */ /* 0x000fc60000000f00 */
[----:B------:R-:W-:Y:S01]  /*55e0*/  FFMA R15, R15, R11, R10 ;  /* 0x0000000b0f0f7223 */ /* 0x000fe2000000000a */
[----:B------:R-:W-:Y:S06]  /*55f0*/  @!P0 BRA `(.L_x_150) ;  /* 0x0000000000588947 */ /* 0x000fec0003800000 */
[----:B------:R-:W-:Y:S01]  /*5600*/  ISETP.NE.AND P2, PT, R20, RZ, PT ;  /* 0x000000ff1400720c */ /* 0x000fe20003f45270 */
[----:B------:R-:W2:-:S12]  /*5610*/  LDL R14, [R21+0x4] ;  /* 0x00000400150e7983 */ /* 0x000e980000100800 */
[----:B------:R-:W3:Y:S04]  /*5620*/  @!P2 LDL R16, [UR12+0x78] ;  /* 0x0000780cff10a983 */ /* 0x000ee80008100800 */
[----:B------:R-:W4:Y:S01]  /*5630*/  @!P2 LDL R26, [UR12+0xc8] ;  /* 0x0000c80cff1aa983 */ /* 0x000f220008100800 */
[----:B------:R-:W-:Y:S01]  /*5640*/  @!P2 IMAD.MOV.U32 R10, RZ, RZ, 0x14092106 ;  /* 0x14092106ff0aa424 */ /* 0x000fe200078e00ff */
[----:B------:R-:W-:Y:S01]  /*5650*/  @!P2 MOV R11, 0x4033988e ;  /* 0x4033988e000ba802 */ /* 0x000fe20000000f00 */
[----:B------:R-:W-:Y:S01]  /*5660*/  @!P2 IMAD.MOV.U32 R24, RZ, RZ, 0x140920f6 ;  /* 0x140920f6ff18a424 */ /* 0x000fe200078e00ff */
[----:B------:R-:W-:Y:S01]  /*5670*/  @!P2 MOV R25, 0x4003988e ;  /* 0x4003988e0019a802 */ /* 0x000fe20000000f00 */
[----:B---3--:R-:W0:Y:S08]  /*5680*/  @!P2 F2F.F64.F32 R16, R16 ;  /* 0x000000100010a310 */ /* 0x008e300000201800 */
[----:B----4-:R-:W1:Y:S01]  /*5690*/  @!P2 F2F.F64.F32 R12, R26 ;  /* 0x0000001a000ca310 */ /* 0x010e620000201800 */
[----:B0-----:R-:W-:Y:S01]  /*56a0*/  @!P2 DFMA R24, R16, -R10, R24 ;  /* 0x8000000a1018a22b */ /* 0x001fe20000000018 */
[----:B------:R-:W-:Y:S01]  /*56b0*/  @!P2 IMAD.MOV.U32 R10, RZ, RZ, -0xfeba118 ;  /* 0xf0145ee8ff0aa424 */ /* 0x000fe200078e00ff */
[----:B------:R-:W-:-:S06]  /*56c0*/  @!P2 MOV R11, 0x3d128fc1 ;  /* 0x3d128fc1000ba802 */ /* 0x000fcc0000000f00 */
[----:B-1----:R-:W-:Y:S01]  /*56d0*/  @!P2 DFMA R12, R12, R10, R24 ;  /* 0x0000000a0c0ca22b */ /* 0x002fe20000000018 */
[----:B------:R-:W-:Y:S01]  /*56e0*/  @!P2 IMAD.MOV.U32 R10, RZ, RZ, -0x66f496b9 ;  /* 0x990b6947ff0aa424 */ /* 0x000fe200078e00ff */
[----:B------:R-:W-:-:S06]  /*56f0*/  @!P2 MOV R11, 0x40387eb1 ;  /* 0x40387eb1000ba802 */ /* 0x000fcc0000000f00 */
[----:B------:R-:W-:-:S08]  /*5700*/  @!P2 DMUL R10, R16, R10 ;  /* 0x0000000a100aa228 */ /* 0x000fd00000000000 */
[----:B------:R-:W-:Y:S01]  /*5710*/  @!P2 DFMA R10, R16, R10, R12 ;  /* 0x0000000a100aa22b */ /* 0x000fe2000000000c */
[----:B------:R-:W-:-:S06]  /*5720*/  IMAD.MOV.U32 R12, RZ, RZ, -0x40800000 ;  /* 0xbf800000ff0c7424 */ /* 0x000fcc00078e00ff */
[----:B------:R-:W2:Y:S02]  /*5730*/  @!P2 F2F.F32.F64 R12, R10 ;  /* 0x0000000a000ca310 */ /* 0x000ea40000301000 */
[----:B--2---:R-:W-:-:S05]  /*5740*/  FFMA R12, R14, R12, R23 ;  /* 0x0000000c0e0c7223 */ /* 0x004fca0000000017 */
[----:B------:R-:W-:-:S07]  /*5750*/  MOV R23, R12 ;  /* 0x0000000c00177202 */ /* 0x000fce0000000f00 */
.L_x_150:
[----:B------:R-:W-:Y:S05]  /*5760*/  BSYNC.RECONVERGENT B1 ;  /* 0x0000000000017941 */ /* 0x000fea0003800200 */
.L_x_149:
[----:B------:R-:W-:Y:S01]  /*5770*/  VIADD R20, R20, 0x4 ;  /* 0x0000000414147836 */ /* 0x000fe20000000000 */
[----:B------:R-:W-:Y:S01]  /*5780*/  IADD3 R22, PT, PT, R22, 0x10, RZ ;  /* 0x0000001016167810 */ /* 0x000fe20007ffe0ff */
[----:B------:R-:W-:Y:S01]  /*5790*/  VIADD R21, R21, 0x10 ;  /* 0x0000001015157836 */ /* 0x000fe20000000000 */
[----:B------:R-:W-:Y:S06]  /*57a0*/  @P1 BRA `(.L_x_151) ;  /* 0xfffffff800ec1947 */ /* 0x000fec000383ffff */
[----:B------:R-:W-:Y:S05]  /*57b0*/  BSYNC.RECONVERGENT B0 ;  /* 0x0000000000007941 */ /* 0x000fea0003800200 */
.L_x_146:
[----:B------:R-:W-:-:S07]  /*57c0*/  MOV R14, R2 ;  /* 0x00000002000e7202 */ /* 0x000fce0000000f00 */
.L_x_145:
[----:B------:R-:W-:Y:S01]  /*57d0*/  ISETP.NE.AND P0, PT, R3, RZ, PT ;  /* 0x000000ff0300720c */ /* 0x000fe20003f05270 */
[----:B------:R-:W-:-:S12]  /*57e0*/  BSSY.RECONVERGENT B0, `(.L_x_152) ;  /* 0x00000a7000007945 */ /* 0x000fd80003800200 */
[----:B------:R-:W-:Y:S05]  /*57f0*/  @!P0 BRA `(.L_x_153) ;  /* 0x0000000800948947 */ /* 0x000fea0003800000 */
[----:B------:R-:W-:Y:S02]  /*5800*/  ISETP.NE.AND P0, PT, R29, -0x1, PT ;  /* 0xffffffff1d00780c */ /* 0x000fe40003f05270 */
[----:B------:R-:W-:-:S05]  /*5810*/  LEA R18, R14, UR9, 0x2 ;  /* 0x000000090e127c11 */ /* 0x000fca000f8e10ff */
[----:B------:R-:W2:Y:S06]  /*5820*/  LDL.64 R10, [R18] ;  /* 0x00000000120a7983 */ /* 0x000eac0000100a00 */
[----:B------:R-:W3:Y:S01]  /*5830*/  @P0 LDL R16, [R18+0x28] ;  /* 0x0000280012100983 */ /* 0x000ee20000100800 */
[----:B------:R-:W-:Y:S01]  /*5840*/  ISETP.NE.AND P2, PT, R3, 0x1, PT ;  /* 0x000000010300780c */ /* 0x000fe20003f45270 */
[----:B------:R-:W-:Y:S01]  /*5850*/  IMAD.MOV.U32 R20, RZ, RZ, 0x3fb504f3 ;  /* 0x3fb504f3ff147424 */ /* 0x000fe200078e00ff */
[----:B------:R-:W-:Y:S01]  /*5860*/  ISETP.NE.AND P1, PT, R14, RZ, PT ;  /* 0x000000ff0e00720c */ /* 0x000fe20003f25270 */
[----:B------:R-:W-:-:S03]  /*5870*/  HFMA2 R12, -RZ, RZ, 1.875, 0 ;  /* 0x3f800000ff0c7431 */ /* 0x000fc600000001ff */
[----:B------:R-:W-:-:S05]  /*5880*/  FSEL R20, R20, -1, !P1 ;  /* 0xbf80000014147808 */ /* 0x000fca0004800000 */
[----:B--2---:R-:W-:Y:S01]  /*5890*/  FFMA R15, R10, R20, R15 ;  /* 0x000000140a0f7223 */ /* 0x004fe2000000000f */
[----:B---3--:R-:W-:-:S04]  /*58a0*/  @P0 FFMA R12, R20, R16, R23 ;  /* 0x00000010140c0223 */ /* 0x008fc80000000017 */
[----:B------:R-:W-:Y:S01]  /*58b0*/  @P0 IMAD.MOV.U32 R23, RZ, RZ, R12 ;  /* 0x000000ffff170224 */ /* 0x000fe200078e000c */
[----:B------:R-:W-:Y:S06]  /*58c0*/  @!P2 BRA `(.L_x_153) ;  /* 0x000000080060a947 */ /* 0x000fec0003800000 */
[----:B------:R-:W-:Y:S01]  /*58d0*/  ISETP.GT.AND P2, PT, R14, RZ, PT ;  /* 0x000000ff0e00720c */ /* 0x000fe20003f44270 */
[----:B------:R-:W-:-:S12]  /*58e0*/  BSSY.RECONVERGENT B1, `(.L_x_154) ;  /* 0x000000f000017945 */ /* 0x000fd80003800200 */
[----:B------:R-:W-:Y:S05]  /*58f0*/  @P2 BRA `(.L_x_155) ;  /* 0x0000000000182947 */ /* 0x000fea0003800000 */
[----:B------:R-:W-:Y:S02]  /*5900*/  ISETP.NE.AND P3, PT, R14, -0x1, PT ;  /* 0xffffffff0e00780c */ /* 0x000fe40003f65270 */
[----:B------:R-:W-:-:S11]  /*5910*/  MOV R10, 0x3fb504f3 ;  /* 0x3fb504f3000a7802 */ /* 0x000fd60000000f00 */
[----:B------:R-:W-:Y:S05]  /*5920*/  @!P3 BRA `(.L_x_156) ;  /* 0x000000000028b947 */ /* 0x000fea0003800000 */
[----:B------:R-:W-:Y:S01]  /*5930*/  IMAD.MOV.U32 R10, RZ, RZ, R6 ;  /* 0x000000ffff0a7224 */ /* 0x000fe200078e0006 */
[----:B------:R-:W-:Y:S06]  /*5940*/  @!P1 BRA `(.L_x_156) ;  /* 0x0000000000209947 */ /* 0x000fec0003800000 */
[----:B------:R-:W-:Y:S05]  /*5950*/  BRA `(.L_x_157) ;  /* 0x0000000000187947 */ /* 0x000fea0003800000 */
.L_x_155:
[----:B------:R-:W-:Y:S02]  /*5960*/  ISETP.NE.AND P3, PT, R14, 0x1, PT ;  /* 0x000000010e00780c */ /* 0x000fe40003f65270 */
[----:B------:R-:W-:-:S11]  /*5970*/  MOV R10, R7 ;  /* 0x00000007000a7202 */ /* 0x000fd60000000f00 */
[----:B------:R-:W-:Y:S05]  /*5980*/  @!P3 BRA `(.L_x_156) ;  /* 0x000000000010b947 */ /* 0x000fea0003800000 */
[----:B------:R-:W-:Y:S01]  /*5990*/  ISETP.NE.AND P3, PT, R14, 0x2, PT ;  /* 0x000000020e00780c */ /* 0x000fe20003f65270 */
[----:B----4-:R-:W-:-:S12]  /*59a0*/  IMAD.MOV.U32 R10, RZ, RZ, R8 ;  /* 0x000000ffff0a7224 */ /* 0x010fd800078e0008 */
[----:B------:R-:W-:Y:S05]  /*59b0*/  @!P3 BRA `(.L_x_156) ;  /* 0x000000000004b947 */ /* 0x000fea0003800000 */
.L_x_157:
[----:B------:R-:W-:-:S07]  /*59c0*/  HFMA2 R10, -RZ, RZ, -1.875, 0 ;  /* 0xbf800000ff0a7431 */ /* 0x000fce00000001ff */
.L_x_156:
[----:B------:R-:W-:Y:S05]  /*59d0*/  BSYNC.RECONVERGENT B1 ;  /* 0x0000000000017941 */ /* 0x000fea0003800200 */
.L_x_154:
[----:B------:R-:W-:Y:S01]  /*59e0*/  BSSY.RECONVERGENT B1, `(.L_x_158) ;  /* 0x0000039000017945 */ /* 0x000fe20003800200 */
[----:B------:R-:W-:Y:S01]  /*59f0*/  FFMA R15, R11, R10, R15 ;  /* 0x0000000a0b0f7223 */ /* 0x000fe2000000000f */
[----:B------:R-:W-:Y:S02]  /*5a00*/  IMAD.MOV.U32 R12, RZ, RZ, 0x3f800000 ;  /* 0x3f800000ff0c7424 */ /* 0x000fe400078e00ff */
[----:B------:R-:W-:Y:S05]  /*5a10*/  @!P0 BRA `(.L_x_159) ;  /* 0x0000000000d48947 */ /* 0x000fea0003800000 */
[----:B------:R0:W5:Y:S04]  /*5a20*/  LDL R20, [R18+0x2c] ;  /* 0x00002c0012147983 */ /* 0x0001680000100800 */
[----:B------:R-:W5:Y:S04]  /*5a30*/  LDL R19, [UR12+0x78] ;  /* 0x0000780cff137983 */ /* 0x000f680008100800 */
[----:B------:R-:W5:Y:S01]  /*5a40*/  LDL R21, [UR12+0xc8] ;  /* 0x0000c80cff157983 */ /* 0x000f620008100800 */
[----:B------:R-:W-:Y:S04]  /*5a50*/  BSSY.RECONVERGENT B2, `(.L_x_160) ;  /* 0x000002f000027945 */ /* 0x000fe80003800200 */
[----:B0-----:R-:W-:Y:S05]  /*5a60*/  @P2 BRA `(.L_x_161) ;  /* 0x0000000000302947 */ /* 0x001fea0003800000 */
[----:B------:R-:W-:Y:S02]  /*5a70*/  ISETP.NE.AND P2, PT, R14, -0x1, PT ;  /* 0xffffffff0e00780c */ /* 0x000fe40003f45270 */
[----:B------:R-:W-:-:S11]  /*5a80*/  MOV R10, 0x3fb504f3 ;  /* 0x3fb504f3000a7802 */ /* 0x000fd60000000f00 */
[----:B------:R-:W-:Y:S05]  /*5a90*/  @!P2 BRA `(.L_x_162) ;  /* 0x0000000000a8a947 */ /* 0x000fea0003800000 */
[----:B------:R-:W-:Y:S05]  /*5aa0*/  @P1 BRA `(.L_x_163) ;  /* 0x0000000000701947 */ /* 0x000fea0003800000 */
[----:B-----5:R-:W0:Y:S01]  /*5ab0*/  F2F.F64.F32 R12, R19 ;  /* 0x00000013000c7310 */ /* 0x020e220000201800 */
[----:B------:R-:W-:Y:S01]  /*5ac0*/  IMAD.MOV.U32 R10, RZ, RZ, -0x5 ;  /* 0xfffffffbff0a7424 */ /* 0x000fe200078e00ff */
[----:B------:R-:W-:Y:S01]  /*5ad0*/  MOV R11, 0x3fffffff ;  /* 0x3fffffff000b7802 */ /* 0x000fe20000000f00 */
[----:B------:R-:W-:Y:S01]  /*5ae0*/  UMOV UR6, 0xffffffff ;  /* 0xffffffff00067882 */ /* 0x000fe20000000000 */
[----:B------:R-:W-:-:S04]  /*5af0*/  UMOV UR7, 0x4017ffff ;  /* 0x4017ffff00077882 */ /* 0x000fc80000000000 */
[----:B0-----:R-:W-:-:S10]  /*5b00*/  DFMA R10, R12, UR6, -R10 ;  /* 0x000000060c0a7c2b */ /* 0x001fd4000800080a */
[----:B------:R0:W1:Y:S01]  /*5b10*/  F2F.F32.F64 R10, R10 ;  /* 0x0000000a000a7310 */ /* 0x0000620000301000 */
[----:B------:R-:W-:Y:S05]  /*5b20*/  BRA `(.L_x_162) ;  /* 0x0000000000847947 */ /* 0x000fea0003800000 */
.L_x_161:
[----:B------:R-:W-:-:S13]  /*5b30*/  ISETP.NE.AND P2, PT, R14, 0x1, PT ;  /* 0x000000010e00780c */ /* 0x000fda0003f45270 */
[----:B------:R-:W-:Y:S05]  /*5b40*/  @!P2 BRA `(.L_x_164) ;  /* 0x000000000050a947 */ /* 0x000fea0003800000 */
[----:B------:R-:W-:-:S13]  /*5b50*/  ISETP.NE.AND P2, PT, R14, 0x2, PT ;  /* 0x000000020e00780c */ /* 0x000fda0003f45270 */
[----:B------:R-:W-:Y:S05]  /*5b60*/  @P2 BRA `(.L_x_163) ;  /* 0x0000000000402947 */ /* 0x000fea0003800000 */
[----:B-----5:R-:W0:Y:S01]  /*5b70*/  F2F.F64.F32 R10, R19 ;  /* 0x00000013000a7310 */ /* 0x020e220000201800 */
[----:B------:R-:W-:Y:S01]  /*5b80*/  IMAD.MOV.U32 R12, RZ, RZ, 0x140920f6 ;  /* 0x140920f6ff0c7424 */ /* 0x000fe200078e00ff */
[----:B------:R-:W-:Y:S01]  /*5b90*/  MOV R13, 0x4003988e ;  /* 0x4003988e000d7802 */ /* 0x000fe20000000f00 */
[----:B------:R-:W-:Y:S01]  /*5ba0*/  UMOV UR6, 0x14092106 ;  /* 0x1409210600067882 */ /* 0x000fe20000000000 */
[----:B------:R-:W-:Y:S01]  /*5bb0*/  UMOV UR7, 0x4033988e ;  /* 0x4033988e00077882 */ /* 0x000fe20000000000 */
[----:B------:R-:W-:Y:S01]  /*5bc0*/  UMOV UR14, 0x990b6947 ;  /* 0x990b6947000e7882 */ /* 0x000fe20000000000 */
[----:B------:R-:W-:Y:S02]  /*5bd0*/  UMOV UR15, 0x40387eb1 ;  /* 0x40387eb1000f7882 */ /* 0x000fe40000000000 */
[----:B------:R-:W1:Y:S01]  /*5be0*/  F2F.F64.F32 R16, R21 ;  /* 0x0000001500107310 */ /* 0x000e620000201800 */
[----:B0-----:R-:W-:Y:S01]  /*5bf0*/  DFMA R12, R10, -UR6, R12 ;  /* 0x800000060a0c7c2b */ /* 0x001fe2000800000c */
[----:B------:R-:W-:Y:S01]  /*5c00*/  UMOV UR6, 0xf0145ee8 ;  /* 0xf0145ee800067882 */ /* 0x000fe20000000000 */
[----:B------:R-:W-:-:S06]  /*5c10*/  UMOV UR7, 0x3d128fc1 ;  /* 0x3d128fc100077882 */ /* 0x000fcc0000000000 */
[----:B-1----:R-:W-:Y:S02]  /*5c20*/  DFMA R16, R16, UR6, R12 ;  /* 0x0000000610107c2b */ /* 0x002fe4000800000c */
[----:B------:R-:W-:-:S08]  /*5c30*/  DMUL R12, R10, UR14 ;  /* 0x0000000e0a0c7c28 */ /* 0x000fd00008000000 */
[----:B------:R-:W-:-:S06]  /*5c40*/  DFMA R12, R10, R12, R16 ;  /* 0x0000000c0a0c722b */ /* 0x000fcc0000000010 */
[----:B------:R0:W1:Y:S01]  /*5c50*/  F2F.F32.F64 R10, R12 ;  /* 0x0000000c000a7310 */ /* 0x0000620000301000 */
[----:B------:R-:W-:Y:S05]  /*5c60*/  BRA `(.L_x_162) ;  /* 0x0000000000347947 */ /* 0x000fea0003800000 */
.L_x_163:
[----:B------:R-:W-:Y:S01]  /*5c70*/  IMAD.MOV.U32 R10, RZ, RZ, -0x40800000 ;  /* 0xbf800000ff0a7424 */ /* 0x000fe200078e00ff */
[----:B------:R-:W-:Y:S06]  /*5c80*/  BRA `(.L_x_162) ;  /* 0x00000000002c7947 */ /* 0x000fec0003800000 */
.L_x_164:
[----:B-----5:R-:W0:Y:S01]  /*5c90*/  F2F.F64.F32 R16, R19 ;  /* 0x0000001300107310 */ /* 0x020e220000201800 */
[----:B------:R-:W-:Y:S01]  /*5ca0*/  MOV R12, 0xe8584ca9 ;  /* 0xe8584ca9000c7802 */ /* 0x000fe20000000f00 */
[----:B------:R-:W-:Y:S01]  /*5cb0*/  IMAD.MOV.U32 R13, RZ, RZ, 0x400bb67a ;  /* 0x400bb67aff0d7424 */ /* 0x000fe200078e00ff */
[----:B------:R-:W-:Y:S01]  /*5cc0*/  UMOV UR6, 0xe8584ca0 ;  /* 0xe8584ca000067882 */ /* 0x000fe20000000000 */
[----:B------:R-:W-:-:S04]  /*5cd0*/  UMOV UR7, 0x400bb67a ;  /* 0x400bb67a00077882 */ /* 0x000fc80000000000 */
[----:B------:R-:W1:Y:S01]  /*5ce0*/  F2F.F64.F32 R10, R21 ;  /* 0x00000015000a7310 */ /* 0x000e620000201800 */
[----:B0-----:R-:W-:Y:S01]  /*5cf0*/  DFMA R12, R16, UR6, -R12 ;  /* 0x00000006100c7c2b */ /* 0x001fe2000800080c */
[----:B------:R-:W-:Y:S01]  /*5d00*/  UMOV UR6, 0xe8584cae ;  /* 0xe8584cae00067882 */ /* 0x000fe20000000000 */
[----:B------:R-:W-:-:S06]  /*5d10*/  UMOV UR7, 0x401bb67a ;  /* 0x401bb67a00077882 */ /* 0x000fcc0000000000 */
[----:B-1----:R-:W-:-:S10]  /*5d20*/  DFMA R10, R10, UR6, R12 ;  /* 0x000000060a0a7c2b */ /* 0x002fd4000800000c */
[----:B------:R2:W3:Y:S02]  /*5d30*/  F2F.F32.F64 R10, R10 ;  /* 0x0000000a000a7310 */ /* 0x0004e40000301000 */
.L_x_162:
[----:B------:R-:W-:Y:S05]  /*5d40*/  BSYNC.RECONVERGENT B2 ;  /* 0x0000000000027941 */ /* 0x000fea0003800200 */
.L_x_160:
[----:B01-3-5:R-:W-:-:S05]  /*5d50*/  FFMA R12, R20, R10, R23 ;  /* 0x0000000a140c7223 */ /* 0x02bfca0000000017 */
[----:B------:R-:W-:-:S07]  /*5d60*/  MOV R23, R12 ;  /* 0x0000000c00177202 */ /* 0x000fce0000000f00 */
.L_x_159:
[----:B------:R-:W-:Y:S05]  /*5d70*/  BSYNC.RECONVERGENT B1 ;  /* 0x0000000000017941 */ /* 0x000fea0003800200 */
.L_x_158:
[----:B------:R-:W-:-:S13]  /*5d80*/  ISETP.NE.AND P2, PT, R3, 0x2, PT ;  /* 0x000000020300780c */ /* 0x000fda0003f45270 */
[----:B------:R-:W-:Y:S05]  /*5d90*/  @!P2 BRA `(.L_x_153) ;  /* 0x00000004002ca947 */ /* 0x000fea0003800000 */
[----:B------:R0:W5:Y:S01]  /*5da0*/  LDL R12, [R18+0x8] ;  /* 0x00000800120c7983 */ /* 0x0001620000100800 */
[----:B------:R-:W-:Y:S01]  /*5db0*/  ISETP.GT.AND P2, PT, R14, -0x1, PT ;  /* 0xffffffff0e00780c */ /* 0x000fe20003f44270 */
[----:B------:R-:W-:-:S12]  /*5dc0*/  BSSY.RECONVERGENT B1, `(.L_x_165) ;  /* 0x000000f000017945 */ /* 0x000fd80003800200 */
[----:B0-----:R-:W-:Y:S05]  /*5dd0*/  @P2 BRA `(.L_x_166) ;  /* 0x00000000001c2947 */ /* 0x001fea0003800000 */
[----:B------:R-:W-:Y:S01]  /*5de0*/  ISETP.NE.AND P3, PT, R14, -0x2, PT ;  /* 0xfffffffe0e00780c */ /* 0x000fe20003f65270 */
[----:B------:R-:W-:-:S12]  /*5df0*/  IMAD.MOV.U32 R10, RZ, RZ, 0x3fb504f3 ;  /* 0x3fb504f3ff0a7424 */ /* 0x000fd800078e00ff */
[----:B------:R-:W-:Y:S05]  /*5e00*/  @!P3 BRA `(.L_x_167) ;  /* 0x000000000028b947 */ /* 0x000fea0003800000 */
[----:B------:R-:W-:Y:S02]  /*5e10*/  ISETP.NE.AND P3, PT, R14, -0x1, PT ;  /* 0xffffffff0e00780c */ /* 0x000fe40003f65270 */
[----:B------:R-:W-:-:S11]  /*5e20*/  MOV R10, R6 ;  /* 0x00000006000a7202 */ /* 0x000fd60000000f00 */
[----:B------:R-:W-:Y:S05]  /*5e30*/  @!P3 BRA `(.L_x_167) ;  /* 0x00000000001cb947 */ /* 0x000fea0003800000 */
[----:B------:R-:W-:Y:S05]  /*5e40*/  BRA `(.L_x_168) ;  /* 0x0000000000147947 */ /* 0x000fea0003800000 */
.L_x_166:
[----:B------:R-:W-:Y:S01]  /*5e50*/  IMAD.MOV.U32 R10, RZ, RZ, R7 ;  /* 0x000000ffff0a7224 */ /* 0x000fe200078e0007 */
[----:B------:R-:W-:Y:S06]  /*5e60*/  @!P1 BRA `(.L_x_167) ;  /* 0x0000000000109947 */ /* 0x000fec0003800000 */
[----:B------:R-:W-:Y:S02]  /*5e70*/  ISETP.NE.AND P3, PT, R14, 0x1, PT ;  /* 0x000000010e00780c */ /* 0x000fe40003f65270 */
[----:B----4-:R-:W-:-:S11]  /*5e80*/  MOV R10, R8 ;  /* 0x00000008000a7202 */ /* 0x010fd60000000f00 */
[----:B------:R-:W-:Y:S05]  /*5e90*/  @!P3 BRA `(.L_x_167) ;  /* 0x000000000004b947 */ /* 0x000fea0003800000 */
.L_x_168:
[----:B------:R-:W-:-:S07]  /*5ea0*/  IMAD.MOV.U32 R10, RZ, RZ, -0x40800000 ;  /* 0xbf800000ff0a7424 */ /* 0x000fce00078e00ff */
.L_x_167:
[----:B------:R-:W-:Y:S05]  /*5eb0*/  BSYNC.RECONVERGENT B1 ;  /* 0x0000000000017941 */ /* 0x000fea0003800200 */
.L_x_165:
[----:B-----5:R-:W-:Y:S01]  /*5ec0*/  FFMA R15, R12, R10, R15 ;  /* 0x0000000a0c0f7223 */ /* 0x020fe2000000000f */
[----:B------:R-:W-:Y:S01]  /*5ed0*/  HFMA2 R12, -RZ, RZ, 1.875, 0 ;  /* 0x3f800000ff0c7431 */ /* 0x000fe200000001ff */
[----:B------:R-:W-:Y:S06]  /*5ee0*/  @!P0 BRA `(.L_x_153) ;  /* 0x0000000000d88947 */ /* 0x000fec0003800000 */
[----:B------:R0:W5:Y:S04]  /*5ef0*/  LDL R20, [R18+0x30] ;  /* 0x0000300012147983 */ /* 0x0001680000100800 */
[----:B------:R-:W5:Y:S04]  /*5f00*/  LDL R21, [UR12+0x78] ;  /* 0x0000780cff157983 */ /* 0x000f680008100800 */
[----:B------:R-:W5:Y:S01]  /*5f10*/  LDL R22, [UR12+0xc8] ;  /* 0x0000c80cff167983 */ /* 0x000f620008100800 */
[----:B------:R-:W-:Y:S04]  /*5f20*/  BSSY.RECONVERGENT B1, `(.L_x_169) ;  /* 0x0000031000017945 */ /* 0x000fe80003800200 */
[----:B0-----:R-:W-:Y:S05]  /*5f30*/  @P2 BRA `(.L_x_170) ;  /* 0x00000000003c2947 */ /* 0x001fea0003800000 */
[----:B--2---:R-:W-:Y:S02]  /*5f40*/  IMAD.MOV.U32 R11, RZ, RZ, 0x2 ;  /* 0x00000002ff0b7424 */ /* 0x004fe400078e00ff */
[----:B------:R-:W-:-:S03]  /*5f50*/  IMAD.MOV.U32 R12, RZ, RZ, 0x3fb504f3 ;  /* 0x3fb504f3ff0c7424 */ /* 0x000fc600078e00ff */
[----:B------:R-:W-:-:S04]  /*5f60*/  VIADDMNMX.U32 R10, R14, R11, 0x2, PT ;  /* 0x000000020e0a7446 */ /* 0x000fc8000380000b */
[----:B------:R-:W-:-:S04]  /*5f70*/  SHF.L.U32 R13, R10, 0x2, RZ ;  /* 0x000000020a0d7819 */ /* 0x000fc800000006ff */
[----:B------:R-:W0:Y:S02]  /*5f80*/  LDC R10, c[0x2][R13+0xc] ;  /* 0x008003000d0a7b82 */ /* 0x000e240000000800 */
[----:B0-----:R-:W-:-:S04]  /*5f90*/  SHF.R.S32.HI R11, RZ, 0x1f, R10 ;  /* 0x0000001fff0b7819 */ /* 0x001fc8000001140a */
.L_x_252:
[----:B------:R-:W-:Y:S05]  /*5fa0*/  BRX R10 -0x5fb0                                                         (*"BRANCH_TARGETS .L_x_171,.L_x_254,.L_x_173"*) ;  /* 0xffffffa00a147949 */ /* 0x000fea000383ffff */
.L_x_254:
[----:B-----5:R-:W0:Y:S01]  /*5fb0*/  F2F.F64.F32 R12, R21 ;  /* 0x00000015000c7310 */ /* 0x020e220000201800 */
[----:B------:R-:W-:Y:S01]  /*5fc0*/  MOV R10, 0xfffffffb ;  /* 0xfffffffb000a7802 */ /* 0x000fe20000000f00 */
[----:B------:R-:W-:Y:S01]  /*5fd0*/  IMAD.MOV.U32 R11, RZ, RZ, 0x3fffffff ;  /* 0x3fffffffff0b7424 */ /* 0x000fe200078e00ff */
[----:B------:R-:W-:Y:S01]  /*5fe0*/  UMOV UR6, 0xffffffff ;  /* 0xffffffff00067882 */ /* 0x000fe20000000000 */
[----:B------:R-:W-:-:S04]  /*5ff0*/  UMOV UR7, 0x4017ffff ;  /* 0x4017ffff00077882 */ /* 0x000fc80000000000 */
[----:B0-----:R-:W-:-:S06]  /*6000*/  DFMA R10, R12, UR6, -R10 ;  /* 0x000000060c0a7c2b */ /* 0x001fcc000800080a */
[----:B------:R0:W1:Y:S01]  /*6010*/  F2F.F32.F64 R12, R10 ;  /* 0x0000000a000c7310 */ /* 0x0000620000301000 */
[----:B------:R-:W-:Y:S05]  /*6020*/  BRA `(.L_x_171) ;  /* 0x0000000000807947 */ /* 0x000fea0003800000 */
.L_x_170:
[----:B------:R-:W-:Y:S05]  /*6030*/  @!P1 BRA `(.L_x_172) ;  /* 0x0000000000509947 */ /* 0x000fea0003800000 */
[----:B------:R-:W-:-:S13]  /*6040*/  ISETP.NE.AND P0, PT, R14, 0x1, PT ;  /* 0x000000010e00780c */ /* 0x000fda0003f05270 */
[----:B------:R-:W-:Y:S05]  /*6050*/  @P0 BRA `(.L_x_173) ;  /* 0x0000000000400947 */ /* 0x000fea0003800000 */
[----:B--2--5:R-:W0:Y:S01]  /*6060*/  F2F.F64.F32 R10, R21 ;  /* 0x00000015000a7310 */ /* 0x024e220000201800 */
[----:B------:R-:W-:Y:S01]  /*6070*/  MOV R18, 0x140920f6 ;  /* 0x140920f600127802 */ /* 0x000fe20000000f00 */
[----:B------:R-:W-:Y:S01]  /*6080*/  IMAD.MOV.U32 R19, RZ, RZ, 0x4003988e ;  /* 0x4003988eff137424 */ /* 0x000fe200078e00ff */
[----:B------:R-:W-:Y:S01]  /*6090*/  UMOV UR6, 0x14092106 ;  /* 0x1409210600067882 */ /* 0x000fe20000000000 */
[----:B------:R-:W-:Y:S01]  /*60a0*/  UMOV UR7, 0x4033988e ;  /* 0x4033988e00077882 */ /* 0x000fe20000000000 */
[----:B------:R-:W-:Y:S01]  /*60b0*/  UMOV UR14, 0x990b6947 ;  /* 0x990b6947000e7882 */ /* 0x000fe20000000000 */
[----:B------:R-:W-:Y:S02]  /*60c0*/  UMOV UR15, 0x40387eb1 ;  /* 0x40387eb1000f7882 */ /* 0x000fe40000000000 */
[----:B------:R-:W1:Y:S01]  /*60d0*/  F2F.F64.F32 R16, R22 ;  /* 0x0000001600107310 */ /* 0x000e620000201800 */
[C---:B0-----:R-:W-:Y:S01]  /*60e0*/  DFMA R18, R10.reuse, -UR6, R18 ;  /* 0x800000060a127c2b */ /* 0x041fe20008000012 */
[----:B------:R-:W-:Y:S01]  /*60f0*/  UMOV UR6, 0xf0145ee8 ;  /* 0xf0145ee800067882 */ /* 0x000fe20000000000 */
[----:B------:R-:W-:Y:S01]  /*6100*/  UMOV UR7, 0x3d128fc1 ;  /* 0x3d128fc100077882 */ /* 0x000fe20000000000 */
[----:B------:R-:W-:-:S05]  /*6110*/  DMUL R12, R10, UR14 ;  /* 0x0000000e0a0c7c28 */ /* 0x000fca0008000000 */
[----:B-1----:R-:W-:-:S08]  /*6120*/  DFMA R16, R16, UR6, R18 ;  /* 0x0000000610107c2b */ /* 0x002fd00008000012 */
[----:B------:R-:W-:-:S10]  /*6130*/  DFMA R12, R10, R12, R16 ;  /* 0x0000000c0a0c722b */ /* 0x000fd40000000010 */
[----:B------:R2:W3:Y:S01]  /*6140*/  F2F.F32.F64 R12, R12 ;  /* 0x0000000c000c7310 */ /* 0x0004e20000301000 */
[----:B------:R-:W-:Y:S05]  /*6150*/  BRA `(.L_x_171) ;  /* 0x0000000000347947 */ /* 0x000fea0003800000 */
.L_x_173:
[----:B------:R-:W-:Y:S01]  /*6160*/  MOV R12, 0xbf800000 ;  /* 0xbf800000000c7802 */ /* 0x000fe20000000f00 */
[----:B------:R-:W-:Y:S06]  /*6170*/  BRA `(.L_x_171) ;  /* 0x00000000002c7947 */ /* 0x000fec0003800000 */
.L_x_172:
[----:B-----5:R-:W0:Y:S01]  /*6180*/  F2F.F64.F32 R16, R21 ;  /* 0x0000001500107310 */ /* 0x020e220000201800 */
[----:B------:R-:W-:Y:S02]  /*6190*/  HFMA2 R13, -RZ, RZ, 2.021484375, -0.40478515625 ;  /* 0x400bb67aff0d7431 */ /* 0x000fe400000001ff */
[----:B------:R-:W-:Y:S01]  /*61a0*/  IMAD.MOV.U32 R12, RZ, RZ, -0x17a7b357 ;  /* 0xe8584ca9ff0c7424 */ /* 0x000fe200078e00ff */
[----:B------:R-:W-:Y:S01]  /*61b0*/  UMOV UR6, 0xe8584ca0 ;  /* 0xe8584ca000067882 */ /* 0x000fe20000000000 */
[----:B------:R-:W-:-:S03]  /*61c0*/  UMOV UR7, 0x400bb67a ;  /* 0x400bb67a00077882 */ /* 0x000fc60000000000 */
[----:B--2---:R-:W1:Y:S01]  /*61d0*/  F2F.F64.F32 R10, R22 ;  /* 0x00000016000a7310 */ /* 0x004e620000201800 */
[----:B0-----:R-:W-:Y:S01]  /*61e0*/  DFMA R12, R16, UR6, -R12 ;  /* 0x00000006100c7c2b */ /* 0x001fe2000800080c */
[----:B------:R-:W-:Y:S01]  /*61f0*/  UMOV UR6, 0xe8584cae ;  /* 0xe8584cae00067882 */ /* 0x000fe20000000000 */
[----:B------:R-:W-:-:S06]  /*6200*/  UMOV UR7, 0x401bb67a ;  /* 0x401bb67a00077882 */ /* 0x000fcc0000000000 */
[----:B-1----:R-:W-:-:S06]  /*6210*/  DFMA R10, R10, UR6, R12 ;  /* 0x000000060a0a7c2b */ /* 0x002fcc000800000c */
[----:B------:R0:W1:Y:S05]  /*6220*/  F2F.F32.F64 R12, R10 ;  /* 0x0000000a000c7310 */ /* 0x00006a0000301000 */
.L_x_171:
[----:B------:R-:W-:Y:S05]  /*6230*/  BSYNC.RECONVERGENT B1 ;  /* 0x0000000000017941 */ /* 0x000fea0003800200 */
.L_x_169:
[----:B-1-3-5:R-:W-:-:S07]  /*6240*/  FFMA R12, R20, R12, R23 ;  /* 0x0000000c140c7223 */ /* 0x02afce0000000017 */
.L_x_153:
[----:B------:R-:W-:Y:S05]  /*6250*/  BSYNC.RECONVERGENT B0 ;  /* 0x0000000000007941 */ /* 0x000fea0003800200 */
.L_x_152:
[----:B------:R-:W1:Y:S02]  /*6260*/  LDCU.64 UR6, c[0x0][0x408] ;  /* 0x00008100ff0677ac */ /* 0x000e640008000a00 */
[----:B-1----:R-:W-:-:S06]  /*6270*/  UIMAD.WIDE.U32 UR6, UR5, 0x4, UR6 ;  /* 0x00000004050678a5 */ /* 0x002fcc000f8e0006 */
[----:B0-----:R-:W-:Y:S01]  /*6280*/  IMAD.U32 R10, RZ, RZ, UR6 ;  /* 0x00000006ff0a7e24 */ /* 0x001fe2000f8e00ff */
[----:B--2---:R-:W-:-:S05]  /*6290*/  MOV R11, UR7 ;  /* 0x00000007000b7c02 */ /* 0x004fca0008000f00 */
[----:B------:R-:W2:Y:S01]  /*62a0*/  LDG.E R10, desc[UR10][R10.64] ;  /* 0x0000000a0a0a7981 */ /* 0x000ea2000c1e1900 */
[----:B------:R-:W-:Y:S01]  /*62b0*/  FADD R15, R12, R15 ;  /* 0x0000000f0c0f7221 */ /* 0x000fe20000000000 */
[----:B------:R-:W-:-:S03]  /*62c0*/  UISETP.GT.AND UP0, UPT, UR4, 0x1, UPT ;  /* 0x000000010400788c */ /* 0x000fc6000bf04270 */
[----:B------:R-:W-:-:S04]  /*62d0*/  FMUL R15, R15, 0.5 ;  /* 0x3f0000000f0f7820 */ /* 0x000fc80000400000 */
[----:B------:R-:W-:-:S04]  /*62e0*/  FMUL R14, R0, R15 ;  /* 0x0000000f000e7220 */ /* 0x000fc80000400000 */
[----:B------:R-:W-:-:S04]  /*62f0*/  FFMA R13, R9, R15, R14 ;  /* 0x0000000f090d7223 */ /* 0x000fc8000000000e */
[----:B--2---:R-:W-:Y:S01]  /*6300*/  FMUL R13, R13, R10 ;  /* 0x0000000a0d0d7220 */ /* 0x004fe20000400000 */
[----:B------:R-:W-:Y:S06]  /*6310*/  BRA.U UP0, `(.L_x_174) ;  /* 0x00000001001c7547 */ /* 0x000fec000b800000 */
[----:B------:R-:W-:Y:S01]  /*6320*/  UISETP.NE.AND UP1, UPT, UR4, URZ, UPT ;  /* 0x000000ff0400728c */ /* 0x000fe2000bf25270 */
[----:B------:R-:W-:-:S08]  /*6330*/  IMAD.MOV.U32 R7, RZ, RZ, 0x3fb504f3 ;  /* 0x3fb504f3ff077424 */ /* 0x000fd000078e00ff */
[----:B------:R-:W-:Y:S05]  /*6340*/  BRA.U !UP1, `(.L_x_175) ;  /* 0x0000000109287547 */ /* 0x000fea000b800000 */
[----:B------:R-:W-:Y:S01]  /*6350*/  UISETP.NE.AND UP1, UPT, UR4, 0x1, UPT ;  /* 0x000000010400788c */ /* 0x000fe2000bf25270 */
[----:B------:R-:W-:-:S08]  /*6360*/  MOV R7, R6 ;  /* 0x0000000600077202 */ /* 0x000fd00000000f00 */
[----:B------:R-:W-:Y:S05]  /*6370*/  BRA.U !UP1, `(.L_x_175) ;  /* 0x00000001091c7547 */ /* 0x000fea000b800000 */
[----:B------:R-:W-:Y:S05]  /*6380*/  BRA `(.L_x_176) ;  /* 0x0000000000147947 */ /* 0x000fea0003800000 */
.L_x_174:
[----:B------:R-:W-:-:S09]  /*6390*/  UISETP.NE.AND UP1, UPT, UR4, 0x2, UPT ;  /* 0x000000020400788c */ /* 0x000fd2000bf25270 */
[----:B------:R-:W-:Y:S05]  /*63a0*/  BRA.U !UP1, `(.L_x_175) ;  /* 0x0000000109107547 */ /* 0x000fea000b800000 */
[----:B------:R-:W-:Y:S01]  /*63b0*/  UISETP.NE.AND UP1, UPT, UR4, 0x3, UPT ;  /* 0x000000030400788c */ /* 0x000fe2000bf25270 */
[----:B----4-:R-:W-:-:S08]  /*63c0*/  IMAD.MOV.U32 R7, RZ, RZ, R8 ;  /* 0x000000ffff077224 */ /* 0x010fd000078e0008 */
[----:B------:R-:W-:Y:S05]  /*63d0*/  BRA.U !UP1, `(.L_x_175) ;  /* 0x0000000109047547 */ /* 0x000fea000b800000 */
.L_x_176:
[----:B------:R-:W-:-:S07]  /*63e0*/  HFMA2 R7, -RZ, RZ, -1.875, 0 ;  /* 0xbf800000ff077431 */ /* 0x000fce00000001ff */
.L_x_175:
[----:B----4-:R-:W5:Y:S04]  /*63f0*/  LDL R8, [UR12+0x78] ;  /* 0x0000780cff087983 */ /* 0x010f680008100800 */
[----:B------:R-:W5:Y:S01]  /*6400*/  LDL R18, [UR12+0xc8] ;  /* 0x0000c80cff127983 */ /* 0x000f620008100800 */
[----:B------:R-:W-:Y:S01]  /*6410*/  FFMA R5, R13, R7, R5 ;  /* 0x000000070d057223 */ /* 0x000fe20000000005 */
[----:B------:R-:W-:Y:S06]  /*6420*/  BRA.U UP0, `(.L_x_177) ;  /* 0x00000001003c7547 */ /* 0x000fec000b800000 */
[----:B------:R-:W-:Y:S01]  /*6430*/  UISETP.LT.U32.AND UP0, UPT, UR4, 0x2, UPT ;  /* 0x000000020400788c */ /* 0x000fe2000bf01070 */
[----:B------:R-:W-:-:S03]  /*6440*/  IMAD.MOV.U32 R6, RZ, RZ, 0x3fb504f3 ;  /* 0x3fb504f3ff067424 */ /* 0x000fc600078e00ff */
[----:B------:R-:W-:-:S04]  /*6450*/  USEL UR6, UR4, 0x2, UP0 ;  /* 0x0000000204067887 */ /* 0x000fc80008000000 */
[----:B------:R-:W-:-:S12]  /*6460*/  USHF.L.U32 UR6, UR6, 0x2, URZ ;  /* 0x0000000206067899 */ /* 0x000fd800080006ff */
[----:B------:R-:W0:Y:S02]  /*6470*/  LDCU UR6, c[0x2][UR6+0x18] ;  /* 0x00800300060677ac */ /* 0x000e240008000800 */
[----:B0-----:R-:W-:-:S10]  /*6480*/  USHF.R.S32.HI UR7, URZ, 0x1f, UR6 ;  /* 0x0000001fff077899 */ /* 0x001fd40008011406 */
.L_x_256:
[----:B------:R-:W-:Y:S05]  /*6490*/  BRXU UR6 -0x64a0                                                        (*"BRANCH_TARGETS .L_x_178,.L_x_258,.L_x_259"*) ;  /* 0xffffff9806d87958 */ /* 0x000fea000b83ffff */
.L_x_258:
[----:B-----5:R-:W0:Y:S01]  /*64a0*/  F2F.F64.F32 R6, R8 ;  /* 0x0000000800067310 */ /* 0x020e220000201800 */
[----:B------:R-:W-:Y:S01]  /*64b0*/  MOV R10, 0xfffffffb ;  /* 0xfffffffb000a7802 */ /* 0x000fe20000000f00 */
[----:B------:R-:W-:Y:S01]  /*64c0*/  IMAD.MOV.U32 R11, RZ, RZ, 0x3fffffff ;  /* 0x3fffffffff0b7424 */ /* 0x000fe200078e00ff */
[----:B------:R-:W-:Y:S01]  /*64d0*/  UMOV UR6, 0xffffffff ;  /* 0xffffffff00067882 */ /* 0x000fe20000000000 */
[----:B------:R-:W-:-:S04]  /*64e0*/  UMOV UR7, 0x4017ffff ;  /* 0x4017ffff00077882 */ /* 0x000fc80000000000 */
[----:B0-----:R-:W-:-:S10]  /*64f0*/  DFMA R6, R6, UR6, -R10 ;  /* 0x0000000606067c2b */ /* 0x001fd4000800080a */
[----:B------:R0:W1:Y:S01]  /*6500*/  F2F.F32.F64 R6, R6 ;  /* 0x0000000600067310 */ /* 0x0000620000301000 */
[----:B------:R-:W-:Y:S05]  /*6510*/  BRA `(.L_x_178) ;  /* 0x0000000000907947 */ /* 0x000fea0003800000 */
.L_x_177:
[----:B------:R-:W-:Y:S01]  /*6520*/  IMAD.U32 R7, RZ, RZ, UR4 ;  /* 0x00000004ff077e24 */ /* 0x000fe2000f8e00ff */
[----:B------:R-:W-:-:S04]  /*6530*/  MOV R6, 0xfffffffe ;  /* 0xfffffffe00067802 */ /* 0x000fc80000000f00 */
[----:B------:R-:W-:-:S04]  /*6540*/  VIADDMNMX.U32 R6, R6, R7, 0x2, PT ;  /* 0x0000000206067446 */ /* 0x000fc80003800007 */
[----:B------:R-:W-:-:S04]  /*6550*/  SHF.L.U32 R10, R6, 0x2, RZ ;  /* 0x00000002060a7819 */ /* 0x000fc800000006ff */
[----:B------:R-:W0:Y:S02]  /*6560*/  LDC R6, c[0x2][R10+0x24] ;  /* 0x008009000a067b82 */ /* 0x000e240000000800 */
[----:B0-----:R-:W-:-:S04]  /*6570*/  SHF.R.S32.HI R7, RZ, 0x1f, R6 ;  /* 0x0000001fff077819 */ /* 0x001fc80000011406 */
.L_x_260:
[----:B------:R-:W-:Y:S05]  /*6580*/  BRX R6 -0x6590                                                          (*"BRANCH_TARGETS .L_x_261,.L_x_262,.L_x_259"*) ;  /* 0xffffff98069c7949 */ /* 0x000fea000383ffff */
.L_x_262:
[----:B-----5:R-:W0:Y:S01]  /*6590*/  F2F.F64.F32 R6, R8 ;  /* 0x0000000800067310 */ /* 0x020e220000201800 */
[----:B------:R-:W-:Y:S02]  /*65a0*/  HFMA2 R15, -RZ, RZ, 2.005859375, -0.002223968505859375 ;  /* 0x4003988eff0f7431 */ /* 0x000fe400000001ff */
[----:B------:R-:W-:Y:S01]  /*65b0*/  IMAD.MOV.U32 R14, RZ, RZ, 0x140920f6 ;  /* 0x140920f6ff0e7424 */ /* 0x000fe200078e00ff */
[----:B------:R-:W-:Y:S01]  /*65c0*/  UMOV UR6, 0x14092106 ;  /* 0x1409210600067882 */ /* 0x000fe20000000000 */
[----:B------:R-:W-:Y:S01]  /*65d0*/  UMOV UR7, 0x4033988e ;  /* 0x4033988e00077882 */ /* 0x000fe20000000000 */
[----:B------:R-:W-:Y:S01]  /*65e0*/  UMOV UR14, 0x990b6947 ;  /* 0x990b6947000e7882 */ /* 0x000fe20000000000 */
[----:B------:R-:W-:Y:S01]  /*65f0*/  UMOV UR15, 0x40387eb1 ;  /* 0x40387eb1000f7882 */ /* 0x000fe20000000000 */
[----:B------:R-:W1:Y:S01]  /*6600*/  F2F.F64.F32 R10, R18 ;  /* 0x00000012000a7310 */ /* 0x000e620000201800 */
[C---:B0-----:R-:W-:Y:S01]  /*6610*/  DFMA R14, R6.reuse, -UR6, R14 ;  /* 0x80000006060e7c2b */ /* 0x041fe2000800000e */
[----:B------:R-:W-:Y:S01]  /*6620*/  UMOV UR6, 0xf0145ee8 ;  /* 0xf0145ee800067882 */ /* 0x000fe20000000000 */
[----:B------:R-:W-:Y:S01]  /*6630*/  UMOV UR7, 0x3d128fc1 ;  /* 0x3d128fc100077882 */ /* 0x000fe20000000000 */
[----:B------:R-:W-:-:S05]  /*6640*/  DMUL R16, R6, UR14 ;  /* 0x0000000e06107c28 */ /* 0x000fca0008000000 */
[----:B-1----:R-:W-:-:S08]  /*6650*/  DFMA R10, R10, UR6, R14 ;  /* 0x000000060a0a7c2b */ /* 0x002fd0000800000e */
[----:B------:R-:W-:-:S06]  /*6660*/  DFMA R10, R6, R16, R10 ;  /* 0x00000010060a722b */ /* 0x000fcc000000000a */
[----:B------:R4:W0:Y:S01]  /*6670*/  F2F.F32.F64 R6, R10 ;  /* 0x0000000a00067310 */ /* 0x0008220000301000 */
[----:B------:R-:W-:Y:S05]  /*6680*/  BRA `(.L_x_178) ;  /* 0x0000000000347947 */ /* 0x000fea0003800000 */
.L_x_259:
[----:B------:R-:W-:Y:S01]  /*6690*/  IMAD.MOV.U32 R6, RZ, RZ, -0x40800000 ;  /* 0xbf800000ff067424 */ /* 0x000fe200078e00ff */
[----:B------:R-:W-:Y:S06]  /*66a0*/  BRA `(.L_x_178) ;  /* 0x00000000002c7947 */ /* 0x000fec0003800000 */
.L_x_261:
        /* <DEDUP_REMOVED lines=11> */
.L_x_178:
[----:B------:R-:W4:Y:S01]  /*6760*/  LDCU UR6, c[0x0][0x440] ;  /* 0x00008800ff0677ac */ /* 0x000f220008000800 */
[----:B01-3--:R-:W-:Y:S01]  /*6770*/  FFMA R4, R13, R6, R4 ;  /* 0x000000060d047223 */ /* 0x00bfe20000000004 */
[----:B------:R-:W-:-:S04]  /*6780*/  UIADD3 UR5, UPT, UPT, UR5, 0x1, URZ ;  /* 0x0000000105057890 */ /* 0x000fc8000fffe0ff */
[----:B----4-:R-:W-:-:S09]  /*6790*/  UISETP.NE.AND UP0, UPT, UR5, UR6, UPT ;  /* 0x000000060500728c */ /* 0x010fd2000bf05270 */
[----:B------:R-:W-:Y:S05]  /*67a0*/  BRA.U UP0, `(.L_x_179) ;  /* 0xffffffe900187547 */ /* 0x000fea000b83ffff */
[----:B--2---:R0:W1:Y:S08]  /*67b0*/  F2F.F64.F32 R6, R5 ;  /* 0x0000000500067310 */ /* 0x0040700000201800 */
[----:B------:R0:W3:Y:S02]  /*67c0*/  F2F.F64.F32 R10, R4 ;  /* 0x00000004000a7310 */ /* 0x0000e40000201800 */
.L_x_144:
[----:B0-----:R-:W0:Y:S01]  /*67d0*/  F2F.F64.F32 R4, R28 ;  /* 0x0000001c00047310 */ /* 0x001e220000201800 */
[----:B------:R-:W4:Y:S01]  /*67e0*/  LDCU UR5, c[0x0][0x448] ;  /* 0x00008900ff0577ac */ /* 0x000f220008000800 */
[----:B--2---:R-:W2:Y:S06]  /*67f0*/  LDC.64 R14, c[0x0][0x388] ;  /* 0x0000e200ff0e7b82 */ /* 0x004eac0000000a00 */
[----:B-----5:R-:W1:Y:S02]  /*6800*/  F2F.F64.F32 R18, -R28 ;  /* 0x8000001c00127310 */ /* 0x020e640000201800 */
[----:B------:R-:W2:Y:S01]  /*6810*/  LDC.64 R16, c[0x0][0x390] ;  /* 0x0000e400ff107b82 */ /* 0x000ea20000000a00 */
[----:B0-----:R-:W-:-:S02]  /*6820*/  DMUL R4, R4, 0.5 ;  /* 0x3fe0000004047828 */ /* 0x001fc40000000000 */
[----:B-1----:R-:W-:-:S06]  /*6830*/  DMUL R18, R18, 0.5 ;  /* 0x3fe0000012127828 */ /* 0x002fcc0000000000 */
[----:B------:R-:W-:Y:S01]  /*6840*/  DMUL R4, R4, R6 ;  /* 0x0000000604047228 */ /* 0x000fe20000000000 */
[----:B----4-:R-:W-:Y:S01]  /*6850*/  MOV R7, UR5 ;  /* 0x0000000500077c02 */ /* 0x010fe20008000f00 */
[----:B------:R-:W0:Y:S01]  /*6860*/  LDCU UR5, c[0x0][0x444] ;  /* 0x00008880ff0577ac */ /* 0x000e220008000800 */
[----:B---3--:R-:W-:-:S03]  /*6870*/  DMUL R10, R18, R10 ;  /* 0x0000000a120a7228 */ /* 0x008fc60000000000 */
[----:B------:R-:W-:Y:S01]  /*6880*/  IMAD R7, R7, UR4, R30 ;  /* 0x0000000407077c24 */ /* 0x000fe2000f8e021e */
[----:B------:R-:W-:-:S03]  /*6890*/  UIADD3 UR4, UPT, UPT, UR4, 0x1, URZ ;  /* 0x0000000104047890 */ /* 0x000fc6000fffe0ff */
[----:B------:R-:W1:Y:S01]  /*68a0*/  F2F.F32.F64 R5, R4 ;  /* 0x0000000400057310 */ /* 0x000e620000301000 */
[C---:B--2---:R-:W-:Y:S01]  /*68b0*/  IMAD.WIDE R14, R7.reuse, 0x4, R14 ;  /* 0x00000004070e7825 */ /* 0x044fe200078e020e */
[----:B------:R-:W-:Y:S03]  /*68c0*/  BAR.SYNC.DEFER_BLOCKING 0x0 ;  /* 0x0000000000007b1d */ /* 0x000fe60000010000 */
[----:B------:R-:W-:-:S03]  /*68d0*/  IMAD.WIDE R16, R7, 0x4, R16 ;  /* 0x0000000407107825 */ /* 0x000fc600078e0210 */
[----:B------:R-:W2:Y:S01]  /*68e0*/  F2F.F32.F64 R11, R10 ;  /* 0x0000000a000b7310 */ /* 0x000ea20000301000 */
[----:B0-----:R-:W-:Y:S01]  /*68f0*/  UISETP.NE.AND UP0, UPT, UR4, UR5, UPT ;  /* 0x000000050400728c */ /* 0x001fe2000bf05270 */
[----:B-1----:R0:W-:Y:S04]  /*6900*/  STG.E desc[UR10][R14.64], R5 ;  /* 0x000000050e007986 */ /* 0x0021e8000c10190a */
[----:B--2---:R0:W-:Y:S04]  /*6910*/  STG.E desc[UR10][R16.64], R11 ;  /* 0x0000000b10007986 */ /* 0x0041e8000c10190a */
[----:B------:R-:W-:Y:S05]  /*6920*/  BRA.U UP0, `(.L_x_180) ;  /* 0xffffffe5009c7547 */ /* 0x000fea000b83ffff */
[----:B------:R-:W-:Y:S05]  /*6930*/  EXIT ;  /* 0x000000000000794d */ /* 0x000fea0003800000 */
.L_x_181:
        /* <DEDUP_REMOVED lines=12> */
.L_x_282:


//--------------------- .text._Z14preval_normalsPfS_S_S_S_S_S_S_S_S_S_S_PiS0_i --------------------------
	.section	.text._Z14preval_normalsPfS_S_S_S_S_S_S_S_S_S_S_PiS0_i,"ax",@progbits
	.align	128
        .global         _Z14preval_normalsPfS_S_S_S_S_S_S_S_S_S_S_PiS0_i
        .type           _Z14preval_normalsPfS_S_S_S_S_S_S_S_S_S_S_PiS0_i,@function
        .size           _Z14preval_normalsPfS_S_S_S_S_S_S_S_S_S_S_PiS0_i,(.L_x_275 - _Z14preval_normalsPfS_S_S_S_S_S_S_S_S_S_S_PiS0_i)
        .other          _Z14preval_normalsPfS_S_S_S_S_S_S_S_S_S_S_PiS0_i,@"STO_CUDA_ENTRY STV_DEFAULT"
_Z14preval_normalsPfS_S_S_S_S_S_S_S_S_S_S_PiS0_i:
.text._Z14preval_normalsPfS_S_S_S_S_S_S_S_S_S_S_PiS0_i:
[----:B------:R-:W-:Y:S01]  /*0000*/  LDC R1, c[0x0][0x37c] ;  /* 0x0000df00ff017b82 */ /* 0x000fe20000000800 */
[----:B------:R-:W0:Y:S01]  /*0010*/  S2R R4, SR_CTAID.X ;  /* 0x0000000000047919 */ /* 0x000e220000002500 */
[----:B------:R-:W0:Y:S01]  /*0020*/  LDCU UR4, c[0x0][0x360] ;  /* 0x00006c00ff0477ac */ /* 0x000e220008000800 */
[----:B------:R-:W0:Y:S01]  /*0030*/  S2R R3, SR_TID.X ;  /* 0x0000000000037919 */ /* 0x000e220000002100 */
[----:B------:R-:W1:Y:S01]  /*0040*/  LDCU UR5, c[0x0][0x3f0] ;  /* 0x00007e00ff0577ac */ /* 0x000e620008000800 */
[----:B0-----:R-:W-:-:S05]  /*0050*/  IMAD R4, R4, UR4, R3 ;  /* 0x0000000404047c24 */ /* 0x001fca000f8e0203 */
[----:B-1----:R-:W-:-:S13]  /*0060*/  ISETP.GE.AND P0, PT, R4, UR5, PT ;  /* 0x0000000504007c0c */ /* 0x002fda000bf06270 */
[----:B------:R-:W-:Y:S05]  /*0070*/  @P0 EXIT ;  /* 0x000000000000094d */ /* 0x000fea0003800000 */
[----:B------:R-:W0:Y:S01]  /*0080*/  LDC.64 R12, c[0x0][0x390] ;  /* 0x0000e400ff0c7b82 */ /* 0x000e220000000a00 */
[----:B------:R-:W1:Y:S07]  /*0090*/  LDCU.64 UR4, c[0x0][0x358] ;  /* 0x00006b00ff0477ac */ /* 0x000e6e0008000a00 */
[----:B------:R-:W2:Y:S08]  /*00a0*/  LDC.64 R18, c[0x0][0x3a0] ;  /* 0x0000e800ff127b82 */ /* 0x000eb00000000a00 */
[----:B------:R-:W3:Y:S08]  /*00b0*/  LDC.64 R16, c[0x0][0x398] ;  /* 0x0000e600ff107b82 */ /* 0x000ef00000000a00 */
[----:B------:R-:W4:Y:S01]  /*00c0*/  LDC.64 R20, c[0x0][0x3a8] ;  /* 0x0000ea00ff147b82 */ /* 0x000f220000000a00 */
[----:B0-----:R-:W-:-:S05]  /*00d0*/  IMAD.WIDE R12, R4, 0x4, R12 ;  /* 0x00000004040c7825 */ /* 0x001fca00078e020c */
[----:B-1----:R0:W4:Y:S02]  /*00e0*/  LDG.E R5, desc[UR4][R12.64] ;  /* 0x000000040c057981 */ /* 0x002124000c1e1900 */
[----:B------:R-:W1:Y:S01]  /*00f0*/  LDC.64 R10, c[0x0][0x3e8] ;  /* 0x0000fa00ff0a7b82 */ /* 0x000e620000000a00 */
[----:B--2---:R-:W-:-:S05]  /*0100*/  IMAD.WIDE R18, R4, 0x4, R18 ;  /* 0x0000000404127825 */ /* 0x004fca00078e0212 */
[----:B------:R-:W2:Y:S02]  /*0110*/  LDG.E R8, desc[UR4][R18.64] ;  /* 0x0000000412087981 */ /* 0x000ea4000c1e1900 */
[----:B------:R-:W0:Y:S01]  /*0120*/  LDC.64 R2, c[0x0][0x3e0] ;  /* 0x0000f800ff027b82 */ /* 0x000e220000000a00 */
[----:B---3--:R-:W-:-:S05]  /*0130*/  IMAD.WIDE R16, R4, 0x4, R16 ;  /* 0x0000000404107825 */ /* 0x008fca00078e0210 */
[----:B------:R-:W3:Y:S01]  /*0140*/  LDG.E R6, desc[UR4][R16.64] ;  /* 0x0000000410067981 */ /* 0x000ee2000c1e1900 */
[----:B----4-:R-:W-:-:S05]  /*0150*/  IMAD.WIDE R20, R4, 0x4, R20 ;  /* 0x0000000404147825 */ /* 0x010fca00078e0214 */
[----:B------:R-:W3:Y:S01]  /*0160*/  LDG.E R7, desc[UR4][R20.64] ;  /* 0x0000000414077981 */ /* 0x000ee2000c1e1900 */
[----:B-1----:R-:W-:-:S06]  /*0170*/  IMAD.WIDE R10, R4, 0x4, R10 ;  /* 0x00000004040a7825 */ /* 0x002fcc00078e020a */
[----:B------:R-:W4:Y:S01]  /*0180*/  LDG.E R10, desc[UR4][R10.64] ;  /* 0x000000040a0a7981 */ /* 0x000f22000c1e1900 */
[----:B0-----:R-:W-:-:S05]  /*0190*/  IMAD.WIDE R14, R4, 0x4, R2 ;  /* 0x00000004040e7825 */ /* 0x001fca00078e0202 */
[----:B------:R0:W5:Y:S01]  /*01a0*/  LDG.E R9, desc[UR4][R14.64] ;  /* 0x000000040e097981 */ /* 0x000162000c1e1900 */
[----:B------:R-:W-:Y:S01]  /*01b0*/  BSSY.RECONVERGENT B0, `(.L_x_182) ;  /* 0x000004a000007945 */ /* 0x000fe20003800200 */
[----:B------:R-:W-:Y:S01]  /*01c0*/  HFMA2 R3, -RZ, RZ, 1.875, 0 ;  /* 0x3f800000ff037431 */ /* 0x000fe200000001ff */
[----:B------:R-:W-:Y:S01]  /*01d0*/  MOV R12, 0x3f800000 ;  /* 0x3f800000000c7802 */ /* 0x000fe20000000f00 */
[----:B--2---:R-:W-:-:S05]  /*01e0*/  FADD R0, -R5, R8 ;  /* 0x0000000805007221 */ /* 0x004fca0000000100 */
[----:B------:R-:W-:Y:S01]  /*01f0*/  FSETP.NEU.AND P0, PT, R0, 1, PT ;  /* 0x3f8000000000780b */ /* 0x000fe20003f0d000 */
[----:B---3--:R-:W-:-:S05]  /*0200*/  FADD R2, -R6, R7 ;  /* 0x0000000706027221 */ /* 0x008fca0000000100 */
[----:B------:R-:W-:Y:S02]  /*0210*/  FSETP.NEU.AND P2, PT, R2, 1, PT ;  /* 0x3f8000000200780b */ /* 0x000fe40003f4d000 */
[----:B----4-:R-:W-:-:S05]  /*0220*/  ISETP.NE.AND P1, PT, R10, 0x3, PT ;  /* 0x000000030a00780c */ /* 0x010fca0003f25270 */
[----:B0-----:R-:W-:Y:S08]  /*0230*/  @!P0 BRA `(.L_x_183) ;  /* 0x0000000400048947 */ /* 0x001ff00003800000 */
[----:B------:R-:W-:-:S13]  /*0240*/  FSETP.NAN.AND P0, PT, |R0|, |R0|, PT ;  /* 0x400000000000720b */ /* 0x000fda0003f08200 */
[----:B------:R-:W-:Y:S01]  /*0250*/  @P0 FADD R12, R0, 2 ;  /* 0x40000000000c0421 */ /* 0x000fe20000000000 */
[----:B------:R-:W-:Y:S06]  /*0260*/  @P0 BRA `(.L_x_183) ;  /* 0x0000000000f80947 */ /* 0x000fec0003800000 */
[C---:B------:R-:W-:Y:S01]  /*0270*/  FMUL R11, |R0|.reuse, 16777216 ;  /* 0x4b800000000b7820 */ /* 0x040fe20000400200 */
[----:B------:R-:W-:Y:S01]  /*0280*/  FSETP.GEU.AND P0, PT, |R0|, 1.175494350822287508e-38, PT ;  /* 0x008000000000780b */ /* 0x000fe20003f0e200 */
[----:B------:R-:W-:-:S03]  /*0290*/  HFMA2 R18, -RZ, RZ, 0.771484375, 0.21533203125 ;  /* 0x3a2c32e4ff127431 */ /* 0x000fc600000001ff */
[----:B------:R-:W-:Y:S02]  /*02a0*/  FSEL R11, R11, |R0|, !P0 ;  /* 0x400000000b0b7208 */ /* 0x000fe40004000000 */
[----:B------:R-:W-:Y:S02]  /*02b0*/  FSEL R13, RZ, -24, P0 ;  /* 0xc1c00000ff0d7808 */ /* 0x000fe40000000000 */
[----:B------:R-:W-:Y:S02]  /*02c0*/  IADD3 R12, PT, PT, R11, -0x3f3504f3, RZ ;  /* 0xc0cafb0d0b0c7810 */ /* 0x000fe40007ffe0ff */
[----:B------:R-:W-:Y:S02]  /*02d0*/  FSETP.NEU.AND P0, PT, |R0|, +INF , PT ;  /* 0x7f8000000000780b */ /* 0x000fe40003f0d200 */
[----:B------:R-:W-:Y:S02]  /*02e0*/  LOP3.LUT R12, R12, 0xff800000, RZ, 0xc0, !PT ;  /* 0xff8000000c0c7812 */ /* 0x000fe400078ec0ff */
[----:B------:R-:W-:-:S02]  /*02f0*/  FSETP.NEU.AND P0, PT, R0, RZ, P0 ;  /* 0x000000ff0000720b */ /* 0x000fc4000070d000 */
[-C--:B------:R-:W-:Y:S02]  /*0300*/  IADD3 R11, PT, PT, R11, -R12.reuse, RZ ;  /* 0x8000000c0b0b7210 */ /* 0x080fe40007ffe0ff */
[----:B------:R-:W-:-:S03]  /*0310*/  I2FP.F32.S32 R12, R12 ;  /* 0x0000000c000c7245 */ /* 0x000fc60000201400 */
[C---:B------:R-:W-:Y:S01]  /*0320*/  FADD R15, R11.reuse, 1 ;  /* 0x3f8000000b0f7421 */ /* 0x040fe20000000000 */
[----:B------:R-:W-:-:S04]  /*0330*/  FADD R16, R11, -1 ;  /* 0xbf8000000b107421 */ /* 0x000fc80000000000 */
[----:B------:R-:W-:Y:S01]  /*0340*/  FADD R14, R16, R16 ;  /* 0x00000010100e7221 */ /* 0x000fe20000000000 */
[----:B------:R-:W0:Y:S03]  /*0350*/  MUFU.RCP R15, R15 ;  /* 0x0000000f000f7308 */ /* 0x000e260000001000 */
[----:B0-----:R-:W-:Y:S01]  /*0360*/  FMUL R11, R15, R14 ;  /* 0x0000000e0f0b7220 */ /* 0x001fe20000400000 */
[----:B------:R-:W-:-:S03]  /*0370*/  FFMA R14, R12, 1.1920928955078125e-07, R13 ;  /* 0x340000000c0e7823 */ /* 0x000fc6000000000d */
[----:B------:R-:W-:Y:S01]  /*0380*/  FADD R17, R16, -R11 ;  /* 0x8000000b10117221 */ /* 0x000fe20000000000 */
[CC--:B------:R-:W-:Y:S01]  /*0390*/  FMUL R13, R11.reuse, R11.reuse ;  /* 0x0000000b0b0d7220 */ /* 0x0c0fe20000400000 */
[----:B------:R-:W-:Y:S02]  /*03a0*/  FFMA R12, R11, 1.4426950216293334961, R14 ;  /* 0x3fb8aa3b0b0c7823 */ /* 0x000fe4000000000e */
[----:B------:R-:W-:Y:S01]  /*03b0*/  FADD R17, R17, R17 ;  /* 0x0000001111117221 */ /* 0x000fe20000000000 */
[C---:B------:R-:W-:Y:S01]  /*03c0*/  FFMA R18, R13.reuse, R18, 0.0032181653659790754318 ;  /* 0x3b52e7db0d127423 */ /* 0x040fe20000000012 */
[----:B------:R-:W-:Y:S02]  /*03d0*/  FADD R14, R14, -R12 ;  /* 0x8000000c0e0e7221 */ /* 0x000fe40000000000 */
[----:B------:R-:W-:Y:S01]  /*03e0*/  FFMA R16, R16, -R11, R17 ;  /* 0x8000000b10107223 */ /* 0x000fe20000000011 */
[----:B------:R-:W-:Y:S01]  /*03f0*/  FFMA R18, R13, R18, 0.018033718690276145935 ;  /* 0x3c93bb730d127423 */ /* 0x000fe20000000012 */
[----:B------:R-:W-:-:S02]  /*0400*/  FFMA R17, R11, 1.4426950216293334961, R14 ;  /* 0x3fb8aa3b0b117823 */ /* 0x000fc4000000000e */
[----:B------:R-:W-:Y:S01]  /*0410*/  FMUL R16, R15, R16 ;  /* 0x000000100f107220 */ /* 0x000fe20000400000 */
[----:B------:R-:W-:-:S03]  /*0420*/  FFMA R18, R13, R18, 0.12022458761930465698 ;  /* 0x3df6384f0d127423 */ /* 0x000fc60000000012 */
[----:B------:R-:W-:Y:S01]  /*0430*/  FFMA R14, R16, 1.4426950216293334961, R17 ;  /* 0x3fb8aa3b100e7823 */ /* 0x000fe20000000011 */
[----:B------:R-:W-:-:S03]  /*0440*/  FMUL R18, R13, R18 ;  /* 0x000000120d127220 */ /* 0x000fc60000400000 */
[----:B------:R-:W-:Y:S01]  /*0450*/  FFMA R15, R11, 1.9251366722983220825e-08, R14 ;  /* 0x32a55e340b0f7823 */ /* 0x000fe2000000000e */
[----:B------:R-:W-:-:S04]  /*0460*/  FMUL R13, R18, 3 ;  /* 0x40400000120d7820 */ /* 0x000fc80000400000 */
[----:B------:R-:W-:Y:S01]  /*0470*/  FFMA R13, R16, R13, R15 ;  /* 0x0000000d100d7223 */ /* 0x000fe2000000000f */
[----:B------:R-:W-:-:S03]  /*0480*/  MOV R16, 0x391fcb8e ;  /* 0x391fcb8e00107802 */ /* 0x000fc60000000f00 */
[----:B------:R-:W-:-:S04]  /*0490*/  FFMA R13, R11, R18, R13 ;  /* 0x000000120b0d7223 */ /* 0x000fc8000000000d */
[----:B------:R-:W-:-:S04]  /*04a0*/  FADD R11, R12, R13 ;  /* 0x0000000d0c0b7221 */ /* 0x000fc80000000000 */
[----:B------:R-:W-:Y:S01]  /*04b0*/  FMUL R14, R11, 2 ;  /* 0x400000000b0e7820 */ /* 0x000fe20000400000 */
[----:B------:R-:W-:-:S03]  /*04c0*/  FADD R12, -R12, R11 ;  /* 0x0000000b0c0c7221 */ /* 0x000fc60000000100 */
[----:B------:R-:W0:Y:S01]  /*04d0*/  FRND R15, R14 ;  /* 0x0000000e000f7307 */ /* 0x000e220000201000 */
[----:B------:R-:W-:Y:S01]  /*04e0*/  FADD R12, R13, -R12 ;  /* 0x8000000c0d0c7221 */ /* 0x000fe20000000000 */
[----:B------:R-:W-:Y:S01]  /*04f0*/  FFMA R11, R11, 2, -R14 ;  /* 0x400000000b0b7823 */ /* 0x000fe2000000080e */
[----:B------:R-:W-:-:S03]  /*0500*/  FSETP.GT.AND P4, PT, |R14|, 152, PT ;  /* 0x431800000e00780b */ /* 0x000fc60003f84200 */
[----:B------:R-:W-:Y:S02]  /*0510*/  FFMA R12, R12, 2, R11 ;  /* 0x400000000c0c7823 */ /* 0x000fe4000000000b */
[----:B------:R-:W1:Y:S01]  /*0520*/  F2I.NTZ R13, R14 ;  /* 0x0000000e000d7305 */ /* 0x000e620000203100 */
[----:B0-----:R-:W-:Y:S01]  /*0530*/  FADD R11, R14, -R15 ;  /* 0x8000000f0e0b7221 */ /* 0x001fe20000000000 */
[----:B------:R-:W-:-:S03]  /*0540*/  FSETP.GT.AND P3, PT, R15, RZ, PT ;  /* 0x000000ff0f00720b */ /* 0x000fc60003f64000 */
[----:B------:R-:W-:-:S04]  /*0550*/  FADD R11, R11, R12 ;  /* 0x0000000c0b0b7221 */ /* 0x000fc80000000000 */
[----:B------:R-:W-:-:S04]  /*0560*/  FFMA R12, R11, R16, 0.0013391353422775864601 ;  /* 0x3aaf85ed0b0c7423 */ /* 0x000fc80000000010 */
[----:B------:R-:W-:-:S04]  /*0570*/  FFMA R12, R11, R12, 0.0096188392490148544312 ;  /* 0x3c1d98560b0c7423 */ /* 0x000fc8000000000c */
[----:B------:R-:W-:-:S04]  /*0580*/  FFMA R12, R11, R12, 0.055503588169813156128 ;  /* 0x3d6357bb0b0c7423 */ /* 0x000fc8000000000c */
[C---:B------:R-:W-:Y:S01]  /*0590*/  FFMA R16, R11.reuse, R12, 0.24022644758224487305 ;  /* 0x3e75fdec0b107423 */ /* 0x040fe2000000000c */
[----:B------:R-:W-:Y:S02]  /*05a0*/  SEL R12, RZ, 0x83000000, P3 ;  /* 0x83000000ff0c7807 */ /* 0x000fe40001800000 */
[----:B------:R-:W-:Y:S01]  /*05b0*/  FSETP.GEU.AND P3, PT, R14, RZ, PT ;  /* 0x000000ff0e00720b */ /* 0x000fe20003f6e000 */
[----:B------:R-:W-:Y:S01]  /*05c0*/  FFMA R16, R11, R16, 0.69314718246459960938 ;  /* 0x3f3172180b107423 */ /* 0x000fe20000000010 */
[----:B------:R-:W-:Y:S02]  /*05d0*/  IADD3 R15, PT, PT, R12, 0x7f000000, RZ ;  /* 0x7f0000000c0f7810 */ /* 0x000fe40007ffe0ff */
[----:B-1----:R-:W-:Y:S01]  /*05e0*/  LEA R13, R13, -R12, 0x17 ;  /* 0x8000000c0d0d7211 */ /* 0x002fe200078eb8ff */
[----:B------:R-:W-:Y:S01]  /*05f0*/  FFMA R16, R11, R16, 1 ;  /* 0x3f8000000b107423 */ /* 0x000fe20000000010 */
[----:B------:R-:W-:Y:S01]  /*0600*/  @!P0 FADD R11, R0, R0 ;  /* 0x00000000000b8221 */ /* 0x000fe20000000000 */
[----:B------:R-:W-:-:S02]  /*0610*/  FSEL R12, RZ, +INF , !P3 ;  /* 0x7f800000ff0c7808 */ /* 0x000fc40005800000 */
[----:B------:R-:W-:-:S04]  /*0620*/  FMUL R16, R15, R16 ;  /* 0x000000100f107220 */ /* 0x000fc80000400000 */
[----:B------:R-:W-:Y:S01]  /*0630*/  @!P4 FMUL R12, R13, R16 ;  /* 0x000000100d0cc220 */ /* 0x000fe20000400000 */
[----:B------:R-:W-:-:S07]  /*0640*/  @!P0 LOP3.LUT R12, R11, 0x7fffffff, RZ, 0xc0, !PT ;  /* 0x7fffffff0b0c8812 */ /* 0x000fce00078ec0ff */
.L_x_183:
[----:B------:R-:W-:Y:S05]  /*0650*/  BSYNC.RECONVERGENT B0 ;  /* 0x0000000000007941 */ /* 0x000fea0003800200 */
.L_x_182:
[----:B------:R-:W-:Y:S04]  /*0660*/  BSSY.RECONVERGENT B0, `(.L_x_184) ;  /* 0x0000043000007945 */ /* 0x000fe80003800200 */
[----:B------:R-:W-:Y:S05]  /*0670*/  @!P2 BRA `(.L_x_185) ;  /* 0x000000040004a947 */ /* 0x000fea0003800000 */
[----:B------:R-:W-:-:S13]  /*0680*/  FSETP.NAN.AND P0, PT, |R2|, |R2|, PT ;  /* 0x400000020200720b */ /* 0x000fda0003f08200 */
[----:B------:R-:W-:Y:S01]  /*0690*/  @P0 FADD R3, R2, 2 ;  /* 0x4000000002030421 */ /* 0x000fe20000000000 */
[----:B------:R-:W-:Y:S06]  /*06a0*/  @P0 BRA `(.L_x_185) ;  /* 0x0000000000f80947 */ /* 0x000fec0003800000 */
[C---:B------:R-:W-:Y:S01]  /*06b0*/  FMUL R3, |R2|.reuse, 16777216 ;  /* 0x4b80000002037820 */ /* 0x040fe20000400200 */
[----:B------:R-:W-:-:S04]  /*06c0*/  FSETP.GEU.AND P0, PT, |R2|, 1.175494350822287508e-38, PT ;  /* 0x008000000200780b */ /* 0x000fc80003f0e200 */
[----:B------:R-:W-:-:S04]  /*06d0*/  FSEL R3, R3, |R2|, !P0 ;  /* 0x4000000203037208 */ /* 0x000fc80004000000 */
[----:B------:R-:W-:-:S04]  /*06e0*/  IADD3 R11, PT, PT, R3, -0x3f3504f3, RZ ;  /* 0xc0cafb0d030b7810 */ /* 0x000fc80007ffe0ff */
[----:B------:R-:W-:Y:S02]  /*06f0*/  LOP3.LUT R14, R11, 0xff800000, RZ, 0xc0, !PT ;  /* 0xff8000000b0e7812 */ /* 0x000fe400078ec0ff */
[----:B------:R-:W-:Y:S02]  /*0700*/  FSEL R11, RZ, -24, P0 ;  /* 0xc1c00000ff0b7808 */ /* 0x000fe40000000000 */
[-C--:B------:R-:W-:Y:S02]  /*0710*/  IADD3 R3, PT, PT, R3, -R14.reuse, RZ ;  /* 0x8000000e03037210 */ /* 0x080fe40007ffe0ff */
[----:B------:R-:W-:Y:S02]  /*0720*/  I2FP.F32.S32 R14, R14 ;  /* 0x0000000e000e7245 */ /* 0x000fe40000201400 */
[----:B------:R-:W-:Y:S01]  /*0730*/  FSETP.NEU.AND P0, PT, |R2|, +INF , PT ;  /* 0x7f8000000200780b */ /* 0x000fe20003f0d200 */
[C---:B------:R-:W-:Y:S01]  /*0740*/  FADD R13, R3.reuse, 1 ;  /* 0x3f800000030d7421 */ /* 0x040fe20000000000 */
[----:B------:R-:W-:Y:S01]  /*0750*/  FADD R16, R3, -1 ;  /* 0xbf80000003107421 */ /* 0x000fe20000000000 */
[----:B------:R-:W-:Y:S01]  /*0760*/  FFMA R14, R14, 1.1920928955078125e-07, R11 ;  /* 0x340000000e0e7823 */ /* 0x000fe2000000000b */
[----:B------:R-:W-:-:S02]  /*0770*/  FSETP.NEU.AND P0, PT, R2, RZ, P0 ;  /* 0x000000ff0200720b */ /* 0x000fc4000070d000 */
[----:B------:R-:W-:Y:S01]  /*0780*/  FADD R18, R16, R16 ;  /* 0x0000001010127221 */ /* 0x000fe20000000000 */
[----:B------:R-:W0:Y:S03]  /*0790*/  MUFU.RCP R13, R13 ;  /* 0x0000000d000d7308 */ /* 0x000e260000001000 */
[----:B0-----:R-:W-:Y:S01]  /*07a0*/  FMUL R3, R13, R18 ;  /* 0x000000120d037220 */ /* 0x001fe20000400000 */
[----:B------:R-:W-:-:S03]  /*07b0*/  HFMA2 R18, -RZ, RZ, 0.771484375, 0.21533203125 ;  /* 0x3a2c32e4ff127431 */ /* 0x000fc600000001ff */
[----:B------:R-:W-:Y:S01]  /*07c0*/  FADD R17, R16, -R3 ;  /* 0x8000000310117221 */ /* 0x000fe20000000000 */
[CC--:B------:R-:W-:Y:S01]  /*07d0*/  FMUL R15, R3.reuse, R3.reuse ;  /* 0x00000003030f7220 */ /* 0x0c0fe20000400000 */
[----:B------:R-:W-:Y:S02]  /*07e0*/  FFMA R11, R3, 1.4426950216293334961, R14 ;  /* 0x3fb8aa3b030b7823 */ /* 0x000fe4000000000e */
[----:B------:R-:W-:Y:S02]  /*07f0*/  FADD R17, R17, R17 ;  /* 0x0000001111117221 */ /* 0x000fe40000000000 */
[----:B------:R-:W-:Y:S01]  /*0800*/  FADD R14, R14, -R11 ;  /* 0x8000000b0e0e7221 */ /* 0x000fe20000000000 */
[----:B------:R-:W-:Y:S01]  /*0810*/  FFMA R18, R15, R18, 0.0032181653659790754318 ;  /* 0x3b52e7db0f127423 */ /* 0x000fe20000000012 */
[----:B------:R-:W-:Y:S02]  /*0820*/  FFMA R16, R16, -R3, R17 ;  /* 0x8000000310107223 */ /* 0x000fe40000000011 */
[----:B------:R-:W-:Y:S01]  /*0830*/  FFMA R17, R3, 1.4426950216293334961, R14 ;  /* 0x3fb8aa3b03117823 */ /* 0x000fe2000000000e */
[----:B------:R-:W-:Y:S01]  /*0840*/  FFMA R18, R15, R18, 0.018033718690276145935 ;  /* 0x3c93bb730f127423 */ /* 0x000fe20000000012 */
[----:B------:R-:W-:-:S03]  /*0850*/  FMUL R16, R13, R16 ;  /* 0x000000100d107220 */ /* 0x000fc60000400000 */
[----:B------:R-:W-:Y:S01]  /*0860*/  FFMA R18, R15, R18, 0.12022458761930465698 ;  /* 0x3df6384f0f127423 */ /* 0x000fe20000000012 */
[----:B------:R-:W-:-:S03]  /*0870*/  FFMA R14, R16, 1.4426950216293334961, R17 ;  /* 0x3fb8aa3b100e7823 */ /* 0x000fc60000000011 */
[----:B------:R-:W-:Y:S01]  /*0880*/  FMUL R18, R15, R18 ;  /* 0x000000120f127220 */ /* 0x000fe20000400000 */
[----:B------:R-:W-:-:S03]  /*0890*/  FFMA R15, R3, 1.9251366722983220825e-08, R14 ;  /* 0x32a55e34030f7823 */ /* 0x000fc6000000000e */
[----:B------:R-:W-:-:S04]  /*08a0*/  FMUL R13, R18, 3 ;  /* 0x40400000120d7820 */ /* 0x000fc80000400000 */
[----:B------:R-:W-:-:S04]  /*08b0*/  FFMA R13, R16, R13, R15 ;  /* 0x0000000d100d7223 */ /* 0x000fc8000000000f */
[----:B------:R-:W-:-:S04]  /*08c0*/  FFMA R18, R3, R18, R13 ;  /* 0x0000001203127223 */ /* 0x000fc8000000000d */
[----:B------:R-:W-:-:S04]  /*08d0*/  FADD R14, R11, R18 ;  /* 0x000000120b0e7221 */ /* 0x000fc80000000000 */
[----:B------:R-:W-:Y:S01]  /*08e0*/  FMUL R3, R14, 2 ;  /* 0x400000000e037820 */ /* 0x000fe20000400000 */
[----:B------:R-:W-:-:S03]  /*08f0*/  FADD R11, -R11, R14 ;  /* 0x0000000e0b0b7221 */ /* 0x000fc60000000100 */
[----:B------:R-:W0:Y:S01]  /*0900*/  FRND R16, R3 ;  /* 0x0000000300107307 */ /* 0x000e220000201000 */
[----:B------:R-:W-:Y:S01]  /*0910*/  FADD R11, R18, -R11 ;  /* 0x8000000b120b7221 */ /* 0x000fe20000000000 */
[----:B------:R-:W-:Y:S01]  /*0920*/  FFMA R14, R14, 2, -R3 ;  /* 0x400000000e0e7823 */ /* 0x000fe20000000803 */
[----:B------:R-:W-:Y:S02]  /*0930*/  MOV R18, 0x391fcb8e ;  /* 0x391fcb8e00127802 */ /* 0x000fe40000000f00 */
[----:B------:R-:W-:Y:S01]  /*0940*/  FSETP.GT.AND P3, PT, |R3|, 152, PT ;  /* 0x431800000300780b */ /* 0x000fe20003f64200 */
[----:B------:R-:W-:Y:S01]  /*0950*/  FFMA R14, R11, 2, R14 ;  /* 0x400000000b0e7823 */ /* 0x000fe2000000000e */
[----:B0-----:R-:W-:Y:S01]  /*0960*/  FADD R11, R3, -R16 ;  /* 0x80000010030b7221 */ /* 0x001fe20000000000 */
[----:B------:R-:W-:-:S03]  /*0970*/  FSETP.GT.AND P2, PT, R16, RZ, PT ;  /* 0x000000ff1000720b */ /* 0x000fc60003f44000 */
[----:B------:R-:W-:Y:S01]  /*0980*/  FADD R11, R11, R14 ;  /* 0x0000000e0b0b7221 */ /* 0x000fe20000000000 */
[----:B------:R-:W-:Y:S02]  /*0990*/  SEL R13, RZ, 0x83000000, P2 ;  /* 0x83000000ff0d7807 */ /* 0x000fe40001000000 */
[----:B------:R-:W-:Y:S01]  /*09a0*/  FSETP.GEU.AND P2, PT, R3, RZ, PT ;  /* 0x000000ff0300720b */ /* 0x000fe20003f4e000 */
[----:B------:R-:W-:Y:S01]  /*09b0*/  FFMA R14, R11, R18, 0.0013391353422775864601 ;  /* 0x3aaf85ed0b0e7423 */ /* 0x000fe20000000012 */
[----:B------:R-:W-:-:S03]  /*09c0*/  IADD3 R15, PT, PT, R13, 0x7f000000, RZ ;  /* 0x7f0000000d0f7810 */ /* 0x000fc60007ffe0ff */
[C---:B------:R-:W-:Y:S02]  /*09d0*/  FFMA R18, R11.reuse, R14, 0.0096188392490148544312 ;  /* 0x3c1d98560b127423 */ /* 0x040fe4000000000e */
[----:B------:R0:W1:Y:S02]  /*09e0*/  F2I.NTZ R14, R3 ;  /* 0x00000003000e7305 */ /* 0x0000640000203100 */
[----:B------:R-:W-:-:S04]  /*09f0*/  FFMA R18, R11, R18, 0.055503588169813156128 ;  /* 0x3d6357bb0b127423 */ /* 0x000fc80000000012 */
[----:B------:R-:W-:Y:S01]  /*0a00*/  FFMA R18, R11, R18, 0.24022644758224487305 ;  /* 0x3e75fdec0b127423 */ /* 0x000fe20000000012 */
[----:B0-----:R-:W-:-:S03]  /*0a10*/  FSEL R3, RZ, +INF , !P2 ;  /* 0x7f800000ff037808 */ /* 0x001fc60005000000 */
[----:B------:R-:W-:-:S04]  /*0a20*/  FFMA R18, R11, R18, 0.69314718246459960938 ;  /* 0x3f3172180b127423 */ /* 0x000fc80000000012 */
[----:B------:R-:W-:Y:S01]  /*0a30*/  FFMA R18, R11, R18, 1 ;  /* 0x3f8000000b127423 */ /* 0x000fe20000000012 */
[----:B-1----:R-:W-:Y:S01]  /*0a40*/  LEA R14, R14, -R13, 0x17 ;  /* 0x8000000d0e0e7211 */ /* 0x002fe200078eb8ff */
[----:B------:R-:W-:Y:S02]  /*0a50*/  @!P0 FADD R11, R2, R2 ;  /* 0x00000002020b8221 */ /* 0x000fe40000000000 */
[----:B------:R-:W-:-:S04]  /*0a60*/  FMUL R15, R15, R18 ;  /* 0x000000120f0f7220 */ /* 0x000fc80000400000 */
[----:B------:R-:W-:Y:S01]  /*0a70*/  @!P3 FMUL R3, R14, R15 ;  /* 0x0000000f0e03b220 */ /* 0x000fe20000400000 */
[----:B------:R-:W-:-:S07]  /*0a80*/  @!P0 LOP3.LUT R3, R11, 0x7fffffff, RZ, 0xc0, !PT ;  /* 0x7fffffff0b038812 */ /* 0x000fce00078ec0ff */
.L_x_185:
[----:B------:R-:W-:Y:S05]  /*0a90*/  BSYNC.RECONVERGENT B0 ;  /* 0x0000000000007941 */ /* 0x000fea0003800200 */
.L_x_184:
[----:B------:R-:W-:Y:S01]  /*0aa0*/  BSSY.RECONVERGENT B0, `(.L_x_186) ;  /* 0x000001b000007945 */ /* 0x000fe20003800200 */
[----:B------:R-:W-:-:S03]  /*0ab0*/  FADD R3, R3, R12 ;  /* 0x0000000c03037221 */ /* 0x000fc60000000000 */
[----:B------:R-:W-:Y:S05]  /*0ac0*/  @!P1 BRA `(.L_x_187) ;  /* 0x0000000000489947 */ /* 0x000fea0003800000 */
[----:B------:R-:W-:-:S13]  /*0ad0*/  ISETP.NE.AND P0, PT, R10, 0x2, PT ;  /* 0x000000020a00780c */ /* 0x000fda0003f05270 */
[----:B------:R-:W-:Y:S05]  /*0ae0*/  @!P0 BRA `(.L_x_188) ;  /* 0x0000000000248947 */ /* 0x000fea0003800000 */
[----:B------:R-:W-:-:S13]  /*0af0*/  ISETP.NE.AND P0, PT, R10, 0x1, PT ;  /* 0x000000010a00780c */ /* 0x000fda0003f05270 */
[----:B------:R-:W-:Y:S05]  /*0b00*/  @P0 BRA `(.L_x_189) ;  /* 0x0000000000500947 */ /* 0x000fea0003800000 */
[----:B------:R-:W0:Y:S08]  /*0b10*/  LDC.64 R10, c[0x0][0x3d0] ;  /* 0x0000f400ff0a7b82 */ /* 0x000e300000000a00 */
[----:B------:R-:W1:Y:S01]  /*0b20*/  LDC.64 R12, c[0x0][0x3d8] ;  /* 0x0000f600ff0c7b82 */ /* 0x000e620000000a00 */
[----:B0----5:R-:W-:-:S06]  /*0b30*/  IMAD.WIDE R10, R9, 0x4, R10 ;  /* 0x00000004090a7825 */ /* 0x021fcc00078e020a */
[----:B------:R0:W5:Y:S01]  /*0b40*/  LDG.E R10, desc[UR4][R10.64] ;  /* 0x000000040a0a7981 */ /* 0x000162000c1e1900 */
[----:B-1----:R-:W-:-:S05]  /*0b50*/  IMAD.WIDE R12, R9, 0x4, R12 ;  /* 0x00000004090c7825 */ /* 0x002fca00078e020c */
[----:B------:R0:W5:Y:S01]  /*0b60*/  LDG.E R9, desc[UR4][R12.64] ;  /* 0x000000040c097981 */ /* 0x000162000c1e1900 */
[----:B------:R-:W-:Y:S05]  /*0b70*/  BRA `(.L_x_189) ;  /* 0x0000000000347947 */ /* 0x000fea0003800000 */
.L_x_188:
[----:B------:R-:W0:Y:S08]  /*0b80*/  LDC.64 R10, c[0x0][0x3b0] ;  /* 0x0000ec00ff0a7b82 */ /* 0x000e300000000a00 */
[----:B------:R-:W1:Y:S01]  /*0b90*/  LDC.64 R12, c[0x0][0x3b8] ;  /* 0x0000ee00ff0c7b82 */ /* 0x000e620000000a00 */
[----:B0----5:R-:W-:-:S06]  /*0ba0*/  IMAD.WIDE R10, R9, 0x4, R10 ;  /* 0x00000004090a7825 */ /* 0x021fcc00078e020a */
[----:B------:R2:W5:Y:S01]  /*0bb0*/  LDG.E R10, desc[UR4][R10.64] ;  /* 0x000000040a0a7981 */ /* 0x000562000c1e1900 */
[----:B-1----:R-:W-:-:S05]  /*0bc0*/  IMAD.WIDE R12, R9, 0x4, R12 ;  /* 0x00000004090c7825 */ /* 0x002fca00078e020c */
[----:B------:R2:W5:Y:S01]  /*0bd0*/  LDG.E R9, desc[UR4][R12.64] ;  /* 0x000000040c097981 */ /* 0x000562000c1e1900 */
[----:B------:R-:W-:Y:S05]  /*0be0*/  BRA `(.L_x_189) ;  /* 0x0000000000187947 */ /* 0x000fea0003800000 */
.L_x_187:
[----:B------:R-:W0:Y:S08]  /*0bf0*/  LDC.64 R10, c[0x0][0x3c0] ;  /* 0x0000f000ff0a7b82 */ /* 0x000e300000000a00 */
[----:B------:R-:W1:Y:S01]  /*0c00*/  LDC.64 R12, c[0x0][0x3c8] ;  /* 0x0000f200ff0c7b82 */ /* 0x000e620000000a00 */
[----:B0----5:R-:W-:-:S06]  /*0c10*/  IMAD.WIDE R10, R9, 0x4, R10 ;  /* 0x00000004090a7825 */ /* 0x021fcc00078e020a */
[----:B------:R3:W5:Y:S01]  /*0c20*/  LDG.E R10, desc[UR4][R10.64] ;  /* 0x000000040a0a7981 */ /* 0x000762000c1e1900 */
[----:B-1----:R-:W-:-:S05]  /*0c30*/  IMAD.WIDE R12, R9, 0x4, R12 ;  /* 0x00000004090c7825 */ /* 0x002fca00078e020c */
[----:B------:R3:W5:Y:S02]  /*0c40*/  LDG.E R9, desc[UR4][R12.64] ;  /* 0x000000040c097981 */ /* 0x000764000c1e1900 */
.L_x_189:
[----:B------:R-:W-:Y:S05]  /*0c50*/  BSYNC.RECONVERGENT B0 ;  /* 0x0000000000007941 */ /* 0x000fea0003800200 */
.L_x_186:
[----:B0-23--:R-:W-:Y:S01]  /*0c60*/  IADD3 R11, PT, PT, R3, -0xd000000, RZ ;  /* 0xf3000000030b7810 */ /* 0x00dfe20007ffe0ff */
[----:B------:R0:W1:Y:S01]  /*0c70*/  MUFU.RSQ R14, R3 ;  /* 0x00000003000e7308 */ /* 0x0000620000001400 */
[----:B------:R-:W-:Y:S02]  /*0c80*/  BSSY.RECONVERGENT B0, `(.L_x_190) ;  /* 0x000000b000007945 */ /* 0x000fe40003800200 */
[----:B------:R-:W-:-:S13]  /*0c90*/  ISETP.GT.U32.AND P0, PT, R11, 0x727fffff, PT ;  /* 0x727fffff0b00780c */ /* 0x000fda0003f04070 */
[----:B0-----:R-:W-:Y:S05]  /*0ca0*/  @!P0 BRA `(.L_x_191) ;  /* 0x0000000000108947 */ /* 0x001fea0003800000 */
[----:B------:R-:W-:-:S07]  /*0cb0*/  MOV R16, 0xcd0 ;  /* 0x00000cd000107802 */ /* 0x000fce0000000f00 */
[----:B-1---5:R-:W-:Y:S05]  /*0cc0*/  CALL.REL.NOINC `($__internal_2_$__cuda_sm20_sqrt_rn_f32_slowpath) ;  /* 0x0000000000e07944 */ /* 0x022fea0003c00000 */
[----:B------:R-:W-:Y:S01]  /*0cd0*/  MOV R3, R11 ;  /* 0x0000000b00037202 */ /* 0x000fe20000000f00 */
[----:B------:R-:W-:Y:S06]  /*0ce0*/  BRA `(.L_x_192) ;  /* 0x0000000000107947 */ /* 0x000fec0003800000 */
.L_x_191:
[----:B-1----:R-:W-:Y:S01]  /*0cf0*/  FMUL.FTZ R12, R3, R14 ;  /* 0x0000000e030c7220 */ /* 0x002fe20000410000 */
[----:B------:R-:W-:-:S03]  /*0d00*/  FMUL.FTZ R11, R14, 0.5 ;  /* 0x3f0000000e0b7820 */ /* 0x000fc60000410000 */
[----:B------:R-:W-:-:S04]  /*0d10*/  FFMA R3, -R12, R12, R3 ;  /* 0x0000000c0c037223 */ /* 0x000fc80000000103 */
[----:B------:R-:W-:-:S07]  /*0d20*/  FFMA R3, R3, R11, R12 ;  /* 0x0000000b03037223 */ /* 0x000fce000000000c */
.L_x_192:
[----:B------:R-:W-:Y:S05]  /*0d30*/  BSYNC.RECONVERGENT B0 ;  /* 0x0000000000007941 */ /* 0x000fea0003800200 */
.L_x_190:
[----:B------:R-:W-:Y:S01]  /*0d40*/  FADD R14, R6, R7 ;  /* 0x00000007060e7221 */ /* 0x000fe20000000000 */
[----:B------:R-:W-:Y:S01]  /*0d50*/  FADD R5, R5, R8 ;  /* 0x0000000805057221 */ /* 0x000fe20000000000 */
[----:B-----5:R-:W-:Y:S01]  /*0d60*/  F2F.F64.F32 R10, R10 ;  /* 0x0000000a000a7310 */ /* 0x020fe20000201800 */
[----:B------:R-:W-:Y:S07]  /*0d70*/  BSSY.RECONVERGENT B0, `(.L_x_193) ;  /* 0x0000018000007945 */ /* 0x000fee0003800200 */
[----:B------:R-:W-:Y:S08]  /*0d80*/  F2F.F64.F32 R12, R9 ;  /* 0x00000009000c7310 */ /* 0x000ff00000201800 */
[----:B------:R-:W0:Y:S08]  /*0d90*/  F2F.F64.F32 R14, R14 ;  /* 0x0000000e000e7310 */ /* 0x000e300000201800 */
[----:B------:R-:W1:Y:S01]  /*0da0*/  F2F.F64.F32 R6, R5 ;  /* 0x0000000500067310 */ /* 0x000e620000201800 */
[----:B0-----:R-:W-:-:S02]  /*0db0*/  DFMA R12, R14, -0.5, R12 ;  /* 0xbfe000000e0c782b */ /* 0x001fc4000000000c */
[----:B-1----:R-:W-:-:S08]  /*0dc0*/  DFMA R6, R6, -0.5, R10 ;  /* 0xbfe000000606782b */ /* 0x002fd0000000000a */
[----:B------:R-:W0:Y:S08]  /*0dd0*/  F2F.F32.F64 R13, R12 ;  /* 0x0000000c000d7310 */ /* 0x000e300000301000 */
[----:B------:R-:W1:Y:S01]  /*0de0*/  F2F.F32.F64 R7, R6 ;  /* 0x0000000600077310 */ /* 0x000e620000301000 */
[----:B0-----:R-:W-:Y:S01]  /*0df0*/  FMUL R8, R0, R13 ;  /* 0x0000000d00087220 */ /* 0x001fe20000400000 */
[----:B-1----:R-:W-:-:S05]  /*0e00*/  FMUL R11, R2, R7 ;  /* 0x00000007020b7220 */ /* 0x002fca0000400000 */
[----:B------:R-:W-:-:S04]  /*0e10*/  FSETP.GEU.AND P0, PT, R8, R11, PT ;  /* 0x0000000b0800720b */ /* 0x000fc80003f0e000 */
[----:B------:R-:W-:-:S04]  /*0e20*/  FSEL R3, -R3, R3, !P0 ;  /* 0x0000000303037208 */ /* 0x000fc80004000100 */
[----:B------:R-:W0:Y:S08]  /*0e30*/  MUFU.RCP R8, R3 ;  /* 0x0000000300087308 */ /* 0x000e300000001000 */
[----:B------:R-:W1:Y:S01]  /*0e40*/  FCHK P0, -R2, R3 ;  /* 0x0000000302007302 */ /* 0x000e620000000100 */
[----:B0-----:R-:W-:-:S04]  /*0e50*/  FFMA R9, -R3, R8, 1 ;  /* 0x3f80000003097423 */ /* 0x001fc80000000108 */
[----:B------:R-:W-:-:S04]  /*0e60*/  FFMA R9, R8, R9, R8 ;  /* 0x0000000908097223 */ /* 0x000fc80000000008 */
[----:B------:R-:W-:-:S04]  /*0e70*/  FFMA R8, -R2, R9, RZ ;  /* 0x0000000902087223 */ /* 0x000fc800000001ff */
[----:B------:R-:W-:-:S04]  /*0e80*/  FFMA R5, -R3, R8, -R2 ;  /* 0x0000000803057223 */ /* 0x000fc80000000902 */
[----:B------:R-:W-:Y:S01]  /*0e90*/  FFMA R5, R9, R5, R8 ;  /* 0x0000000509057223 */ /* 0x000fe20000000008 */
[----:B-1----:R-:W-:Y:S06]  /*0ea0*/  @!P0 BRA `(.L_x_194) ;  /* 0x0000000000108947 */ /* 0x002fec0003800000 */
[----:B------:R-:W-:Y:S01]  /*0eb0*/  FADD R2, -R2, -RZ ;  /* 0x800000ff02027221 */ /* 0x000fe20000000100 */
[----:B------:R-:W-:-:S07]  /*0ec0*/  MOV R6, 0xee0 ;  /* 0x00000ee000067802 */ /* 0x000fce0000000f00 */
[----:B------:R-:W-:Y:S05]  /*0ed0*/  CALL.REL.NOINC `($__internal_3_$__cuda_sm3x_div_rn_noftz_f32_slowpath) ;  /* 0x0000000000b47944 */ /* 0x000fea0003c00000 */
[----:B------:R-:W-:-:S07]  /*0ee0*/  MOV R5, R2 ;  /* 0x0000000200057202 */ /* 0x000fce0000000f00 */
.L_x_194:
[----:B------:R-:W-:Y:S05]  /*0ef0*/  BSYNC.RECONVERGENT B0 ;  /* 0x0000000000007941 */ /* 0x000fea0003800200 */
.L_x_193:
[----:B------:R-:W0:Y:S01]  /*0f00*/  LDC.64 R6, c[0x0][0x380] ;  /* 0x0000e000ff067b82 */ /* 0x000e220000000a00 */
[----:B------:R-:W1:Y:S01]  /*0f10*/  MUFU.RCP R2, R3 ;  /* 0x0000000300027308 */ /* 0x000e620000001000 */
[----:B------:R-:W-:Y:S07]  /*0f20*/  BSSY.RECONVERGENT B0, `(.L_x_195) ;  /* 0x000000e000007945 */ /* 0x000fee0003800200 */
[----:B------:R-:W2:Y:S01]  /*0f30*/  FCHK P0, R0, R3 ;  /* 0x0000000300007302 */ /* 0x000ea20000000000 */
[----:B-1----:R-:W-:-:S04]  /*0f40*/  FFMA R9, -R3, R2, 1 ;  /* 0x3f80000003097423 */ /* 0x002fc80000000102 */
[----:B------:R-:W-:Y:S01]  /*0f50*/  FFMA R11, R2, R9, R2 ;  /* 0x00000009020b7223 */ /* 0x000fe20000000002 */
[----:B0-----:R-:W-:-:S04]  /*0f60*/  IMAD.WIDE R6, R4, 0x4, R6 ;  /* 0x0000000404067825 */ /* 0x001fc800078e0206 */
[----:B------:R-:W-:Y:S01]  /*0f70*/  FFMA R2, R0, R11, RZ ;  /* 0x0000000b00027223 */ /* 0x000fe200000000ff */
[----:B------:R0:W-:Y:S03]  /*0f80*/  STG.E desc[UR4][R6.64], R5 ;  /* 0x0000000506007986 */ /* 0x0001e6000c101904 */
[----:B------:R-:W-:-:S04]  /*0f90*/  FFMA R9, -R3, R2, R0 ;  /* 0x0000000203097223 */ /* 0x000fc80000000100 */
[----:B------:R-:W-:Y:S01]  /*0fa0*/  FFMA R9, R11, R9, R2 ;  /* 0x000000090b097223 */ /* 0x000fe20000000002 */
[----:B--2---:R-:W-:Y:S06]  /*0fb0*/  @!P0 BRA `(.L_x_196) ;  /* 0x0000000000108947 */ /* 0x004fec0003800000 */
[----:B------:R-:W-:Y:S02]  /*0fc0*/  MOV R2, R0 ;  /* 0x0000000000027202 */ /* 0x000fe40000000f00 */
[----:B0-----:R-:W-:-:S07]  /*0fd0*/  MOV R6, 0xff0 ;  /* 0x00000ff000067802 */ /* 0x001fce0000000f00 */
[----:B------:R-:W-:Y:S05]  /*0fe0*/  CALL.REL.NOINC `($__internal_3_$__cuda_sm3x_div_rn_noftz_f32_slowpath) ;  /* 0x0000000000707944 */ /* 0x000fea0003c00000 */
[----:B------:R-:W-:-:S07]  /*0ff0*/  MOV R9, R2 ;  /* 0x0000000200097202 */ /* 0x000fce0000000f00 */
.L_x_196:
[----:B------:R-:W-:Y:S05]  /*1000*/  BSYNC.RECONVERGENT B0 ;  /* 0x0000000000007941 */ /* 0x000fea0003800200 */
.L_x_195:
[----:B------:R-:W0:Y:S02]  /*1010*/  LDC.64 R2, c[0x0][0x388] ;  /* 0x0000e200ff027b82 */ /* 0x000e240000000a00 */
[----:B0-----:R-:W-:-:S05]  /*1020*/  IMAD.WIDE R4, R4, 0x4, R2 ;  /* 0x0000000404047825 */ /* 0x001fca00078e0202 */
[----:B------:R-:W-:Y:S01]  /*1030*/  STG.E desc[UR4][R4.64], R9 ;  /* 0x0000000904007986 */ /* 0x000fe2000c101904 */
[----:B------:R-:W-:Y:S05]  /*1040*/  EXIT ;  /* 0x000000000000794d */ /* 0x000fea0003800000 */
        .weak           $__internal_2_$__cuda_sm20_sqrt_rn_f32_slowpath
        .type           $__internal_2_$__cuda_sm20_sqrt_rn_f32_slowpath,@function
        .size           $__internal_2_$__cuda_sm20_sqrt_rn_f32_slowpath,($__internal_3_$__cuda_sm3x_div_rn_noftz_f32_slowpath - $__internal_2_$__cuda_sm20_sqrt_rn_f32_slowpath)
$__internal_2_$__cuda_sm20_sqrt_rn_f32_slowpath:
[----:B------:R-:W-:-:S13]  /*1050*/  LOP3.LUT P0, RZ, R3, 0x7fffffff, RZ, 0xc0, !PT ;  /* 0x7fffffff03ff7812 */ /* 0x000fda000780c0ff */
[----:B------:R-:W-:Y:S01]  /*1060*/  @!P0 MOV R11, R3 ;  /* 0x00000003000b8202 */ /* 0x000fe20000000f00 */
[----:B------:R-:W-:Y:S06]  /*1070*/  @!P0 BRA `(.L_x_197) ;  /* 0x0000000000408947 */ /* 0x000fec0003800000 */
[----:B------:R-:W-:-:S13]  /*1080*/  FSETP.GEU.FTZ.AND P0, PT, R3, RZ, PT ;  /* 0x000000ff0300720b */ /* 0x000fda0003f1e000 */
[----:B------:R-:W-:Y:S01]  /*1090*/  @!P0 MOV R11, 0x7fffffff ;  /* 0x7fffffff000b8802 */ /* 0x000fe20000000f00 */
[----:B------:R-:W-:Y:S06]  /*10a0*/  @!P0 BRA `(.L_x_197) ;  /* 0x0000000000348947 */ /* 0x000fec0003800000 */
[----:B------:R-:W-:-:S13]  /*10b0*/  FSETP.GTU.FTZ.AND P0, PT, |R3|, +INF , PT ;  /* 0x7f8000000300780b */ /* 0x000fda0003f1c200 */
[----:B------:R-:W-:Y:S01]  /*10c0*/  @P0 FADD.FTZ R11, R3, 1 ;  /* 0x3f800000030b0421 */ /* 0x000fe20000010000 */
[----:B------:R-:W-:Y:S06]  /*10d0*/  @P0 BRA `(.L_x_197) ;  /* 0x0000000000280947 */ /* 0x000fec0003800000 */
[----:B------:R-:W-:-:S13]  /*10e0*/  FSETP.NEU.FTZ.AND P0, PT, |R3|, +INF , PT ;  /* 0x7f8000000300780b */ /* 0x000fda0003f1d200 */
[----:B------:R-:W-:-:S04]  /*10f0*/  @P0 FFMA R12, R3, 1.84467440737095516160e+19, RZ ;  /* 0x5f800000030c0823 */ /* 0x000fc800000000ff */
[----:B------:R-:W0:Y:S02]  /*1100*/  @P0 MUFU.RSQ R11, R12 ;  /* 0x0000000c000b0308 */ /* 0x000e240000001400 */
[----:B0-----:R-:W-:Y:S01]  /*1110*/  @P0 FMUL.FTZ R13, R12, R11 ;  /* 0x0000000b0c0d0220 */ /* 0x001fe20000410000 */
[----:B------:R-:W-:Y:S01]  /*1120*/  @P0 FMUL.FTZ R15, R11, 0.5 ;  /* 0x3f0000000b0f0820 */ /* 0x000fe20000410000 */
[----:B------:R-:W-:Y:S02]  /*1130*/  @!P0 MOV R11, R3 ;  /* 0x00000003000b8202 */ /* 0x000fe40000000f00 */
[----:B------:R-:W-:-:S04]  /*1140*/  @P0 FADD.FTZ R14, -R13, -RZ ;  /* 0x800000ff0d0e0221 */ /* 0x000fc80000010100 */
[----:B------:R-:W-:-:S04]  /*1150*/  @P0 FFMA R14, R13, R14, R12 ;  /* 0x0000000e0d0e0223 */ /* 0x000fc8000000000c */
[----:B------:R-:W-:-:S04]  /*1160*/  @P0 FFMA R14, R14, R15, R13 ;  /* 0x0000000f0e0e0223 */ /* 0x000fc8000000000d */
[----:B------:R-:W-:-:S07]  /*1170*/  @P0 FMUL.FTZ R11, R14, 2.3283064365386962891e-10 ;  /* 0x2f8000000e0b0820 */ /* 0x000fce0000410000 */
.L_x_197:
[----:B------:R-:W-:Y:S01]  /*1180*/  HFMA2 R13, -RZ, RZ, 0, 0 ;  /* 0x00000000ff0d7431 */ /* 0x000fe200000001ff */
[----:B------:R-:W-:-:S04]  /*1190*/  MOV R12, R16 ;  /* 0x00000010000c7202 */ /* 0x000fc80000000f00 */
[----:B------:R-:W-:Y:S05]  /*11a0*/  RET.REL.NODEC R12 `(_Z14preval_normalsPfS_S_S_S_S_S_S_S_S_S_S_PiS0_i) ;  /* 0xffffffec0c947950 */ /* 0x000fea0003c3ffff */
        .weak           $__internal_3_$__cuda_sm3x_div_rn_noftz_f32_slowpath
        .type           $__internal_3_$__cuda_sm3x_div_rn_noftz_f32_slowpath,@function
        .size           $__internal_3_$__cuda_sm3x_div_rn_noftz_f32_slowpath,(.L_x_275 - $__internal_3_$__cuda_sm3x_div_rn_noftz_f32_slowpath)
$__internal_3_$__cuda_sm3x_div_rn_noftz_f32_slowpath:
[----:B------:R-:W-:Y:S01]  /*11b0*/  SHF.R.U32.HI R7, RZ, 0x17, R3 ;  /* 0x00000017ff077819 */ /* 0x000fe20000011603 */
[----:B------:R-:W-:Y:S01]  /*11c0*/  BSSY.RECONVERGENT B1, `(.L_x_198) ;  /* 0x0000063000017945 */ /* 0x000fe20003800200 */
[----:B------:R-:W-:Y:S02]  /*11d0*/  SHF.R.U32.HI R5, RZ, 0x17, R2 ;  /* 0x00000017ff057819 */ /* 0x000fe40000011602 */
[----:B------:R-:W-:Y:S02]  /*11e0*/  LOP3.LUT R12, R7, 0xff, RZ, 0xc0, !PT ;  /* 0x000000ff070c7812 */ /* 0x000fe400078ec0ff */
[----:B------:R-:W-:Y:S02]  /*11f0*/  LOP3.LUT R10, R5, 0xff, RZ, 0xc0, !PT ;  /* 0x000000ff050a7812 */ /* 0x000fe400078ec0ff */
[----:B------:R-:W-:Y:S02]  /*1200*/  IADD3 R9, PT, PT, R12, -0x1, RZ ;  /* 0xffffffff0c097810 */ /* 0x000fe40007ffe0ff */
[----:B------:R-:W-:-:S02]  /*1210*/  IADD3 R8, PT, PT, R10, -0x1, RZ ;  /* 0xffffffff0a087810 */ /* 0x000fc40007ffe0ff */
[----:B------:R-:W-:Y:S02]  /*1220*/  ISETP.GT.U32.AND P0, PT, R9, 0xfd, PT ;  /* 0x000000fd0900780c */ /* 0x000fe40003f04070 */
[----:B------:R-:W-:Y:S02]  /*1230*/  MOV R5, R3 ;  /* 0x0000000300057202 */ /* 0x000fe40000000f00 */
        /* <DEDUP_REMOVED lines=24> */
[----:B------:R-:W-:-:S03]  /*13c0*/  @!P1 FFMA R5, R3, 1.84467440737095516160e+19, RZ ;  /* 0x5f80000003059823 */ /* 0x000fc600000000ff */
[----:B------:R-:W-:-:S07]  /*13d0*/  @!P1 IADD3 R7, PT, PT, R7, 0x40, RZ ;  /* 0x0000004007079810 */ /* 0x000fce0007ffe0ff */
.L_x_199:
[----:B------:R-:W-:Y:S01]  /*13e0*/  LEA R8, R12, 0xc0800000, 0x17 ;  /* 0xc08000000c087811 */ /* 0x000fe200078eb8ff */
[----:B------:R-:W-:Y:S03]  /*13f0*/  BSSY.RECONVERGENT B2, `(.L_x_204) ;  /* 0x0000036000027945 */ /* 0x000fe60003800200 */
[----:B------:R-:W-:Y:S02]  /*1400*/  IADD3 R8, PT, PT, -R8, R5, RZ ;  /* 0x0000000508087210 */ /* 0x000fe40007ffe1ff */
[----:B------:R-:W-:Y:S02]  /*1410*/  IADD3 R5, PT, PT, R10, -0x7f, RZ ;  /* 0xffffff810a057810 */ /* 0x000fe40007ffe0ff */
[----:B------:R0:W1:Y:S01]  /*1420*/  MUFU.RCP R9, R8 ;  /* 0x0000000800097308 */ /* 0x0000620000001000 */
[----:B------:R-:W-:Y:S02]  /*1430*/  FADD.FTZ R11, -R8, -RZ ;  /* 0x800000ff080b7221 */ /* 0x000fe40000010100 */
[C---:B------:R-:W-:Y:S01]  /*1440*/  IMAD R2, R5.reuse, -0x800000, R2 ;  /* 0xff80000005027824 */ /* 0x040fe200078e0202 */
        /* <DEDUP_REMOVED lines=10> */
[----:B------:R-:W-:-:S04]  /*14f0*/  LOP3.LUT R5, R5, 0xff, RZ, 0xc0, !PT ;  /* 0x000000ff05057812 */ /* 0x000fc800078ec0ff */
[----:B------:R-:W-:-:S04]  /*1500*/  IADD3 R11, PT, PT, R5, R8, RZ ;  /* 0x00000008050b7210 */ /* 0x000fc80007ffe0ff */
        /* <DEDUP_REMOVED lines=10> */
[CCC-:B------:R-:W-:Y:S01]  /*15b0*/  FFMA.RZ R5, R14.reuse, R10.reuse, R9.reuse ;  /* 0x0000000a0e057223 */ /* 0x1c0fe2000000c009 */
[CCC-:B------:R-:W-:Y:S01]  /*15c0*/  FFMA.RM R8, R14.reuse, R10.reuse, R9.reuse ;  /* 0x0000000a0e087223 */ /* 0x1c0fe20000004009 */
[C---:B------:R-:W-:Y:S02]  /*15d0*/  ISETP.NE.AND P2, PT, R11.reuse, RZ, PT ;  /* 0x000000ff0b00720c */ /* 0x040fe40003f45270 */
[----:B------:R-:W-:Y:S02]  /*15e0*/  ISETP.NE.AND P1, PT, R11, RZ, PT ;  /* 0x000000ff0b00720c */ /* 0x000fe40003f25270 */
[----:B------:R-:W-:Y:S01]  /*15f0*/  LOP3.LUT R7, R5, 0x7fffff, RZ, 0xc0, !PT ;  /* 0x007fffff05077812 */ /* 0x000fe200078ec0ff */
[----:B------:R-:W-:Y:S01]  /*1600*/  FFMA.RP R5, R14, R10, R9 ;  /* 0x0000000a0e057223 */ /* 0x000fe20000008009 */
        /* <DEDUP_REMOVED lines=12> */
[----:B------:R-:W-:-:S04]  /*16d0*/  LOP3.LUT R5, R5, R8, RZ, 0xc0, !PT ;  /* 0x0000000805057212 */ /* 0x000fc800078ec0ff */
[----:B------:R-:W-:-:S04]  /*16e0*/  IADD3 R5, PT, PT, R10, R5, RZ ;  /* 0x000000050a057210 */ /* 0x000fc80007ffe0ff */
[----:B------:R-:W-:Y:S01]  /*16f0*/  LOP3.LUT R2, R5, R2, RZ, 0xfc, !PT ;  /* 0x0000000205027212 */ /* 0x000fe200078efcff */
[----:B------:R-:W-:Y:S06]  /*1700*/  BRA `(.L_x_207) ;  /* 0x0000000000107947 */ /* 0x000fec0003800000 */
.L_x_206:
[----:B------:R-:W-:-:S04]  /*1710*/  LOP3.LUT R2, R2, 0x80000000, RZ, 0xc0, !PT ;  /* 0x8000000002027812 */ /* 0x000fc800078ec0ff */
[----:B------:R-:W-:Y:S01]  /*1720*/  LOP3.LUT R2, R2, 0x7f800000, RZ, 0xfc, !PT ;  /* 0x7f80000002027812 */ /* 0x000fe200078efcff */
[----:B------:R-:W-:Y:S06]  /*1730*/  BRA `(.L_x_207) ;  /* 0x0000000000047947 */ /* 0x000fec0003800000 */
.L_x_205:
[----:B------:R-:W-:-:S07]  /*1740*/  LEA R2, R8, R2, 0x17 ;  /* 0x0000000208027211 */ /* 0x000fce00078eb8ff */
.L_x_207:
[----:B------:R-:W-:Y:S05]  /*1750*/  BSYNC.RECONVERGENT B2 ;  /* 0x0000000000027941 */ /* 0x000fea0003800200 */
.L_x_204:
[----:B------:R-:W-:Y:S05]  /*1760*/  BRA `(.L_x_208) ;  /* 0x0000000000207947 */ /* 0x000fea0003800000 */
.L_x_203:
[----:B------:R-:W-:-:S04]  /*1770*/  LOP3.LUT R2, R5, 0x80000000, R2, 0x48, !PT ;  /* 0x8000000005027812 */ /* 0x000fc800078e4802 */
[----:B------:R-:W-:Y:S01]  /*1780*/  LOP3.LUT R2, R2, 0x7f800000, RZ, 0xfc, !PT ;  /* 0x7f80000002027812 */ /* 0x000fe200078efcff */
[----:B------:R-:W-:Y:S06]  /*1790*/  BRA `(.L_x_208) ;  /* 0x0000000000147947 */ /* 0x000fec0003800000 */
.L_x_202:
[----:B------:R-:W-:Y:S01]  /*17a0*/  LOP3.LUT R2, R5, 0x80000000, R2, 0x48, !PT ;  /* 0x8000000005027812 */ /* 0x000fe200078e4802 */
[----:B------:R-:W-:Y:S06]  /*17b0*/  BRA `(.L_x_208) ;  /* 0x00000000000c7947 */ /* 0x000fec0003800000 */
.L_x_201:
[----:B------:R-:W0:Y:S01]  /*17c0*/  MUFU.RSQ R2, -QNAN ;  /* 0xffc0000000027908 */ /* 0x000e220000001400 */
[----:B------:R-:W-:Y:S05]  /*17d0*/  BRA `(.L_x_208) ;  /* 0x0000000000047947 */ /* 0x000fea0003800000 */
.L_x_200:
[----:B------:R-:W-:-:S07]  /*17e0*/  FADD.FTZ R2, R2, R3 ;  /* 0x0000000302027221 */ /* 0x000fce0000010000 */
.L_x_208:
[----:B------:R-:W-:Y:S05]  /*17f0*/  BSYNC.RECONVERGENT B1 ;  /* 0x0000000000017941 */ /* 0x000fea0003800200 */
.L_x_198:
[----:B------:R-:W-:-:S04]  /*1800*/  HFMA2 R7, -RZ, RZ, 0, 0 ;  /* 0x00000000ff077431 */ /* 0x000fc800000001ff */
[----:B0-----:R-:W-:Y:S05]  /*1810*/  RET.REL.NODEC R6 `(_Z14preval_normalsPfS_S_S_S_S_S_S_S_S_S_S_PiS0_i) ;  /* 0xffffffe406f87950 */ /* 0x001fea0003c3ffff */
.L_x_209:
        /* <DEDUP_REMOVED lines=14> */
.L_x_275:


//--------------------- .text._Z15preval_jacobianPfS_S_S_S_S_S_i --------------------------
	.section	.text._Z15preval_jacobianPfS_S_S_S_S_S_i,"ax",@progbits
	.align	128
        .global         _Z15preval_jacobianPfS_S_S_S_S_S_i
        .type           _Z15preval_jacobianPfS_S_S_S_S_S_i,@function
        .size           _Z15preval_jacobianPfS_S_S_S_S_S_i,(.L_x_284 - _Z15preval_jacobianPfS_S_S_S_S_S_i)
        .other          _Z15preval_jacobianPfS_S_S_S_S_S_i,@"STO_CUDA_ENTRY STV_DEFAULT"
_Z15preval_jacobianPfS_S_S_S_S_S_i:
.text._Z15preval_jacobianPfS_S_S_S_S_S_i:
        /* <DEDUP_REMOVED lines=13> */
[----:B0-----:R-:W-:-:S06]  /*00d0*/  IMAD.WIDE R4, R0, 0x4, R4 ;  /* 0x0000000400047825 */ /* 0x001fcc00078e0204 */
[----:B-1----:R-:W5:Y:S01]  /*00e0*/  LDG.E R4, desc[UR4][R4.64] ;  /* 0x0000000404047981 */ /* 0x002f62000c1e1900 */
[----:B------:R-:W0:Y:S01]  /*00f0*/  LDC.64 R8, c[0x0][0x398] ;  /* 0x0000e600ff087b82 */ /* 0x000e220000000a00 */
[----:B--2---:R-:W-:-:S06]  /*0100*/  IMAD.WIDE R12, R0, 0x4, R12 ;  /* 0x00000004000c7825 */ /* 0x004fcc00078e020c */
[----:B------:R-:W5:Y:S01]  /*0110*/  LDG.E R13, desc[UR4][R12.64] ;  /* 0x000000040c0d7981 */ /* 0x000f62000c1e1900 */
[----:B------:R-:W1:Y:S01]  /*0120*/  LDC.64 R2, c[0x0][0x3b0] ;  /* 0x0000ec00ff027b82 */ /* 0x000e620000000a00 */
[----:B---3--:R-:W-:-:S06]  /*0130*/  IMAD.WIDE R6, R0, 0x4, R6 ;  /* 0x0000000400067825 */ /* 0x008fcc00078e0206 */
[----:B------:R-:W2:Y:S01]  /*0140*/  LDG.E R6, desc[UR4][R6.64] ;  /* 0x0000000406067981 */ /* 0x000ea2000c1e1900 */
[C---:B----4-:R-:W-:Y:S01]  /*0150*/  IMAD.WIDE R10, R0.reuse, 0x4, R10 ;  /* 0x00000004000a7825 */ /* 0x050fe200078e020a */
[----:B------:R-:W3:Y:S05]  /*0160*/  LDC.64 R14, c[0x0][0x380] ;  /* 0x0000e000ff0e7b82 */ /* 0x000eea0000000a00 */
[----:B------:R-:W2:Y:S01]  /*0170*/  LDG.E R11, desc[UR4][R10.64] ;  /* 0x000000040a0b7981 */ /* 0x000ea2000c1e1900 */
[----:B0-----:R-:W-:-:S06]  /*0180*/  IMAD.WIDE R8, R0, 0x4, R8 ;  /* 0x0000000400087825 */ /* 0x001fcc00078e0208 */
[----:B------:R-:W4:Y:S01]  /*0190*/  LDG.E R9, desc[UR4][R8.64] ;  /* 0x0000000408097981 */ /* 0x000f22000c1e1900 */
[----:B-1----:R-:W-:-:S06]  /*01a0*/  IMAD.WIDE R2, R0, 0x4, R2 ;  /* 0x0000000400027825 */ /* 0x002fcc00078e0202 */
[----:B------:R-:W3:Y:S01]  /*01b0*/  LDG.E R3, desc[UR4][R2.64] ;  /* 0x0000000402037981 */ /* 0x000ee2000c1e1900 */
[----:B-----5:R-:W-:Y:S01]  /*01c0*/  FADD R17, -R4, R13 ;  /* 0x0000000d04117221 */ /* 0x020fe20000000100 */
[----:B--2---:R-:W-:-:S04]  /*01d0*/  FADD R18, -R6, R11 ;  /* 0x0000000b06127221 */ /* 0x004fc80000000100 */
[----:B------:R-:W-:Y:S01]  /*01e0*/  FMUL R17, R17, R18 ;  /* 0x0000001211117220 */ /* 0x000fe20000400000 */
[----:B----4-:R-:W-:Y:S01]  /*01f0*/  FADD R16, -R4, R9 ;  /* 0x0000000904107221 */ /* 0x010fe20000000100 */
[----:B---3--:R-:W-:-:S04]  /*0200*/  IMAD.WIDE R4, R0, 0x4, R14 ;  /* 0x0000000400047825 */ /* 0x008fc800078e020e */
[----:B------:R-:W-:-:S04]  /*0210*/  FADD R7, -R6, R3 ;  /* 0x0000000306077221 */ /* 0x000fc80000000100 */
[----:B------:R-:W-:-:S05]  /*0220*/  FFMA R7, R16, R7, -R17 ;  /* 0x0000000710077223 */ /* 0x000fca0000000811 */
[----:B------:R-:W-:Y:S01]  /*0230*/  STG.E desc[UR4][R4.64], R7 ;  /* 0x0000000704007986 */ /* 0x000fe2000c101904 */
[----:B------:R-:W-:Y:S05]  /*0240*/  EXIT ;  /* 0x000000000000794d */ /* 0x000fea0003800000 */
.L_x_210:
        /* <DEDUP_REMOVED lines=11> */
.L_x_284:


//--------------------- .text._Z18preval_side_lengthPfS_S_S_S_i --------------------------
	.section	.text._Z18preval_side_lengthPfS_S_S_S_i,"ax",@progbits
	.align	128
        .global         _Z18preval_side_lengthPfS_S_S_S_i
        .type           _Z18preval_side_lengthPfS_S_S_S_i,@function
        .size           _Z18preval_side_lengthPfS_S_S_S_i,(.L_x_276 - _Z18preval_side_lengthPfS_S_S_S_i)
        .other          _Z18preval_side_lengthPfS_S_S_S_i,@"STO_CUDA_ENTRY STV_DEFAULT"
_Z18preval_side_lengthPfS_S_S_S_i:
.text._Z18preval_side_lengthPfS_S_S_S_i:
        /* <DEDUP_REMOVED lines=15> */
[----:B--2---:R-:W-:-:S05]  /*00f0*/  IMAD.WIDE R8, R2, 0x4, R8 ;  /* 0x0000000402087825 */ /* 0x004fca00078e0208 */
[----:B------:R-:W5:Y:S01]  /*0100*/  LDG.E R4, desc[UR4][R8.64] ;  /* 0x0000000408047981 */ /* 0x000f62000c1e1900 */
[----:B---3--:R-:W-:-:S06]  /*0110*/  IMAD.WIDE R14, R2, 0x4, R14 ;  /* 0x00000004020e7825 */ /* 0x008fcc00078e020e */
[----:B------:R-:W2:Y:S01]  /*0120*/  LDG.E R15, desc[UR4][R14.64] ;  /* 0x000000040e0f7981 */ /* 0x000ea2000c1e1900 */
[----:B----4-:R-:W-:-:S05]  /*0130*/  IMAD.WIDE R12, R2, 0x4, R12 ;  /* 0x00000004020c7825 */ /* 0x010fca00078e020c */
[----:B------:R-:W2:Y:S01]  /*0140*/  LDG.E R0, desc[UR4][R12.64] ;  /* 0x000000040c007981 */ /* 0x000ea2000c1e1900 */
[----:B------:R-:W-:Y:S01]  /*0150*/  BSSY.RECONVERGENT B0, `(.L_x_211) ;  /* 0x0000049000007945 */ /* 0x000fe20003800200 */
[----:B------:R-:W-:Y:S01]  /*0160*/  HFMA2 R3, -RZ, RZ, 1.875, 0 ;  /* 0x3f800000ff037431 */ /* 0x000fe200000001ff */
[----:B------:R-:W-:Y:S01]  /*0170*/  MOV R6, 0x3f800000 ;  /* 0x3f80000000067802 */ /* 0x000fe20000000f00 */
[----:B-----5:R-:W-:-:S05]  /*0180*/  FADD R4, R4, -R11 ;  /* 0x8000000b04047221 */ /* 0x020fca0000000000 */
[----:B------:R-:W-:Y:S01]  /*0190*/  FSETP.NEU.AND P0, PT, R4, 1, PT ;  /* 0x3f8000000400780b */ /* 0x000fe20003f0d000 */
[----:B--2---:R-:W-:-:S05]  /*01a0*/  FADD R0, R0, -R15 ;  /* 0x8000000f00007221 */ /* 0x004fca0000000000 */
[----:B------:R-:W-:-:S07]  /*01b0*/  FSETP.NEU.AND P1, PT, R0, 1, PT ;  /* 0x3f8000000000780b */ /* 0x000fce0003f2d000 */
[----:B------:R-:W-:Y:S06]  /*01c0*/  @!P0 BRA `(.L_x_212) ;  /* 0x0000000400048947 */ /* 0x000fec0003800000 */
[----:B------:R-:W-:-:S13]  /*01d0*/  FSETP.NAN.AND P0, PT, |R4|, |R4|, PT ;  /* 0x400000040400720b */ /* 0x000fda0003f08200 */
[----:B------:R-:W-:Y:S01]  /*01e0*/  @P0 FADD R6, R4, 2 ;  /* 0x4000000004060421 */ /* 0x000fe20000000000 */
[----:B------:R-:W-:Y:S06]  /*01f0*/  @P0 BRA `(.L_x_212) ;  /* 0x0000000000f80947 */ /* 0x000fec0003800000 */
[C---:B------:R-:W-:Y:S01]  /*0200*/  FMUL R5, |R4|.reuse, 16777216 ;  /* 0x4b80000004057820 */ /* 0x040fe20000400200 */
[----:B------:R-:W-:Y:S01]  /*0210*/  FSETP.GEU.AND P0, PT, |R4|, 1.175494350822287508e-38, PT ;  /* 0x008000000400780b */ /* 0x000fe20003f0e200 */
[----:B------:R-:W-:-:S03]  /*0220*/  HFMA2 R11, -RZ, RZ, 0.771484375, 0.21533203125 ;  /* 0x3a2c32e4ff0b7431 */ /* 0x000fc600000001ff */
[----:B------:R-:W-:-:S04]  /*0230*/  FSEL R5, R5, |R4|, !P0 ;  /* 0x4000000405057208 */ /* 0x000fc80004000000 */
[----:B------:R-:W-:-:S04]  /*0240*/  IADD3 R6, PT, PT, R5, -0x3f3504f3, RZ ;  /* 0xc0cafb0d05067810 */ /* 0x000fc80007ffe0ff */
[----:B------:R-:W-:-:S04]  /*0250*/  LOP3.LUT R6, R6, 0xff800000, RZ, 0xc0, !PT ;  /* 0xff80000006067812 */ /* 0x000fc800078ec0ff */
[-C--:B------:R-:W-:Y:S02]  /*0260*/  IADD3 R5, PT, PT, R5, -R6.reuse, RZ ;  /* 0x8000000605057210 */ /* 0x080fe40007ffe0ff */
[----:B------:R-:W-:-:S03]  /*0270*/  I2FP.F32.S32 R6, R6 ;  /* 0x0000000600067245 */ /* 0x000fc60000201400 */
[C---:B------:R-:W-:Y:S01]  /*0280*/  FADD R8, R5.reuse, 1 ;  /* 0x3f80000005087421 */ /* 0x040fe20000000000 */
[----:B------:R-:W-:Y:S01]  /*0290*/  FADD R7, R5, -1 ;  /* 0xbf80000005077421 */ /* 0x000fe20000000000 */
[----:B------:R-:W-:Y:S02]  /*02a0*/  FSEL R5, RZ, -24, P0 ;  /* 0xc1c00000ff057808 */ /* 0x000fe40000000000 */
[----:B------:R-:W-:Y:S01]  /*02b0*/  FSETP.NEU.AND P0, PT, |R4|, +INF , PT ;  /* 0x7f8000000400780b */ /* 0x000fe20003f0d200 */
[----:B------:R-:W-:Y:S01]  /*02c0*/  FADD R9, R7, R7 ;  /* 0x0000000707097221 */ /* 0x000fe20000000000 */
[----:B------:R-:W0:Y:S01]  /*02d0*/  MUFU.RCP R8, R8 ;  /* 0x0000000800087308 */ /* 0x000e220000001000 */
[----:B------:R-:W-:Y:S01]  /*02e0*/  FFMA R5, R6, 1.1920928955078125e-07, R5 ;  /* 0x3400000006057823 */ /* 0x000fe20000000005 */
[----:B------:R-:W-:-:S13]  /*02f0*/  FSETP.NEU.AND P0, PT, R4, RZ, P0 ;  /* 0x000000ff0400720b */ /* 0x000fda000070d000 */
[----:B------:R-:W-:Y:S01]  /*0300*/  @!P0 FADD R4, R4, R4 ;  /* 0x0000000404048221 */ /* 0x000fe20000000000 */
[----:B0-----:R-:W-:-:S04]  /*0310*/  FMUL R10, R8, R9 ;  /* 0x00000009080a7220 */ /* 0x001fc80000400000 */
        /* <DEDUP_REMOVED lines=40> */
[----:B-1----:R-:W-:-:S03]  /*05a0*/  LEA R8, R8, -R7, 0x17 ;  /* 0x8000000708087211 */ /* 0x002fc600078eb8ff */
[----:B------:R-:W-:-:S04]  /*05b0*/  FMUL R9, R9, R10 ;  /* 0x0000000a09097220 */ /* 0x000fc80000400000 */
[----:B------:R-:W-:Y:S01]  /*05c0*/  @!P3 FMUL R6, R8, R9 ;  /* 0x000000090806b220 */ /* 0x000fe20000400000 */
[----:B------:R-:W-:-:S07]  /*05d0*/  @!P0 LOP3.LUT R6, R4, 0x7fffffff, RZ, 0xc0, !PT ;  /* 0x7fffffff04068812 */ /* 0x000fce00078ec0ff */
.L_x_212:
[----:B------:R-:W-:Y:S05]  /*05e0*/  BSYNC.RECONVERGENT B0 ;  /* 0x0000000000007941 */ /* 0x000fea0003800200 */
.L_x_211:
[----:B------:R-:W-:Y:S04]  /*05f0*/  BSSY.RECONVERGENT B0, `(.L_x_213) ;  /* 0x0000043000007945 */ /* 0x000fe80003800200 */
[----:B------:R-:W-:Y:S05]  /*0600*/  @!P1 BRA `(.L_x_214) ;  /* 0x0000000400049947 */ /* 0x000fea0003800000 */
        /* <DEDUP_REMOVED lines=36> */
[----:B------:R-:W-:-:S04]  /*0850*/  FFMA R10, R10, R3, R5 ;  /* 0x000000030a0a7223 */ /* 0x000fc80000000005 */
[----:B------:R-:W-:Y:S01]  /*0860*/  FFMA R9, R8, R9, R10 ;  /* 0x0000000908097223 */ /* 0x000fe2000000000a */
[----:B------:R-:W-:-:S03]  /*0870*/  MOV R8, 0x391fcb8e ;  /* 0x391fcb8e00087802 */ /* 0x000fc60000000f00 */
        /* <DEDUP_REMOVED lines=16> */
[----:B------:R-:W0:Y:S02]  /*0980*/  F2I.NTZ R8, R4 ;  /* 0x0000000400087305 */ /* 0x000e240000203100 */
[----:B------:R-:W-:-:S04]  /*0990*/  FFMA R10, R3, R10, 0.055503588169813156128 ;  /* 0x3d6357bb030a7423 */ /* 0x000fc8000000000a */
[----:B------:R-:W-:-:S04]  /*09a0*/  FFMA R10, R3, R10, 0.24022644758224487305 ;  /* 0x3e75fdec030a7423 */ /* 0x000fc8000000000a */
[----:B------:R-:W-:-:S04]  /*09b0*/  FFMA R10, R3, R10, 0.69314718246459960938 ;  /* 0x3f317218030a7423 */ /* 0x000fc8000000000a */
[----:B------:R-:W-:Y:S01]  /*09c0*/  FFMA R10, R3, R10, 1 ;  /* 0x3f800000030a7423 */ /* 0x000fe2000000000a */
[----:B0-----:R-:W-:Y:S02]  /*09d0*/  LEA R8, R8, -R5, 0x17 ;  /* 0x8000000508087211 */ /* 0x001fe400078eb8ff */
[----:B------:R-:W-:Y:S01]  /*09e0*/  FSEL R3, RZ, +INF , !P1 ;  /* 0x7f800000ff037808 */ /* 0x000fe20004800000 */
[----:B------:R-:W-:-:S04]  /*09f0*/  FMUL R7, R7, R10 ;  /* 0x0000000a07077220 */ /* 0x000fc80000400000 */
[----:B------:R-:W-:Y:S01]  /*0a00*/  @!P2 FMUL R3, R8, R7 ;  /* 0x000000070803a220 */ /* 0x000fe20000400000 */
[----:B------:R-:W-:-:S07]  /*0a10*/  @!P0 LOP3.LUT R3, R0, 0x7fffffff, RZ, 0xc0, !PT ;  /* 0x7fffffff00038812 */ /* 0x000fce00078ec0ff */
.L_x_214:
[----:B------:R-:W-:Y:S05]  /*0a20*/  BSYNC.RECONVERGENT B0 ;  /* 0x0000000000007941 */ /* 0x000fea0003800200 */
.L_x_213:
[----:B------:R-:W-:Y:S01]  /*0a30*/  FADD R0, R3, R6 ;  /* 0x0000000603007221 */ /* 0x000fe20000000000 */
[----:B------:R-:W-:Y:S03]  /*0a40*/  BSSY.RECONVERGENT B0, `(.L_x_215) ;  /* 0x000000d000007945 */ /* 0x000fe60003800200 */
[----:B------:R0:W1:Y:S01]  /*0a50*/  MUFU.RSQ R3, R0 ;  /* 0x0000000000037308 */ /* 0x0000620000001400 */
[----:B------:R-:W-:-:S04]  /*0a60*/  IADD3 R4, PT, PT, R0, -0xd000000, RZ ;  /* 0xf300000000047810 */ /* 0x000fc80007ffe0ff */
[----:B------:R-:W-:-:S13]  /*0a70*/  ISETP.GT.U32.AND P0, PT, R4, 0x727fffff, PT ;  /* 0x727fffff0400780c */ /* 0x000fda0003f04070 */
[----:B01----:R-:W-:Y:S05]  /*0a80*/  @!P0 BRA `(.L_x_216) ;  /* 0x0000000000108947 */ /* 0x003fea0003800000 */
[----:B------:R-:W-:-:S07]  /*0a90*/  MOV R8, 0xab0 ;  /* 0x00000ab000087802 */ /* 0x000fce0000000f00 */
[----:B------:R-:W-:Y:S05]  /*0aa0*/  CALL.REL.NOINC `($__internal_4_$__cuda_sm20_sqrt_rn_f32_slowpath) ;  /* 0x00000000002c7944 */ /* 0x000fea0003c00000 */
[----:B------:R-:W-:Y:S01]  /*0ab0*/  MOV R7, R3 ;  /* 0x0000000300077202 */ /* 0x000fe20000000f00 */
[----:B------:R-:W-:Y:S06]  /*0ac0*/  BRA `(.L_x_217) ;  /* 0x0000000000107947 */ /* 0x000fec0003800000 */
.L_x_216:
[----:B------:R-:W-:Y:S01]  /*0ad0*/  FMUL.FTZ R7, R0, R3 ;  /* 0x0000000300077220 */ /* 0x000fe20000410000 */
[----:B------:R-:W-:-:S03]  /*0ae0*/  FMUL.FTZ R3, R3, 0.5 ;  /* 0x3f00000003037820 */ /* 0x000fc60000410000 */
[----:B------:R-:W-:-:S04]  /*0af0*/  FFMA R0, -R7, R7, R0 ;  /* 0x0000000707007223 */ /* 0x000fc80000000100 */
[----:B------:R-:W-:-:S07]  /*0b00*/  FFMA R7, R0, R3, R7 ;  /* 0x0000000300077223 */ /* 0x000fce0000000007 */
.L_x_217:
[----:B------:R-:W-:Y:S05]  /*0b10*/  BSYNC.RECONVERGENT B0 ;  /* 0x0000000000007941 */ /* 0x000fea0003800200 */
.L_x_215:
[----:B------:R-:W0:Y:S02]  /*0b20*/  LDC.64 R4, c[0x0][0x380] ;  /* 0x0000e000ff047b82 */ /* 0x000e240000000a00 */
[----:B0-----:R-:W-:-:S05]  /*0b30*/  IMAD.WIDE R2, R2, 0x4, R4 ;  /* 0x0000000402027825 */ /* 0x001fca00078e0204 */
[----:B------:R-:W-:Y:S01]  /*0b40*/  STG.E desc[UR4][R2.64], R7 ;  /* 0x0000000702007986 */ /* 0x000fe2000c101904 */
[----:B------:R-:W-:Y:S05]  /*0b50*/  EXIT ;  /* 0x000000000000794d */ /* 0x000fea0003800000 */
        .weak           $__internal_4_$__cuda_sm20_sqrt_rn_f32_slowpath
        .type           $__internal_4_$__cuda_sm20_sqrt_rn_f32_slowpath,@function
        .size           $__internal_4_$__cuda_sm20_sqrt_rn_f32_slowpath,(.L_x_276 - $__internal_4_$__cuda_sm20_sqrt_rn_f32_slowpath)
$__internal_4_$__cuda_sm20_sqrt_rn_f32_slowpath:
        /* <DEDUP_REMOVED lines=19> */
.L_x_218:
[----:B------:R-:W-:Y:S01]  /*0c90*/  HFMA2 R5, -RZ, RZ, 0, 0 ;  /* 0x00000000ff057431 */ /* 0x000fe200000001ff */
[----:B------:R-:W-:-:S04]  /*0ca0*/  MOV R4, R8 ;  /* 0x0000000800047202 */ /* 0x000fc80000000f00 */
[----:B------:R-:W-:Y:S05]  /*0cb0*/  RET.REL.NODEC R4 `(_Z18preval_side_lengthPfS_S_S_S_i) ;  /* 0xfffffff004d07950 */ /* 0x000fea0003c3ffff */
.L_x_219:
        /* <DEDUP_REMOVED lines=12> */
.L_x_276:


//--------------------- .text._Z15init_conditionsPfS_S_S_S_S_S_S_S_S_iii --------------------------
	.section	.text._Z15init_conditionsPfS_S_S_S_S_S_S_S_S_iii,"ax",@progbits
	.align	128
        .global         _Z15init_conditionsPfS_S_S_S_S_S_S_S_S_iii
        .type           _Z15init_conditionsPfS_S_S_S_S_S_S_S_S_iii,@function
        .size           _Z15init_conditionsPfS_S_S_S_S_S_S_S_S_iii,(.L_x_286 - _Z15init_conditionsPfS_S_S_S_S_S_S_S_S_iii)
        .other          _Z15init_conditionsPfS_S_S_S_S_S_S_S_S_iii,@"STO_CUDA_ENTRY STV_DEFAULT"
_Z15init_conditionsPfS_S_S_S_S_S_S_S_S_iii:
.text._Z15init_conditionsPfS_S_S_S_S_S_S_S_S_iii:
[----:B------:R-:W-:Y:S01]  /*0000*/  LDC R1, c[0x0][0x37c] ;  /* 0x0000df00ff017b82 */ /* 0x000fe20000000800 */
[----:B------:R-:W0:Y:S07]  /*0010*/  S2R R0, SR_CTAID.X ;  /* 0x0000000000007919 */ /* 0x000e2e0000002500 */
[----:B------:R-:W1:Y:S01]  /*0020*/  LDC R6, c[0x0][0x3d4] ;  /* 0x0000f500ff067b82 */ /* 0x000e620000000800 */
[----:B------:R-:W0:Y:S01]  /*0030*/  LDCU UR4, c[0x0][0x360] ;  /* 0x00006c00ff0477ac */ /* 0x000e220008000800 */
[----:B------:R-:W0:Y:S06]  /*0040*/  S2R R3, SR_TID.X ;  /* 0x0000000000037919 */ /* 0x000e2c0000002100 */
[----:B------:R-:W2:Y:S01]  /*0050*/  LDC R7, c[0x0][0x3d8] ;  /* 0x0000f600ff077b82 */ /* 0x000ea20000000800 */
[----:B-1----:R-:W-:Y:S01]  /*0060*/  ISETP.GE.AND P0, PT, R6, 0x1, PT ;  /* 0x000000010600780c */ /* 0x002fe20003f06270 */
[----:B0-----:R-:W-:-:S05]  /*0070*/  IMAD R0, R0, UR4, R3 ;  /* 0x0000000400007c24 */ /* 0x001fca000f8e0203 */
[----:B--2---:R-:W-:-:S13]  /*0080*/  ISETP.GE.OR P0, PT, R0, R7, !P0 ;  /* 0x000000070000720c */ /* 0x004fda0004706670 */
[----:B------:R-:W-:Y:S05]  /*0090*/  @P0 EXIT ;  /* 0x000000000000094d */ /* 0x000fea0003800000 */
[----:B------:R-:W0:Y:S01]  /*00a0*/  LDCU UR4, c[0x0][0x3d0] ;  /* 0x00007a00ff0477ac */ /* 0x000e220008000800 */
[----:B------:R-:W1:Y:S01]  /*00b0*/  LDCU.64 UR16, c[0x0][0x358] ;  /* 0x00006b00ff1077ac */ /* 0x000e620008000a00 */
[----:B0-----:R-:W-:-:S09]  /*00c0*/  UISETP.GE.AND UP0, UPT, UR4, 0x1, UPT ;  /* 0x000000010400788c */ /* 0x001fd2000bf06270 */
[----:B-1----:R-:W-:Y:S05]  /*00d0*/  BRA.U !UP0, `(.L_x_220) ;  /* 0x00000035083c7547 */ /* 0x002fea000b800000 */
[----:B------:R-:W-:Y:S01]  /*00e0*/  HFMA2 R3, -RZ, RZ, 0, 0 ;  /* 0x00000000ff037431 */ /* 0x000fe200000001ff */
[----:B------:R-:W-:Y:S02]  /*00f0*/  ULOP3.LUT UR20, UR4, 0x3, URZ, 0xc0, !UPT ;  /* 0x0000000304147892 */ /* 0x000fe4000f8ec0ff */
[----:B------:R-:W-:Y:S02]  /*0100*/  ULOP3.LUT UR21, UR4, 0x7ffffff8, URZ, 0xc0, !UPT ;  /* 0x7ffffff804157892 */ /* 0x000fe4000f8ec0ff */
[----:B------:R-:W-:Y:S02]  /*0110*/  ULOP3.LUT UR18, UR4, 0xf, URZ, 0xc0, !UPT ;  /* 0x0000000f04127892 */ /* 0x000fe4000f8ec0ff */
[----:B------:R-:W-:Y:S02]  /*0120*/  ULOP3.LUT UR19, UR4, 0x7, URZ, 0xc0, !UPT ;  /* 0x0000000704137892 */ /* 0x000fe4000f8ec0ff */
[----:B------:R-:W-:Y:S02]  /*0130*/  ULOP3.LUT UR22, UR4, 0x1, URZ, 0xc0, !UPT ;  /* 0x0000000104167892 */ /* 0x000fe4000f8ec0ff */
[----:B------:R-:W-:-:S02]  /*0140*/  ULOP3.LUT UR4, UR4, 0x7ffffff0, URZ, 0xc0, !UPT ;  /* 0x7ffffff004047892 */ /* 0x000fc4000f8ec0ff */
[----:B------:R-:W-:Y:S02]  /*0150*/  UIADD3 UR23, UPT, UPT, UR20, -0x1, URZ ;  /* 0xffffffff14177890 */ /* 0x000fe4000fffe0ff */
[----:B------:R-:W-:-:S12]  /*0160*/  UIADD3 UR5, UPT, UPT, -UR21, URZ, URZ ;  /* 0x000000ff15057290 */ /* 0x000fd8000fffe1ff */
.L_x_243:
[----:B------:R-:W-:Y:S01]  /*0170*/  ISETP.GT.AND P0, PT, R3, 0x1, PT ;  /* 0x000000010300780c */ /* 0x000fe20003f04270 */
[----:B------:R-:W-:Y:S02]  /*0180*/  UIADD3 UR7, UPT, UPT, UR18, -0x1, URZ ;  /* 0xffffffff12077890 */ /* 0x000fe4000fffe0ff */
[----:B------:R-:W-:-:S10]  /*0190*/  UIADD3 UR24, UPT, UPT, UR19, -0x1, URZ ;  /* 0xffffffff13187890 */ /* 0x000fd4000fffe0ff */
[----:B0-----:R-:W-:Y:S05]  /*01a0*/  @P0 BRA `(.L_x_221) ;  /* 0x0000000c00e40947 */ /* 0x001fea0003800000 */
[----:B------:R-:W-:-:S04]  /*01b0*/  VIMNMX.U32 R2, PT, PT, R3, 0x2, PT ;  /* 0x0000000203027848 */ /* 0x000fc80003fe0000 */
[----:B------:R-:W-:-:S04]  /*01c0*/  SHF.L.U32 R2, R2, 0x2, RZ ;  /* 0x0000000202027819 */ /* 0x000fc800000006ff */
[----:B------:R-:W0:Y:S02]  /*01d0*/  LDC R4, c[0x2][R2] ;  /* 0x0080000002047b82 */ /* 0x000e240000000800 */
[----:B0-----:R-:W-:-:S04]  /*01e0*/  SHF.R.S32.HI R5, RZ, 0x1f, R4 ;  /* 0x0000001fff057819 */ /* 0x001fc80000011404 */
.L_x_264:
[----:B------:R-:W-:Y:S05]  /*01f0*/  BRX R4 -0x200                                                           (*"BRANCH_TARGETS .L_x_265,.L_x_266,.L_x_267"*) ;  /* 0xfffffffc04807949 */ /* 0x000fea000383ffff */
.L_x_266:
[----:B------:R-:W0:Y:S01]  /*0200*/  LDCU UR6, c[0x0][0x3d0] ;  /* 0x00007a00ff0677ac */ /* 0x000e220008000800 */
[----:B------:R-:W-:Y:S01]  /*0210*/  HFMA2 R2, -RZ, RZ, 0, 0 ;  /* 0x00000000ff027431 */ /* 0x000fe200000001ff */
[----:B------:R-:W-:Y:S01]  /*0220*/  MOV R7, RZ ;  /* 0x000000ff00077202 */ /* 0x000fe20000000f00 */
[----:B0-----:R-:W-:-:S09]  /*0230*/  UISETP.GE.U32.AND UP0, UPT, UR6, 0x8, UPT ;  /* 0x000000080600788c */ /* 0x001fd2000bf06070 */
[----:B------:R-:W-:Y:S05]  /*0240*/  BRA.U !UP0, `(.L_x_222) ;  /* 0x0000000108f87547 */ /* 0x000fea000b800000 */
[----:B------:R-:W-:Y:S02]  /*0250*/  MOV R2, RZ ;  /* 0x000000ff00027202 */ /* 0x000fe40000000f00 */
[----:B------:R-:W-:-:S07]  /*0260*/  MOV R7, RZ ;  /* 0x000000ff00077202 */ /* 0x000fce0000000f00 */
.L_x_223:
[----:B------:R-:W0:Y:S08]  /*0270*/  LDC.64 R22, c[0x0][0x3b8] ;  /* 0x0000ee00ff167b82 */ /* 0x000e300000000a00 */
[----:B------:R-:W1:Y:S01]  /*0280*/  LDC.64 R14, c[0x0][0x3c8] ;  /* 0x0000f200ff0e7b82 */ /* 0x000e620000000a00 */
[----:B0-----:R-:W-:-:S05]  /*0290*/  IMAD.WIDE.U32 R22, R2, 0x4, R22 ;  /* 0x0000000402167825 */ /* 0x001fca00078e0016 */
[----:B------:R-:W2:Y:S04]  /*02a0*/  LDG.E R26, desc[UR16][R22.64] ;  /* 0x00000010161a7981 */ /* 0x000ea8000c1e1900 */
[----:B------:R-:W3:Y:S04]  /*02b0*/  LDG.E R17, desc[UR16][R22.64+0x4] ;  /* 0x0000041016117981 */ /* 0x000ee8000c1e1900 */
[----:B------:R-:W4:Y:S04]  /*02c0*/  LDG.E R13, desc[UR16][R22.64+0x8] ;  /* 0x00000810160d7981 */ /* 0x000f28000c1e1900 */
[----:B------:R-:W5:Y:S04]  /*02d0*/  LDG.E R27, desc[UR16][R22.64+0xc] ;  /* 0x00000c10161b7981 */ /* 0x000f68000c1e1900 */
[----:B------:R-:W4:Y:S04]  /*02e0*/  LDG.E R29, desc[UR16][R22.64+0x10] ;  /* 0x00001010161d7981 */ /* 0x000f28000c1e1900 */
[----:B------:R-:W4:Y:S04]  /*02f0*/  LDG.E R28, desc[UR16][R22.64+0x14] ;  /* 0x00001410161c7981 */ /* 0x000f28000c1e1900 */
[----:B------:R-:W4:Y:S04]  /*0300*/  LDG.E R12, desc[UR16][R22.64+0x18] ;  /* 0x00001810160c7981 */ /* 0x000f28000c1e1900 */
[----:B------:R-:W4:Y:S01]  /*0310*/  LDG.E R16, desc[UR16][R22.64+0x1c] ;  /* 0x00001c1016107981 */ /* 0x000f22000c1e1900 */
[----:B-1----:R-:W-:-:S05]  /*0320*/  IMAD.WIDE.U32 R14, R2, 0x4, R14 ;  /* 0x00000004020e7825 */ /* 0x002fca00078e000e */
[----:B------:R-:W4:Y:S04]  /*0330*/  LDG.E R24, desc[UR16][R14.64] ;  /* 0x000000100e187981 */ /* 0x000f28000c1e1900 */
[----:B------:R-:W4:Y:S04]  /*0340*/  LDG.E R20, desc[UR16][R14.64+0x4] ;  /* 0x000004100e147981 */ /* 0x000f28000c1e1900 */
[----:B------:R-:W4:Y:S04]  /*0350*/  LDG.E R10, desc[UR16][R14.64+0x8] ;  /* 0x000008100e0a7981 */ /* 0x000f28000c1e1900 */
[----:B------:R-:W4:Y:S04]  /*0360*/  LDG.E R9, desc[UR16][R14.64+0xc] ;  /* 0x00000c100e097981 */ /* 0x000f28000c1e1900 */
[----:B------:R-:W4:Y:S04]  /*0370*/  LDG.E R8, desc[UR16][R14.64+0x10] ;  /* 0x000010100e087981 */ /* 0x000f28000c1e1900 */
[----:B------:R-:W4:Y:S04]  /*0380*/  LDG.E R6, desc[UR16][R14.64+0x14] ;  /* 0x000014100e067981 */ /* 0x000f28000c1e1900 */
[----:B------:R-:W4:Y:S04]  /*0390*/  LDG.E R5, desc[UR16][R14.64+0x18] ;  /* 0x000018100e057981 */ /* 0x000f28000c1e1900 */
[----:B------:R0:W4:Y:S01]  /*03a0*/  LDG.E R4, desc[UR16][R14.64+0x1c] ;  /* 0x00001c100e047981 */ /* 0x000122000c1e1900 */
[----:B------:R-:W-:Y:S01]  /*03b0*/  UMOV UR6, 0xffffffff ;  /* 0xffffffff00067882 */ /* 0x000fe20000000000 */
[----:B------:R-:W-:Y:S01]  /*03c0*/  UMOV UR7, 0x4017ffff ;  /* 0x4017ffff00077882 */ /* 0x000fe20000000000 */
[----:B------:R-:W-:-:S04]  /*03d0*/  IADD3 R2, PT, PT, R2, 0x8, RZ ;  /* 0x0000000802027810 */ /* 0x000fc80007ffe0ff */
[----:B------:R-:W-:Y:S02]  /*03e0*/  ISETP.NE.AND P0, PT, R2, UR21, PT ;  /* 0x0000001502007c0c */ /* 0x000fe4000bf05270 */
[----:B0-----:R-:W-:Y:S02]  /*03f0*/  MOV R14, 0xfffffffb ;  /* 0xfffffffb000e7802 */ /* 0x001fe40000000f00 */
[----:B------:R-:W-:Y:S01]  /*0400*/  MOV R15, 0x3fffffff ;  /* 0x3fffffff000f7802 */ /* 0x000fe20000000f00 */
[----:B--2---:R-:W0:Y:S08]  /*0410*/  F2F.F64.F32 R18, R26 ;  /* 0x0000001a00127310 */ /* 0x004e300000201800 */
[----:B---3--:R-:W1:Y:S01]  /*0420*/  F2F.F64.F32 R22, R17 ;  /* 0x0000001100167310 */ /* 0x008e620000201800 */
[----:B0-----:R-:W-:-:S07]  /*0430*/  DFMA R18, R18, UR6, -R14 ;  /* 0x0000000612127c2b */ /* 0x001fce000800080e */
[----:B-----5:R-:W0:Y:S01]  /*0440*/  F2F.F64.F32 R26, R27 ;  /* 0x0000001b001a7310 */ /* 0x020e220000201800 */
[----:B-1----:R-:W-:-:S07]  /*0450*/  DFMA R22, R22, UR6, -R14 ;  /* 0x0000000616167c2b */ /* 0x002fce000800080e */
[----:B------:R-:W1:Y:S01]  /*0460*/  F2F.F32.F64 R25, R18 ;  /* 0x0000001200197310 */ /* 0x000e620000301000 */
[----:B0-----:R-:W-:-:S07]  /*0470*/  DFMA R26, R26, UR6, -R14 ;  /* 0x000000061a1a7c2b */ /* 0x001fce000800080e */
[----:B----4-:R-:W0:Y:S01]  /*0480*/  F2F.F64.F32 R18, R13 ;  /* 0x0000000d00127310 */ /* 0x010e220000201800 */
[----:B-1----:R-:W-:-:S07]  /*0490*/  FFMA R7, R24, R25, R7 ;  /* 0x0000001918077223 */ /* 0x002fce0000000007 */
[----:B------:R-:W1:Y:S01]  /*04a0*/  F2F.F32.F64 R21, R22 ;  /* 0x0000001600157310 */ /* 0x000e620000301000 */
[----:B0-----:R-:W-:-:S07]  /*04b0*/  DFMA R18, R18, UR6, -R14 ;  /* 0x0000000612127c2b */ /* 0x001fce000800080e */
[----:B------:R-:W0:Y:S01]  /*04c0*/  F2F.F64.F32 R22, R29 ;  /* 0x0000001d00167310 */ /* 0x000e220000201800 */
[----:B-1----:R-:W-:-:S07]  /*04d0*/  FFMA R7, R20, R21, R7 ;  /* 0x0000001514077223 */ /* 0x002fce0000000007 */
[----:B------:R-:W1:Y:S01]  /*04e0*/  F2F.F32.F64 R11, R18 ;  /* 0x00000012000b7310 */ /* 0x000e620000301000 */
[----:B0-----:R-:W-:-:S07]  /*04f0*/  DFMA R22, R22, UR6, -R14 ;  /* 0x0000000616167c2b */ /* 0x001fce000800080e */
[----:B------:R-:W0:Y:S01]  /*0500*/  F2F.F64.F32 R18, R28 ;  /* 0x0000001c00127310 */ /* 0x000e220000201800 */
[----:B-1----:R-:W-:-:S07]  /*0510*/  FFMA R10, R10, R11, R7 ;  /* 0x0000000b0a0a7223 */ /* 0x002fce0000000007 */
[----:B------:R-:W1:Y:S01]  /*0520*/  F2F.F64.F32 R12, R12 ;  /* 0x0000000c000c7310 */ /* 0x000e620000201800 */
[----:B0-----:R-:W-:-:S07]  /*0530*/  DFMA R18, R18, UR6, -R14 ;  /* 0x0000000612127c2b */ /* 0x001fce000800080e */
[----:B------:R-:W0:Y:S01]  /*0540*/  F2F.F64.F32 R16, R16 ;  /* 0x0000001000107310 */ /* 0x000e220000201800 */
[----:B-1----:R-:W-:-:S07]  /*0550*/  DFMA R24, R12, UR6, -R14 ;  /* 0x000000060c187c2b */ /* 0x002fce000800080e */
[----:B------:R-:W1:Y:S01]  /*0560*/  F2F.F32.F64 R26, R26 ;  /* 0x0000001a001a7310 */ /* 0x000e620000301000 */
[----:B0-----:R-:W-:-:S07]  /*0570*/  DFMA R14, R16, UR6, -R14 ;  /* 0x00000006100e7c2b */ /* 0x001fce000800080e */
[----:B------:R-:W0:Y:S01]  /*0580*/  F2F.F32.F64 R23, R22 ;  /* 0x0000001600177310 */ /* 0x000e220000301000 */
[----:B-1----:R-:W-:-:S07]  /*0590*/  FFMA R9, R9, R26, R10 ;  /* 0x0000001a09097223 */ /* 0x002fce000000000a */
[----:B------:R-:W1:Y:S01]  /*05a0*/  F2F.F32.F64 R19, R18 ;  /* 0x0000001200137310 */ /* 0x000e620000301000 */
[----:B0-----:R-:W-:-:S07]  /*05b0*/  FFMA R9, R8, R23, R9 ;  /* 0x0000001708097223 */ /* 0x001fce0000000009 */
[----:B------:R-:W0:Y:S01]  /*05c0*/  F2F.F32.F64 R24, R24 ;  /* 0x0000001800187310 */ /* 0x000e220000301000 */
[----:B-1----:R-:W-:-:S07]  /*05d0*/  FFMA R6, R6, R19, R9 ;  /* 0x0000001306067223 */ /* 0x002fce0000000009 */
[----:B------:R-:W1:Y:S01]  /*05e0*/  F2F.F32.F64 R14, R14 ;  /* 0x0000000e000e7310 */ /* 0x000e620000301000 */
[----:B0-----:R-:W-:-:S04]  /*05f0*/  FFMA R5, R5, R24, R6 ;  /* 0x0000001805057223 */ /* 0x001fc80000000006 */
[----:B-1----:R-:W-:Y:S01]  /*0600*/  FFMA R7, R4, R14, R5 ;  /* 0x0000000e04077223 */ /* 0x002fe20000000005 */
[----:B------:R-:W-:Y:S06]  /*0610*/  @P0 BRA `(.L_x_223) ;  /* 0xfffffffc00140947 */ /* 0x000fec000383ffff */
[----:B------:R-:W-:-:S07]  /*0620*/  MOV R2, UR21 ;  /* 0x0000001500027c02 */ /* 0x000fce0008000f00 */
.L_x_222:
[----:B------:R-:W-:-:S09]  /*0630*/  UISETP.NE.AND UP0, UPT, UR19, URZ, UPT ;  /* 0x000000ff1300728c */ /* 0x000fd2000bf05270 */
[----:B------:R-:W-:Y:S05]  /*0640*/  BRA.U !UP0, `(.L_x_224) ;  /* 0x0000002d08a07547 */ /* 0x000fea000b800000 */
[----:B------:R-:W-:Y:S02]  /*0650*/  UISETP.GE.U32.AND UP0, UPT, UR24, 0x3, UPT ;  /* 0x000000031800788c */ /* 0x000fe4000bf06070 */
[----:B------:R-:W-:-:S07]  /*0660*/  UISETP.NE.AND UP1, UPT, UR20, URZ, UPT ;  /* 0x000000ff1400728c */ /* 0x000fce000bf25270 */
[----:B------:R-:W-:Y:S05]  /*0670*/  BRA.U !UP0, `(.L_x_225) ;  /* 0x0000000108847547 */ /* 0x000fea000b800000 */
[----:B------:R-:W0:Y:S08]  /*0680*/  LDC.64 R12, c[0x0][0x3b8] ;  /* 0x0000ee00ff0c7b82 */ /* 0x000e300000000a00 */
[----:B------:R-:W1:Y:S01]  /*0690*/  LDC.64 R18, c[0x0][0x3c8] ;  /* 0x0000f200ff127b82 */ /* 0x000e620000000a00 */
[----:B0-----:R-:W-:-:S05]  /*06a0*/  IMAD.WIDE.U32 R12, R2, 0x4, R12 ;  /* 0x00000004020c7825 */ /* 0x001fca00078e000c */
[----:B------:R-:W2:Y:S04]  /*06b0*/  LDG.E R11, desc[UR16][R12.64] ;  /* 0x000000100c0b7981 */ /* 0x000ea8000c1e1900 */
[----:B------:R-:W3:Y:S04]  /*06c0*/  LDG.E R22, desc[UR16][R12.64+0x4] ;  /* 0x000004100c167981 */ /* 0x000ee8000c1e1900 */
[----:B------:R0:W4:Y:S04]  /*06d0*/  LDG.E R23, desc[UR16][R12.64+0x8] ;  /* 0x000008100c177981 */ /* 0x000128000c1e1900 */
[----:B------:R-:W0:Y:S01]  /*06e0*/  LDG.E R24, desc[UR16][R12.64+0xc] ;  /* 0x00000c100c187981 */ /* 0x000e22000c1e1900 */
[----:B-1----:R-:W-:-:S05]  /*06f0*/  IMAD.WIDE.U32 R18, R2, 0x4, R18 ;  /* 0x0000000402127825 */ /* 0x002fca00078e0012 */
[----:B------:R-:W5:Y:S04]  /*0700*/  LDG.E R10, desc[UR16][R18.64] ;  /* 0x00000010120a7981 */ /* 0x000f68000c1e1900 */
[----:B------:R-:W5:Y:S04]  /*0710*/  LDG.E R8, desc[UR16][R18.64+0x4] ;  /* 0x0000041012087981 */ /* 0x000f68000c1e1900 */
[----:B------:R-:W5:Y:S04]  /*0720*/  LDG.E R6, desc[UR16][R18.64+0x8] ;  /* 0x0000081012067981 */ /* 0x000f68000c1e1900 */
[----:B------:R-:W5:Y:S01]  /*0730*/  LDG.E R9, desc[UR16][R18.64+0xc] ;  /* 0x00000c1012097981 */ /* 0x000f62000c1e1900 */
[----:B------:R-:W-:Y:S01]  /*0740*/  MOV R4, 0xfffffffb ;  /* 0xfffffffb00047802 */ /* 0x000fe20000000f00 */
[----:B------:R-:W-:Y:S01]  /*0750*/  UMOV UR6, 0xffffffff ;  /* 0xffffffff00067882 */ /* 0x000fe20000000000 */
[----:B------:R-:W-:Y:S01]  /*0760*/  MOV R5, 0x3fffffff ;  /* 0x3fffffff00057802 */ /* 0x000fe20000000f00 */
[----:B------:R-:W-:Y:S01]  /*0770*/  UMOV UR7, 0x4017ffff ;  /* 0x4017ffff00077882 */ /* 0x000fe20000000000 */
[----:B------:R-:W-:Y:S01]  /*0780*/  IADD3 R2, PT, PT, R2, 0x4, RZ ;  /* 0x0000000402027810 */ /* 0x000fe20007ffe0ff */
[----:B--2---:R-:W1:Y:S08]  /*0790*/  F2F.F64.F32 R14, R11 ;  /* 0x0000000b000e7310 */ /* 0x004e700000201800 */
[----:B---3--:R-:W2:Y:S01]  /*07a0*/  F2F.F64.F32 R16, R22 ;  /* 0x0000001600107310 */ /* 0x008ea20000201800 */
[----:B-1----:R-:W-:-:S07]  /*07b0*/  DFMA R20, R14, UR6, -R4 ;  /* 0x000000060e147c2b */ /* 0x002fce0008000804 */
[----:B0-----:R-:W0:Y:S01]  /*07c0*/  F2F.F64.F32 R12, R24 ;  /* 0x00000018000c7310 */ /* 0x001e220000201800 */
[----:B--2---:R-:W-:-:S07]  /*07d0*/  DFMA R16, R16, UR6, -R4 ;  /* 0x0000000610107c2b */ /* 0x004fce0008000804 */
[----:B----4-:R-:W1:Y:S01]  /*07e0*/  F2F.F64.F32 R14, R23 ;  /* 0x00000017000e7310 */ /* 0x010e620000201800 */
[----:B0-----:R-:W-:-:S07]  /*07f0*/  DFMA R12, R12, UR6, -R4 ;  /* 0x000000060c0c7c2b */ /* 0x001fce0008000804 */
[----:B------:R-:W5:Y:S01]  /*0800*/  F2F.F32.F64 R20, R20 ;  /* 0x0000001400147310 */ /* 0x000f620000301000 */
[----:B-1----:R-:W-:-:S07]  /*0810*/  DFMA R14, R14, UR6, -R4 ;  /* 0x000000060e0e7c2b */ /* 0x002fce0008000804 */
[----:B------:R-:W0:Y:S01]  /*0820*/  F2F.F32.F64 R16, R16 ;  /* 0x0000001000107310 */ /* 0x000e220000301000 */
[----:B-----5:R-:W-:-:S07]  /*0830*/  FFMA R7, R10, R20, R7 ;  /* 0x000000140a077223 */ /* 0x020fce0000000007 */
[----:B------:R-:W-:Y:S01]  /*0840*/  F2F.F32.F64 R12, R12 ;  /* 0x0000000c000c7310 */ /* 0x000fe20000301000 */
[----:B0-----:R-:W-:-:S07]  /*0850*/  FFMA R7, R8, R16, R7 ;  /* 0x0000001008077223 */ /* 0x001fce0000000007 */
[----:B------:R-:W0:Y:S02]  /*0860*/  F2F.F32.F64 R14, R14 ;  /* 0x0000000e000e7310 */ /* 0x000e240000301000 */
[----:B0-----:R-:W-:-:S04]  /*0870*/  FFMA R6, R6, R14, R7 ;  /* 0x0000000e06067223 */ /* 0x001fc80000000007 */
[----:B------:R-:W-:-:S07]  /*0880*/  FFMA R7, R9, R12, R6 ;  /* 0x0000000c09077223 */ /* 0x000fce0000000006 */
.L_x_225:
[----:B------:R-:W-:Y:S05]  /*0890*/  BRA.U !UP1, `(.L_x_224) ;  /* 0x0000002d090c7547 */ /* 0x000fea000b800000 */
[----:B------:R-:W-:Y:S02]  /*08a0*/  UISETP.NE.AND UP0, UPT, UR23, URZ, UPT ;  /* 0x000000ff1700728c */ /* 0x000fe4000bf05270 */
[----:B------:R-:W-:-:S07]  /*08b0*/  UISETP.NE.AND UP1, UPT, UR22, URZ, UPT ;  /* 0x000000ff1600728c */ /* 0x000fce000bf25270 */
[----:B------:R-:W-:Y:S05]  /*08c0*/  BRA.U !UP0, `(.L_x_226) ;  /* 0x0000000108547547 */ /* 0x000fea000b800000 */
[----:B------:R-:W0:Y:S02]  /*08d0*/  LDC.64 R4, c[0x0][0x3b8] ;  /* 0x0000ee00ff047b82 */ /* 0x000e240000000a00 */
[----:B0-----:R-:W-:-:S06]  /*08e0*/  IMAD.WIDE.U32 R8, R2, 0x4, R4 ;  /* 0x0000000402087825 */ /* 0x001fcc00078e0004 */
[----:B------:R-:W0:Y:S01]  /*08f0*/  LDC.64 R4, c[0x0][0x3c8] ;  /* 0x0000f200ff047b82 */ /* 0x000e220000000a00 */
[----:B------:R-:W2:Y:S04]  /*0900*/  LDG.E R16, desc[UR16][R8.64] ;  /* 0x0000001008107981 */ /* 0x000ea8000c1e1900 */
[----:B------:R-:W3:Y:S01]  /*0910*/  LDG.E R18, desc[UR16][R8.64+0x4] ;  /* 0x0000041008127981 */ /* 0x000ee2000c1e1900 */
[----:B0-----:R-:W-:-:S05]  /*0920*/  IMAD.WIDE.U32 R4, R2, 0x4, R4 ;  /* 0x0000000402047825 */ /* 0x001fca00078e0004 */
[----:B------:R-:W4:Y:S04]  /*0930*/  LDG.E R6, desc[UR16][R4.64] ;  /* 0x0000001004067981 */ /* 0x000f28000c1e1900 */
[----:B------:R-:W5:Y:S01]  /*0940*/  LDG.E R17, desc[UR16][R4.64+0x4] ;  /* 0x0000041004117981 */ /* 0x000f62000c1e1900 */
[----:B------:R-:W-:Y:S01]  /*0950*/  MOV R12, 0xfffffffb ;  /* 0xfffffffb000c7802 */ /* 0x000fe20000000f00 */
[----:B------:R-:W-:Y:S01]  /*0960*/  UMOV UR6, 0xffffffff ;  /* 0xffffffff00067882 */ /* 0x000fe20000000000 */
[----:B------:R-:W-:Y:S01]  /*0970*/  MOV R13, 0x3fffffff ;  /* 0x3fffffff000d7802 */ /* 0x000fe20000000f00 */
[----:B------:R-:W-:Y:S01]  /*0980*/  UMOV UR7, 0x4017ffff ;  /* 0x4017ffff00077882 */ /* 0x000fe20000000000 */
[----:B------:R-:W-:Y:S01]  /*0990*/  IADD3 R2, PT, PT, R2, 0x2, RZ ;  /* 0x0000000202027810 */ /* 0x000fe20007ffe0ff */
[----:B--2---:R-:W0:Y:S08]  /*09a0*/  F2F.F64.F32 R10, R16 ;  /* 0x00000010000a7310 */ /* 0x004e300000201800 */
[----:B---3--:R-:W1:Y:S01]  /*09b0*/  F2F.F64.F32 R14, R18 ;  /* 0x00000012000e7310 */ /* 0x008e620000201800 */
[----:B0-----:R-:W-:-:S02]  /*09c0*/  DFMA R10, R10, UR6, -R12 ;  /* 0x000000060a0a7c2b */ /* 0x001fc4000800080c */
[----:B-1----:R-:W-:-:S08]  /*09d0*/  DFMA R14, R14, UR6, -R12 ;  /* 0x000000060e0e7c2b */ /* 0x002fd0000800080c */
[----:B------:R-:W4:Y:S08]  /*09e0*/  F2F.F32.F64 R10, R10 ;  /* 0x0000000a000a7310 */ /* 0x000f300000301000 */
[----:B------:R-:W5:Y:S01]  /*09f0*/  F2F.F32.F64 R14, R14 ;  /* 0x0000000e000e7310 */ /* 0x000f620000301000 */
[----:B----4-:R-:W-:-:S04]  /*0a00*/  FFMA R6, R6, R10, R7 ;  /* 0x0000000a06067223 */ /* 0x010fc80000000007 */
[----:B-----5:R-:W-:-:S07]  /*0a10*/  FFMA R7, R17, R14, R6 ;  /* 0x0000000e11077223 */ /* 0x020fce0000000006 */
.L_x_226:
[----:B------:R-:W-:Y:S05]  /*0a20*/  BRA.U !UP1, `(.L_x_224) ;  /* 0x0000002909a87547 */ /* 0x000fea000b800000 */
[----:B------:R-:W0:Y:S08]  /*0a30*/  LDC.64 R8, c[0x0][0x3b8] ;  /* 0x0000ee00ff087b82 */ /* 0x000e300000000a00 */
[----:B------:R-:W1:Y:S01]  /*0a40*/  LDC.64 R4, c[0x0][0x3c8] ;  /* 0x0000f200ff047b82 */ /* 0x000e620000000a00 */
[----:B0-----:R-:W-:-:S06]  /*0a50*/  IMAD.WIDE.U32 R8, R2, 0x4, R8 ;  /* 0x0000000402087825 */ /* 0x001fcc00078e0008 */
[----:B------:R-:W2:Y:S01]  /*0a60*/  LDG.E R8, desc[UR16][R8.64] ;  /* 0x0000001008087981 */ /* 0x000ea2000c1e1900 */
[----:B-1----:R-:W-:-:S06]  /*0a70*/  IMAD.WIDE.U32 R4, R2, 0x4, R4 ;  /* 0x0000000402047825 */ /* 0x002fcc00078e0004 */
[----:B------:R-:W3:Y:S01]  /*0a80*/  LDG.E R4, desc[UR16][R4.64] ;  /* 0x0000001004047981 */ /* 0x000ee2000c1e1900 */
[----:B------:R-:W-:Y:S01]  /*0a90*/  MOV R12, 0xfffffffb ;  /* 0xfffffffb000c7802 */ /* 0x000fe20000000f00 */
[----:B------:R-:W-:Y:S01]  /*0aa0*/  UMOV UR6, 0xffffffff ;  /* 0xffffffff00067882 */ /* 0x000fe20000000000 */
[----:B------:R-:W-:Y:S01]  /*0ab0*/  MOV R13, 0x3fffffff ;  /* 0x3fffffff000d7802 */ /* 0x000fe20000000f00 */
[----:B------:R-:W-:Y:S01]  /*0ac0*/  UMOV UR7, 0x4017ffff ;  /* 0x4017ffff00077882 */ /* 0x000fe20000000000 */
[----:B--2---:R-:W0:Y:S04]  /*0ad0*/  F2F.F64.F32 R10, R8 ;  /* 0x00000008000a7310 */ /* 0x004e280000201800 */
[----:B0-----:R-:W-:-:S10]  /*0ae0*/  DFMA R10, R10, UR6, -R12 ;  /* 0x000000060a0a7c2b */ /* 0x001fd4000800080c */
[----:B------:R-:W3:Y:S02]  /*0af0*/  F2F.F32.F64 R10, R10 ;  /* 0x0000000a000a7310 */ /* 0x000ee40000301000 */
[----:B---3--:R-:W-:Y:S01]  /*0b00*/  FFMA R7, R4, R10, R7 ;  /* 0x0000000a04077223 */ /* 0x008fe20000000007 */
[----:B------:R-:W-:Y:S06]  /*0b10*/  BRA `(.L_x_224) ;  /* 0x00000028006c7947 */ /* 0x000fec0003800000 */
.L_x_265:
[----:B------:R-:W0:Y:S01]  /*0b20*/  LDCU UR6, c[0x0][0x3d0] ;  /* 0x00007a00ff0677ac */ /* 0x000e220008000800 */
[----:B------:R-:W-:Y:S01]  /*0b30*/  HFMA2 R7, -RZ, RZ, 0, 0 ;  /* 0x00000000ff077431 */ /* 0x000fe200000001ff */
[----:B------:R-:W-:Y:S01]  /*0b40*/  MOV R2, RZ ;  /* 0x000000ff00027202 */ /* 0x000fe20000000f00 */
[----:B0-----:R-:W-:-:S09]  /*0b50*/  UISETP.GE.U32.AND UP0, UPT, UR6, 0x10, UPT ;  /* 0x000000100600788c */ /* 0x001fd2000bf06070 */
[----:B------:R-:W-:Y:S05]  /*0b60*/  BRA.U !UP0, `(.L_x_227) ;  /* 0x0000000108a07547 */ /* 0x000fea000b800000 */
[----:B------:R-:W-:Y:S02]  /*0b70*/  MOV R2, RZ ;  /* 0x000000ff00027202 */ /* 0x000fe40000000f00 */
[----:B------:R-:W-:-:S07]  /*0b80*/  MOV R7, RZ ;  /* 0x000000ff00077202 */ /* 0x000fce0000000f00 */
.L_x_228:
[----:B------:R-:W0:Y:S02]  /*0b90*/  LDC.64 R4, c[0x0][0x3c8] ;  /* 0x0000f200ff047b82 */ /* 0x000e240000000a00 */
[----:B0-----:R-:W-:-:S05]  /*0ba0*/  IMAD.WIDE.U32 R4, R2, 0x4, R4 ;  /* 0x0000000402047825 */ /* 0x001fca00078e0004 */
[----:B------:R-:W2:Y:S04]  /*0bb0*/  LDG.E R16, desc[UR16][R4.64] ;  /* 0x0000001004107981 */ /* 0x000ea8000c1e1900 */
[----:B------:R-:W3:Y:S04]  /*0bc0*/  LDG.E R15, desc[UR16][R4.64+0x4] ;  /* 0x00000410040f7981 */ /* 0x000ee8000c1e1900 */
[----:B------:R-:W4:Y:S04]  /*0bd0*/  LDG.E R18, desc[UR16][R4.64+0x8] ;  /* 0x0000081004127981 */ /* 0x000f28000c1e1900 */
        /* <DEDUP_REMOVED lines=12> */
[----:B------:R-:W5:Y:S01]  /*0ca0*/  LDG.E R14, desc[UR16][R4.64+0x3c] ;  /* 0x00003c10040e7981 */ /* 0x000f62000c1e1900 */
[----:B------:R-:W-:-:S04]  /*0cb0*/  IADD3 R2, PT, PT, R2, 0x10, RZ ;  /* 0x0000001002027810 */ /* 0x000fc80007ffe0ff */
[----:B------:R-:W-:Y:S01]  /*0cc0*/  ISETP.NE.AND P0, PT, R2, UR4, PT ;  /* 0x0000000402007c0c */ /* 0x000fe2000bf05270 */
[----:B--2---:R-:W-:-:S04]  /*0cd0*/  FFMA R16, R16, 1.4142135381698608398, R7 ;  /* 0x3fb504f310107823 */ /* 0x004fc80000000007 */
[----:B---3--:R-:W-:-:S04]  /*0ce0*/  FFMA R15, R15, 1.4142135381698608398, R16 ;  /* 0x3fb504f30f0f7823 */ /* 0x008fc80000000010 */
[----:B----4-:R-:W-:-:S04]  /*0cf0*/  FFMA R15, R18, 1.4142135381698608398, R15 ;  /* 0x3fb504f3120f7823 */ /* 0x010fc8000000000f */
[----:B-----5:R-:W-:-:S04]  /*0d00*/  FFMA R15, R20, 1.4142135381698608398, R15 ;  /* 0x3fb504f3140f7823 */ /* 0x020fc8000000000f */
[----:B------:R-:W-:-:S04]  /*0d10*/  FFMA R15, R22, 1.4142135381698608398, R15 ;  /* 0x3fb504f3160f7823 */ /* 0x000fc8000000000f */
        /* <DEDUP_REMOVED lines=10> */
[----:B------:R-:W-:Y:S01]  /*0dc0*/  FFMA R7, R14, 1.4142135381698608398, R9 ;  /* 0x3fb504f30e077823 */ /* 0x000fe20000000009 */
[----:B------:R-:W-:Y:S06]  /*0dd0*/  @P0 BRA `(.L_x_228) ;  /* 0xfffffffc006c0947 */ /* 0x000fec000383ffff */
[----:B------:R-:W-:-:S07]  /*0de0*/  MOV R2, UR4 ;  /* 0x0000000400027c02 */ /* 0x000fce0008000f00 */
.L_x_227:
[----:B------:R-:W-:-:S09]  /*0df0*/  UISETP.NE.AND UP0, UPT, UR18, URZ, UPT ;  /* 0x000000ff1200728c */ /* 0x000fd2000bf05270 */
[----:B------:R-:W-:Y:S05]  /*0e00*/  BRA.U !UP0, `(.L_x_224) ;  /* 0x0000002508b07547 */ /* 0x000fea000b800000 */
[----:B------:R-:W-:Y:S02]  /*0e10*/  UISETP.GE.U32.AND UP0, UPT, UR7, 0x7, UPT ;  /* 0x000000070700788c */ /* 0x000fe4000bf06070 */
[----:B------:R-:W-:-:S07]  /*0e20*/  UISETP.NE.AND UP1, UPT, UR19, URZ, UPT ;  /* 0x000000ff1300728c */ /* 0x000fce000bf25270 */
[----:B------:R-:W-:Y:S05]  /*0e30*/  BRA.U !UP0, `(.L_x_229) ;  /* 0x00000001084c7547 */ /* 0x000fea000b800000 */
        /* <DEDUP_REMOVED lines=9> */
[----:B------:R-:W5:Y:S01]  /*0ed0*/  LDG.E R21, desc[UR16][R4.64+0x1c] ;  /* 0x00001c1004157981 */ /* 0x000f62000c1e1900 */
[----:B------:R-:W-:Y:S01]  /*0ee0*/  IADD3 R2, PT, PT, R2, 0x8, RZ ;  /* 0x0000000802027810 */ /* 0x000fe20007ffe0ff */
[----:B--2---:R-:W-:-:S04]  /*0ef0*/  FFMA R6, R6, 1.4142135381698608398, R7 ;  /* 0x3fb504f306067823 */ /* 0x004fc80000000007 */
[----:B---3--:R-:W-:-:S04]  /*0f00*/  FFMA R6, R9, 1.4142135381698608398, R6 ;  /* 0x3fb504f309067823 */ /* 0x008fc80000000006 */
[----:B----4-:R-:W-:-:S04]  /*0f10*/  FFMA R6, R11, 1.4142135381698608398, R6 ;  /* 0x3fb504f30b067823 */ /* 0x010fc80000000006 */
[----:B-----5:R-:W-:-:S04]  /*0f20*/  FFMA R6, R13, 1.4142135381698608398, R6 ;  /* 0x3fb504f30d067823 */ /* 0x020fc80000000006 */
[----:B------:R-:W-:-:S04]  /*0f30*/  FFMA R6, R15, 1.4142135381698608398, R6 ;  /* 0x3fb504f30f067823 */ /* 0x000fc80000000006 */
[----:B------:R-:W-:-:S04]  /*0f40*/  FFMA R6, R17, 1.4142135381698608398, R6 ;  /* 0x3fb504f311067823 */ /* 0x000fc80000000006 */
[----:B------:R-:W-:-:S04]  /*0f50*/  FFMA R6, R19, 1.4142135381698608398, R6 ;  /* 0x3fb504f313067823 */ /* 0x000fc80000000006 */
[----:B------:R-:W-:-:S07]  /*0f60*/  FFMA R7, R21, 1.4142135381698608398, R6 ;  /* 0x3fb504f315077823 */ /* 0x000fce0000000006 */
.L_x_229:
        /* <DEDUP_REMOVED lines=9> */
[----:B------:R-:W5:Y:S01]  /*1000*/  LDG.E R13, desc[UR16][R4.64+0xc] ;  /* 0x00000c10040d7981 */ /* 0x000f62000c1e1900 */
[----:B------:R-:W-:Y:S01]  /*1010*/  IADD3 R2, PT, PT, R2, 0x4, RZ ;  /* 0x0000000402027810 */ /* 0x000fe20007ffe0ff */
[----:B--2---:R-:W-:-:S04]  /*1020*/  FFMA R6, R6, 1.4142135381698608398, R7 ;  /* 0x3fb504f306067823 */ /* 0x004fc80000000007 */
[----:B---3--:R-:W-:-:S04]  /*1030*/  FFMA R6, R9, 1.4142135381698608398, R6 ;  /* 0x3fb504f309067823 */ /* 0x008fc80000000006 */
[----:B----4-:R-:W-:-:S04]  /*1040*/  FFMA R6, R11, 1.4142135381698608398, R6 ;  /* 0x3fb504f30b067823 */ /* 0x010fc80000000006 */
[----:B-----5:R-:W-:-:S07]  /*1050*/  FFMA R7, R13, 1.4142135381698608398, R6 ;  /* 0x3fb504f30d077823 */ /* 0x020fce0000000006 */
.L_x_230:
[----:B------:R-:W-:Y:S05]  /*1060*/  BRA.U !UP1, `(.L_x_224) ;  /* 0x0000002509187547 */ /* 0x000fea000b800000 */
[----:B------:R-:W0:Y:S02]  /*1070*/  LDC.64 R4, c[0x0][0x3c8] ;  /* 0x0000f200ff047b82 */ /* 0x000e240000000a00 */
[----:B0-----:R-:W-:-:S05]  /*1080*/  IMAD.WIDE.U32 R4, R2, 0x4, R4 ;  /* 0x0000000402047825 */ /* 0x001fca00078e0004 */
[----:B------:R-:W2:Y:S01]  /*1090*/  LDG.E R2, desc[UR16][R4.64] ;  /* 0x0000001004027981 */ /* 0x000ea2000c1e1900 */
[----:B------:R-:W-:Y:S01]  /*10a0*/  UISETP.NE.AND UP0, UPT, UR20, 0x1, UPT ;  /* 0x000000011400788c */ /* 0x000fe2000bf05270 */
[----:B--2---:R-:W-:-:S08]  /*10b0*/  FFMA R7, R2, 1.4142135381698608398, R7 ;  /* 0x3fb504f302077823 */ /* 0x004fd00000000007 */
[----:B------:R-:W-:Y:S05]  /*10c0*/  BRA.U !UP0, `(.L_x_224) ;  /* 0x0000002508007547 */ /* 0x000fea000b800000 */
[----:B------:R-:W2:Y:S01]  /*10d0*/  LDG.E R2, desc[UR16][R4.64+0x4] ;  /* 0x0000041004027981 */ /* 0x000ea2000c1e1900 */
[----:B------:R-:W-:Y:S01]  /*10e0*/  UISETP.NE.AND UP0, UPT, UR20, 0x2, UPT ;  /* 0x000000021400788c */ /* 0x000fe2000bf05270 */
[----:B--2---:R-:W-:-:S08]  /*10f0*/  FFMA R7, R2, 1.4142135381698608398, R7 ;  /* 0x3fb504f302077823 */ /* 0x004fd00000000007 */
[----:B------:R-:W-:Y:S05]  /*1100*/  BRA.U !UP0, `(.L_x_224) ;  /* 0x0000002108f07547 */ /* 0x000fea000b800000 */
[----:B------:R-:W2:Y:S02]  /*1110*/  LDG.E R4, desc[UR16][R4.64+0x8] ;  /* 0x0000081004047981 */ /* 0x000ea4000c1e1900 */
[----:B--2---:R-:W-:Y:S01]  /*1120*/  FFMA R7, R4, 1.4142135381698608398, R7 ;  /* 0x3fb504f304077823 */ /* 0x004fe20000000007 */
[----:B------:R-:W-:Y:S06]  /*1130*/  BRA `(.L_x_224) ;  /* 0x0000002000e47947 */ /* 0x000fec0003800000 */
.L_x_221:
[----:B------:R-:W-:-:S04]  /*1140*/  MOV R2, 0xfffffffe ;  /* 0xfffffffe00027802 */ /* 0x000fc80000000f00 */
[----:B------:R-:W-:-:S04]  /*1150*/  VIADDMNMX.U32 R2, R3, R2, 0x2, PT ;  /* 0x0000000203027446 */ /* 0x000fc80003800002 */
[----:B------:R-:W-:-:S04]  /*1160*/  SHF.L.U32 R2, R2, 0x2, RZ ;  /* 0x0000000202027819 */ /* 0x000fc800000006ff */
[----:B------:R-:W0:Y:S02]  /*1170*/  LDC R4, c[0x2][R2+0xc] ;  /* 0x0080030002047b82 */ /* 0x000e240000000800 */
[----:B0-----:R-:W-:-:S04]  /*1180*/  SHF.R.S32.HI R5, RZ, 0x1f, R4 ;  /* 0x0000001fff057819 */ /* 0x001fc80000011404 */
.L_x_268:
[----:B------:R-:W-:Y:S05]  /*1190*/  BRX R4 -0x11a0                                                          (*"BRANCH_TARGETS .L_x_269,.L_x_270,.L_x_267"*) ;  /* 0xffffffec04987949 */ /* 0x000fea000383ffff */
.L_x_267:
[----:B------:R-:W0:Y:S01]  /*11a0*/  LDCU UR6, c[0x0][0x3d0] ;  /* 0x00007a00ff0677ac */ /* 0x000e220008000800 */
[----:B------:R-:W-:Y:S01]  /*11b0*/  HFMA2 R2, -RZ, RZ, 0, 0 ;  /* 0x00000000ff027431 */ /* 0x000fe200000001ff */
[----:B------:R-:W-:Y:S01]  /*11c0*/  MOV R7, RZ ;  /* 0x000000ff00077202 */ /* 0x000fe20000000f00 */
[----:B0-----:R-:W-:-:S09]  /*11d0*/  UISETP.GE.U32.AND UP0, UPT, UR6, 0x10, UPT ;  /* 0x000000100600788c */ /* 0x001fd2000bf06070 */
[----:B------:R-:W-:Y:S05]  /*11e0*/  BRA.U !UP0, `(.L_x_231) ;  /* 0x0000000108a07547 */ /* 0x000fea000b800000 */
[----:B------:R-:W-:Y:S02]  /*11f0*/  MOV R2, RZ ;  /* 0x000000ff00027202 */ /* 0x000fe40000000f00 */
[----:B------:R-:W-:-:S07]  /*1200*/  MOV R7, RZ ;  /* 0x000000ff00077202 */ /* 0x000fce0000000f00 */
.L_x_232:
        /* <DEDUP_REMOVED lines=20> */
[----:B--2---:R-:W-:-:S04]  /*1350*/  FADD R16, -R16, R7 ;  /* 0x0000000710107221 */ /* 0x004fc80000000100 */
[----:B---3--:R-:W-:-:S04]  /*1360*/  FADD R15, R16, -R15 ;  /* 0x8000000f100f7221 */ /* 0x008fc80000000000 */
[----:B----4-:R-:W-:-:S04]  /*1370*/  FADD R15, R15, -R18 ;  /* 0x800000120f0f7221 */ /* 0x010fc80000000000 */
[----:B-----5:R-:W-:-:S04]  /*1380*/  FADD R15, R15, -R20 ;  /* 0x800000140f0f7221 */ /* 0x020fc80000000000 */
[----:B------:R-:W-:-:S04]  /*1390*/  FADD R15, R15, -R22 ;  /* 0x800000160f0f7221 */ /* 0x000fc80000000000 */
        /* <DEDUP_REMOVED lines=10> */
[----:B------:R-:W-:Y:S01]  /*1440*/  FADD R7, R9, -R14 ;  /* 0x8000000e09077221 */ /* 0x000fe20000000000 */
[----:B------:R-:W-:Y:S06]  /*1450*/  @P0 BRA `(.L_x_232) ;  /* 0xfffffffc006c0947 */ /* 0x000fec000383ffff */
[----:B------:R-:W-:-:S07]  /*1460*/  MOV R2, UR4 ;  /* 0x0000000400027c02 */ /* 0x000fce0008000f00 */
.L_x_231:
        /* <DEDUP_REMOVED lines=16> */
[----:B--2---:R-:W-:-:S04]  /*1570*/  FADD R6, R7, -R6 ;  /* 0x8000000607067221 */ /* 0x004fc80000000000 */
[----:B---3--:R-:W-:-:S04]  /*1580*/  FADD R6, R6, -R9 ;  /* 0x8000000906067221 */ /* 0x008fc80000000000 */
[----:B----4-:R-:W-:-:S04]  /*1590*/  FADD R6, R6, -R11 ;  /* 0x8000000b06067221 */ /* 0x010fc80000000000 */
[----:B-----5:R-:W-:-:S04]  /*15a0*/  FADD R6, R6, -R13 ;  /* 0x8000000d06067221 */ /* 0x020fc80000000000 */
[----:B------:R-:W-:-:S04]  /*15b0*/  FADD R6, R6, -R15 ;  /* 0x8000000f06067221 */ /* 0x000fc80000000000 */
[----:B------:R-:W-:-:S04]  /*15c0*/  FADD R6, R6, -R17 ;  /* 0x8000001106067221 */ /* 0x000fc80000000000 */
[----:B------:R-:W-:-:S04]  /*15d0*/  FADD R6, R6, -R19 ;  /* 0x8000001306067221 */ /* 0x000fc80000000000 */
[----:B------:R-:W-:-:S07]  /*15e0*/  FADD R7, R6, -R21 ;  /* 0x8000001506077221 */ /* 0x000fce0000000000 */
.L_x_233:
        /* <DEDUP_REMOVED lines=11> */
[----:B--2---:R-:W-:-:S04]  /*16a0*/  FADD R6, R7, -R6 ;  /* 0x8000000607067221 */ /* 0x004fc80000000000 */
[----:B---3--:R-:W-:-:S04]  /*16b0*/  FADD R6, R6, -R9 ;  /* 0x8000000906067221 */ /* 0x008fc80000000000 */
[----:B----4-:R-:W-:-:S04]  /*16c0*/  FADD R6, R6, -R11 ;  /* 0x8000000b06067221 */ /* 0x010fc80000000000 */
[----:B-----5:R-:W-:-:S07]  /*16d0*/  FADD R7, R6, -R13 ;  /* 0x8000000d06077221 */ /* 0x020fce0000000000 */
.L_x_234:
[----:B------:R-:W-:Y:S05]  /*16e0*/  BRA.U !UP1, `(.L_x_224) ;  /* 0x0000001d09787547 */ /* 0x000fea000b800000 */
[----:B------:R-:W0:Y:S02]  /*16f0*/  LDC.64 R4, c[0x0][0x3c8] ;  /* 0x0000f200ff047b82 */ /* 0x000e240000000a00 */
[----:B0-----:R-:W-:-:S05]  /*1700*/  IMAD.WIDE.U32 R4, R2, 0x4, R4 ;  /* 0x0000000402047825 */ /* 0x001fca00078e0004 */
[----:B------:R-:W2:Y:S01]  /*1710*/  LDG.E R2, desc[UR16][R4.64] ;  /* 0x0000001004027981 */ /* 0x000ea2000c1e1900 */
[----:B------:R-:W-:Y:S01]  /*1720*/  UISETP.NE.AND UP0, UPT, UR20, 0x1, UPT ;  /* 0x000000011400788c */ /* 0x000fe2000bf05270 */
[----:B--2---:R-:W-:-:S08]  /*1730*/  FADD R7, R7, -R2 ;  /* 0x8000000207077221 */ /* 0x004fd00000000000 */
[----:B------:R-:W-:Y:S05]  /*1740*/  BRA.U !UP0, `(.L_x_224) ;  /* 0x0000001d08607547 */ /* 0x000fea000b800000 */
[----:B------:R-:W2:Y:S01]  /*1750*/  LDG.E R2, desc[UR16][R4.64+0x4] ;  /* 0x0000041004027981 */ /* 0x000ea2000c1e1900 */
[----:B------:R-:W-:Y:S01]  /*1760*/  UISETP.NE.AND UP0, UPT, UR20, 0x2, UPT ;  /* 0x000000021400788c */ /* 0x000fe2000bf05270 */
[----:B--2---:R-:W-:-:S08]  /*1770*/  FADD R7, R7, -R2 ;  /* 0x8000000207077221 */ /* 0x004fd00000000000 */
[----:B------:R-:W-:Y:S05]  /*1780*/  BRA.U !UP0, `(.L_x_224) ;  /* 0x0000001d08507547 */ /* 0x000fea000b800000 */
[----:B------:R-:W2:Y:S02]  /*1790*/  LDG.E R4, desc[UR16][R4.64+0x8] ;  /* 0x0000081004047981 */ /* 0x000ea4000c1e1900 */
[----:B--2---:R-:W-:Y:S01]  /*17a0*/  FADD R7, R7, -R4 ;  /* 0x8000000407077221 */ /* 0x004fe20000000000 */
[----:B------:R-:W-:Y:S06]  /*17b0*/  BRA `(.L_x_224) ;  /* 0x0000001c00447947 */ /* 0x000fec0003800000 */
.L_x_269:
[----:B------:R-:W0:Y:S01]  /*17c0*/  LDCU UR6, c[0x0][0x3d0] ;  /* 0x00007a00ff0677ac */ /* 0x000e220008000800 */
[----:B------:R-:W-:Y:S01]  /*17d0*/  HFMA2 R2, -RZ, RZ, 0, 0 ;  /* 0x00000000ff027431 */ /* 0x000fe200000001ff */
[----:B------:R-:W-:Y:S01]  /*17e0*/  MOV R7, RZ ;  /* 0x000000ff00077202 */ /* 0x000fe20000000f00 */
[----:B0-----:R-:W-:-:S09]  /*17f0*/  UISETP.GE.U32.AND UP0, UPT, UR6, 0x8, UPT ;  /* 0x000000080600788c */ /* 0x001fd2000bf06070 */
[----:B------:R-:W-:Y:S05]  /*1800*/  BRA.U !UP0, `(.L_x_235) ;  /* 0x0000000508687547 */ /* 0x000fea000b800000 */
[----:B------:R-:W-:Y:S02]  /*1810*/  MOV R2, RZ ;  /* 0x000000ff00027202 */ /* 0x000fe40000000f00 */
[----:B------:R-:W-:-:S07]  /*1820*/  MOV R7, RZ ;  /* 0x000000ff00077202 */ /* 0x000fce0000000f00 */
.L_x_236:
[----:B------:R-:W0:Y:S08]  /*1830*/  LDC.64 R12, c[0x0][0x3b8] ;  /* 0x0000ee00ff0c7b82 */ /* 0x000e300000000a00 */
[----:B------:R-:W1:Y:S01]  /*1840*/  LDC.64 R14, c[0x0][0x3c0] ;  /* 0x0000f000ff0e7b82 */ /* 0x000e620000000a00 */
[----:B0-----:R-:W-:-:S05]  /*1850*/  IMAD.WIDE.U32 R12, R2, 0x4, R12 ;  /* 0x00000004020c7825 */ /* 0x001fca00078e000c */
[----:B------:R-:W2:Y:S01]  /*1860*/  LDG.E R28, desc[UR16][R12.64] ;  /* 0x000000100c1c7981 */ /* 0x000ea2000c1e1900 */
[----:B-1----:R-:W-:-:S03]  /*1870*/  IMAD.WIDE.U32 R14, R2, 0x4, R14 ;  /* 0x00000004020e7825 */ /* 0x002fc600078e000e */
[----:B------:R-:W3:Y:S04]  /*1880*/  LDG.E R29, desc[UR16][R12.64+0x4] ;  /* 0x000004100c1d7981 */ /* 0x000ee8000c1e1900 */
[----:B------:R-:W4:Y:S04]  /*1890*/  LDG.E R24, desc[UR16][R14.64] ;  /* 0x000000100e187981 */ /* 0x000f28000c1e1900 */
[----:B------:R-:W5:Y:S04]  /*18a0*/  LDG.E R18, desc[UR16][R14.64+0x4] ;  /* 0x000004100e127981 */ /* 0x000f68000c1e1900 */
[----:B------:R-:W5:Y:S04]  /*18b0*/  LDG.E R6, desc[UR16][R12.64+0x8] ;  /* 0x000008100c067981 */ /* 0x000f68000c1e1900 */
[----:B------:R-:W5:Y:S04]  /*18c0*/  LDG.E R21, desc[UR16][R14.64+0x8] ;  /* 0x000008100e157981 */ /* 0x000f68000c1e1900 */
[----:B------:R-:W5:Y:S04]  /*18d0*/  LDG.E R20, desc[UR16][R12.64+0xc] ;  /* 0x00000c100c147981 */ /* 0x000f68000c1e1900 */
[----:B------:R-:W5:Y:S01]  /*18e0*/  LDG.E R27, desc[UR16][R14.64+0xc] ;  /* 0x00000c100e1b7981 */ /* 0x000f62000c1e1900 */
[----:B------:R-:W-:Y:S01]  /*18f0*/  HFMA2 R16, -RZ, RZ, -2224, 18.640625 ;  /* 0xe8584ca9ff107431 */ /* 0x000fe200000001ff */
[----:B------:R-:W-:-:S02]  /*1900*/  MOV R17, 0x400bb67a ;  /* 0x400bb67a00117802 */ /* 0x000fc40000000f00 */
[----:B------:R-:W5:Y:S01]  /*1910*/  LDG.E R26, desc[UR16][R12.64+0x10] ;  /* 0x000010100c1a7981 */ /* 0x000f62000c1e1900 */
[----:B------:R-:W-:Y:S01]  /*1920*/  UMOV UR6, 0xe8584ca0 ;  /* 0xe8584ca000067882 */ /* 0x000fe20000000000 */
[----:B------:R-:W-:Y:S02]  /*1930*/  UMOV UR7, 0x400bb67a ;  /* 0x400bb67a00077882 */ /* 0x000fe40000000000 */
[----:B------:R-:W5:Y:S01]  /*1940*/  LDG.E R25, desc[UR16][R14.64+0x10] ;  /* 0x000010100e197981 */ /* 0x000f62000c1e1900 */
[----:B------:R-:W-:Y:S01]  /*1950*/  UMOV UR8, 0xe8584cae ;  /* 0xe8584cae00087882 */ /* 0x000fe20000000000 */
[----:B------:R-:W-:Y:S01]  /*1960*/  UMOV UR9, 0x401bb67a ;  /* 0x401bb67a00097882 */ /* 0x000fe20000000000 */
[----:B--2---:R-:W0:Y:S08]  /*1970*/  F2F.F64.F32 R10, R28 ;  /* 0x0000001c000a7310 */ /* 0x004e300000201800 */
[----:B----4-:R-:W1:Y:S08]  /*1980*/  F2F.F64.F32 R22, R24 ;  /* 0x0000001800167310 */ /* 0x010e700000201800 */
[----:B---3--:R-:W2:Y:S01]  /*1990*/  F2F.F64.F32 R4, R29 ;  /* 0x0000001d00047310 */ /* 0x008ea20000201800 */
[----:B0-----:R-:W-:-:S07]  /*19a0*/  DFMA R10, R10, UR6, -R16 ;  /* 0x000000060a0a7c2b */ /* 0x001fce0008000810 */
[----:B-----5:R-:W0:Y:S01]  /*19b0*/  F2F.F64.F32 R18, R18 ;  /* 0x0000001200127310 */ /* 0x020e220000201800 */
[----:B-1----:R-:W-:Y:S02]  /*19c0*/  DFMA R22, R22, UR8, R10 ;  /* 0x0000000816167c2b */ /* 0x002fe4000800000a */
[----:B------:R-:W1:Y:S01]  /*19d0*/  LDC.64 R10, c[0x0][0x3c8] ;  /* 0x0000f200ff0a7b82 */ /* 0x000e620000000a00 */
[----:B--2---:R-:W-:-:S08]  /*19e0*/  DFMA R4, R4, UR6, -R16 ;  /* 0x0000000604047c2b */ /* 0x004fd00008000810 */
[----:B0-----:R-:W-:Y:S02]  /*19f0*/  DFMA R18, R18, UR8, R4 ;  /* 0x0000000812127c2b */ /* 0x001fe40008000004 */
[----:B------:R-:W2:Y:S04]  /*1a00*/  LDG.E R4, desc[UR16][R12.64+0x14] ;  /* 0x000014100c047981 */ /* 0x000ea8000c1e1900 */
[----:B------:R-:W3:Y:S01]  /*1a10*/  LDG.E R5, desc[UR16][R14.64+0x14] ;  /* 0x000014100e057981 */ /* 0x000ee2000c1e1900 */
[----:B------:R0:W4:Y:S01]  /*1a20*/  F2F.F64.F32 R8, R6 ;  /* 0x0000000600087310 */ /* 0x0001220000201800 */
[----:B-1----:R-:W-:-:S07]  /*1a30*/  IMAD.WIDE.U32 R10, R2, 0x4, R10 ;  /* 0x00000004020a7825 */ /* 0x002fce00078e000a */
[----:B------:R-:W1:Y:S01]  /*1a40*/  F2F.F64.F32 R28, R21 ;  /* 0x00000015001c7310 */ /* 0x000e620000201800 */
[----:B0-----:R-:W5:Y:S04]  /*1a50*/  LDG.E R6, desc[UR16][R12.64+0x18] ;  /* 0x000018100c067981 */ /* 0x001f68000c1e1900 */
[----:B------:R-:W5:Y:S01]  /*1a60*/  LDG.E R24, desc[UR16][R10.64] ;  /* 0x000000100a187981 */ /* 0x000f62000c1e1900 */
[----:B----4-:R-:W-:-:S08]  /*1a70*/  DFMA R8, R8, UR6, -R16 ;  /* 0x0000000608087c2b */ /* 0x010fd00008000810 */
[----:B-1----:R-:W-:Y:S02]  /*1a80*/  DFMA R28, R28, UR8, R8 ;  /* 0x000000081c1c7c2b */ /* 0x002fe40008000008 */
[----:B------:R-:W4:Y:S01]  /*1a90*/  LDG.E R9, desc[UR16][R14.64+0x18] ;  /* 0x000018100e097981 */ /* 0x000f22000c1e1900 */
[----:B------:R-:W0:Y:S08]  /*1aa0*/  F2F.F64.F32 R20, R20 ;  /* 0x0000001400147310 */ /* 0x000e300000201800 */
[----:B------:R-:W-:Y:S01]  /*1ab0*/  F2F.F32.F64 R8, R18 ;  /* 0x0000001200087310 */ /* 0x000fe20000301000 */
[----:B------:R-:W4:Y:S07]  /*1ac0*/  LDG.E R14, desc[UR16][R14.64+0x1c] ;  /* 0x00001c100e0e7981 */ /* 0x000f2e000c1e1900 */
[----:B------:R-:W1:Y:S01]  /*1ad0*/  F2F.F64.F32 R18, R27 ;  /* 0x0000001b00127310 */ /* 0x000e620000201800 */
[----:B0-----:R-:W-:Y:S01]  /*1ae0*/  DFMA R20, R20, UR6, -R16 ;  /* 0x0000000614147c2b */ /* 0x001fe20008000810 */
[----:B------:R-:W4:Y:S06]  /*1af0*/  LDG.E R15, desc[UR16][R10.64+0x14] ;  /* 0x000014100a0f7981 */ /* 0x000f2c000c1e1900 */
[----:B------:R-:W0:Y:S01]  /*1b00*/  F2F.F64.F32 R26, R26 ;  /* 0x0000001a001a7310 */ /* 0x000e220000201800 */
[----:B-1----:R-:W-:-:S07]  /*1b10*/  DFMA R18, R18, UR8, R20 ;  /* 0x0000000812127c2b */ /* 0x002fce0008000014 */
[----:B------:R1:W0:Y:S08]  /*1b20*/  F2F.F64.F32 R20, R25 ;  /* 0x0000001900147310 */ /* 0x0002300000201800 */
[----:B------:R-:W-:Y:S01]  /*1b30*/  F2F.F32.F64 R22, R22 ;  /* 0x0000001600167310 */ /* 0x000fe20000301000 */
[----:B-1----:R1:W4:Y:S07]  /*1b40*/  LDG.E R25, desc[UR16][R12.64+0x1c] ;  /* 0x00001c100c197981 */ /* 0x00232e000c1e1900 */
[----:B------:R0:W-:Y:S02]  /*1b50*/  F2F.F32.F64 R23, R28 ;  /* 0x0000001c00177310 */ /* 0x0001e40000301000 */
[----:B0-----:R-:W-:-:S08]  /*1b60*/  DFMA R28, R26, UR6, -R16 ;  /* 0x000000061a1c7c2b */ /* 0x001fd00008000810 */
[----:B------:R-:W-:Y:S01]  /*1b70*/  DFMA R28, R20, UR8, R28 ;  /* 0x00000008141c7c2b */ /* 0x000fe2000800001c */
[----:B------:R-:W-:Y:S08]  /*1b80*/  F2F.F32.F64 R18, R18 ;  /* 0x0000001200127310 */ /* 0x000ff00000301000 */
[----:B------:R-:W-:Y:S08]  /*1b90*/  F2F.F32.F64 R19, R28 ;  /* 0x0000001c00137310 */ /* 0x000ff00000301000 */
[----:B--2---:R0:W2:Y:S08]  /*1ba0*/  F2F.F64.F32 R20, R4 ;  /* 0x0000000400147310 */ /* 0x0040b00000201800 */
[----:B---3--:R3:W1:Y:S01]  /*1bb0*/  F2F.F64.F32 R28, R5 ;  /* 0x00000005001c7310 */ /* 0x0086620000201800 */
[----:B0-----:R-:W4:Y:S01]  /*1bc0*/  LDG.E R4, desc[UR16][R10.64+0x10] ;  /* 0x000010100a047981 */ /* 0x001f22000c1e1900 */
[----:B--2---:R-:W-:-:S03]  /*1bd0*/  DFMA R20, R20, UR6, -R16 ;  /* 0x0000000614147c2b */ /* 0x004fc60008000810 */
[----:B---3--:R-:W2:Y:S01]  /*1be0*/  LDG.E R5, desc[UR16][R10.64+0x4] ;  /* 0x000004100a057981 */ /* 0x008ea2000c1e1900 */
[----:B-----5:R-:W-:-:S03]  /*1bf0*/  FFMA R22, R24, R22, R7 ;  /* 0x0000001618167223 */ /* 0x020fc60000000007 */
[----:B------:R-:W3:Y:S01]  /*1c00*/  LDG.E R24, desc[UR16][R10.64+0x8] ;  /* 0x000008100a187981 */ /* 0x000ee2000c1e1900 */
[----:B-1----:R-:W-:-:S03]  /*1c10*/  DFMA R20, R28, UR8, R20 ;  /* 0x000000081c147c2b */ /* 0x002fc60008000014 */
[----:B------:R-:W5:Y:S04]  /*1c20*/  LDG.E R29, desc[UR16][R10.64+0xc] ;  /* 0x00000c100a1d7981 */ /* 0x000f68000c1e1900 */
[----:B------:R-:W5:Y:S01]  /*1c30*/  LDG.E R28, desc[UR16][R10.64+0x18] ;  /* 0x000018100a1c7981 */ /* 0x000f62000c1e1900 */
[----:B----4-:R0:W-:Y:S03]  /*1c40*/  F2F.F64.F32 R26, R9 ;  /* 0x00000009001a7310 */ /* 0x0101e60000201800 */
[----:B0-----:R-:W4:Y:S05]  /*1c50*/  LDG.E R9, desc[UR16][R10.64+0x1c] ;  /* 0x00001c100a097981 */ /* 0x001f2a000c1e1900 */
[----:B------:R-:W0:Y:S02]  /*1c60*/  F2F.F64.F32 R12, R6 ;  /* 0x00000006000c7310 */ /* 0x000e240000201800 */
[----:B0-----:R-:W-:-:S08]  /*1c70*/  DFMA R12, R12, UR6, -R16 ;  /* 0x000000060c0c7c2b */ /* 0x001fd00008000810 */
[----:B------:R-:W-:Y:S01]  /*1c80*/  DFMA R12, R26, UR8, R12 ;  /* 0x000000081a0c7c2b */ /* 0x000fe2000800000c */
[----:B------:R-:W-:Y:S08]  /*1c90*/  F2F.F64.F32 R26, R14 ;  /* 0x0000000e001a7310 */ /* 0x000ff00000201800 */
[----:B------:R-:W0:Y:S01]  /*1ca0*/  F2F.F64.F32 R6, R25 ;  /* 0x0000001900067310 */ /* 0x000e220000201800 */
[----:B------:R-:W-:Y:S01]  /*1cb0*/  IADD3 R2, PT, PT, R2, 0x8, RZ ;  /* 0x0000000802027810 */ /* 0x000fe20007ffe0ff */
[----:B0-----:R-:W-:-:S06]  /*1cc0*/  DFMA R6, R6, UR6, -R16 ;  /* 0x0000000606067c2b */ /* 0x001fcc0008000810 */
[----:B------:R-:W0:Y:S02]  /*1cd0*/  F2F.F32.F64 R20, R20 ;  /* 0x0000001400147310 */ /* 0x000e240000301000 */
[----:B------:R-:W-:-:S06]  /*1ce0*/  DFMA R26, R26, UR8, R6 ;  /* 0x000000081a1a7c2b */ /* 0x000fcc0008000006 */
[----:B------:R-:W1:Y:S01]  /*1cf0*/  F2F.F32.F64 R12, R12 ;  /* 0x0000000c000c7310 */ /* 0x000e620000301000 */
[----:B------:R-:W-:-:S07]  /*1d00*/  ISETP.NE.AND P0, PT, R2, UR21, PT ;  /* 0x0000001502007c0c */ /* 0x000fce000bf05270 */
[----:B------:R-:W4:Y:S01]  /*1d10*/  F2F.F32.F64 R26, R26 ;  /* 0x0000001a001a7310 */ /* 0x000f220000301000 */
[----:B--2---:R-:W-:-:S04]  /*1d20*/  FFMA R5, R5, R8, R22 ;  /* 0x0000000805057223 */ /* 0x004fc80000000016 */
[----:B---3--:R-:W-:-:S04]  /*1d30*/  FFMA R24, R24, R23, R5 ;  /* 0x0000001718187223 */ /* 0x008fc80000000005 */
[----:B-----5:R-:W-:-:S04]  /*1d40*/  FFMA R29, R29, R18, R24 ;  /* 0x000000121d1d7223 */ /* 0x020fc80000000018 */
[----:B------:R-:W-:-:S04]  /*1d50*/  FFMA R4, R4, R19, R29 ;  /* 0x0000001304047223 */ /* 0x000fc8000000001d */
[----:B0-----:R-:W-:-:S04]  /*1d60*/  FFMA R15, R15, R20, R4 ;  /* 0x000000140f0f7223 */ /* 0x001fc80000000004 */
[----:B-1----:R-:W-:-:S04]  /*1d70*/  FFMA R28, R28, R12, R15 ;  /* 0x0000000c1c1c7223 */ /* 0x002fc8000000000f */
[----:B----4-:R-:W-:Y:S01]  /*1d80*/  FFMA R7, R9, R26, R28 ;  /* 0x0000001a09077223 */ /* 0x010fe2000000001c */
[----:B------:R-:W-:Y:S06]  /*1d90*/  @P0 BRA `(.L_x_236) ;  /* 0xfffffff800a40947 */ /* 0x000fec000383ffff */
[----:B------:R-:W-:-:S07]  /*1da0*/  MOV R2, UR21 ;  /* 0x0000001500027c02 */ /* 0x000fce0008000f00 */
.L_x_235:
[----:B------:R-:W-:-:S09]  /*1db0*/  UISETP.NE.AND UP0, UPT, UR19, URZ, UPT ;  /* 0x000000ff1300728c */ /* 0x000fd2000bf05270 */
[----:B------:R-:W-:Y:S05]  /*1dc0*/  BRA.U !UP0, `(.L_x_224) ;  /* 0x0000001508c07547 */ /* 0x000fea000b800000 */
[----:B------:R-:W-:Y:S02]  /*1dd0*/  UISETP.GE.U32.AND UP0, UPT, UR24, 0x3, UPT ;  /* 0x000000031800788c */ /* 0x000fe4000bf06070 */
[----:B------:R-:W-:-:S07]  /*1de0*/  UISETP.NE.AND UP1, UPT, UR20, URZ, UPT ;  /* 0x000000ff1400728c */ /* 0x000fce000bf25270 */
[----:B------:R-:W-:Y:S05]  /*1df0*/  BRA.U !UP0, `(.L_x_237) ;  /* 0x0000000108c47547 */ /* 0x000fea000b800000 */
[----:B------:R-:W0:Y:S08]  /*1e00*/  LDC.64 R16, c[0x0][0x3b8] ;  /* 0x0000ee00ff107b82 */ /* 0x000e300000000a00 */
[----:B------:R-:W1:Y:S08]  /*1e10*/  LDC.64 R24, c[0x0][0x3c0] ;  /* 0x0000f000ff187b82 */ /* 0x000e700000000a00 */
[----:B------:R-:W2:Y:S01]  /*1e20*/  LDC.64 R14, c[0x0][0x3c8] ;  /* 0x0000f200ff0e7b82 */ /* 0x000ea20000000a00 */
[----:B0-----:R-:W-:-:S05]  /*1e30*/  IMAD.WIDE.U32 R16, R2, 0x4, R16 ;  /* 0x0000000402107825 */ /* 0x001fca00078e0010 */
[----:B------:R-:W3:Y:S01]  /*1e40*/  LDG.E R29, desc[UR16][R16.64] ;  /* 0x00000010101d7981 */ /* 0x000ee2000c1e1900 */
[----:B-1----:R-:W-:-:S03]  /*1e50*/  IMAD.WIDE.U32 R24, R2, 0x4, R24 ;  /* 0x0000000402187825 */ /* 0x002fc600078e0018 */
[----:B------:R-:W4:Y:S04]  /*1e60*/  LDG.E R28, desc[UR16][R16.64+0x4] ;  /* 0x00000410101c7981 */ /* 0x000f28000c1e1900 */
[----:B------:R-:W5:Y:S04]  /*1e70*/  LDG.E R11, desc[UR16][R24.64] ;  /* 0x00000010180b7981 */ /* 0x000f68000c1e1900 */
[----:B------:R-:W4:Y:S04]  /*1e80*/  LDG.E R27, desc[UR16][R24.64+0x4] ;  /* 0x00000410181b7981 */ /* 0x000f28000c1e1900 */
[----:B------:R-:W4:Y:S04]  /*1e90*/  LDG.E R26, desc[UR16][R16.64+0x8] ;  /* 0x00000810101a7981 */ /* 0x000f28000c1e1900 */
[----:B------:R4:W4:Y:S04]  /*1ea0*/  LDG.E R10, desc[UR16][R16.64+0xc] ;  /* 0x00000c10100a7981 */ /* 0x000928000c1e1900 */
[----:B------:R-:W4:Y:S04]  /*1eb0*/  LDG.E R23, desc[UR16][R24.64+0x8] ;  /* 0x0000081018177981 */ /* 0x000f28000c1e1900 */
[----:B------:R-:W4:Y:S01]  /*1ec0*/  LDG.E R22, desc[UR16][R24.64+0xc] ;  /* 0x00000c1018167981 */ /* 0x000f22000c1e1900 */
[----:B--2---:R-:W-:-:S05]  /*1ed0*/  IMAD.WIDE.U32 R14, R2, 0x4, R14 ;  /* 0x00000004020e7825 */ /* 0x004fca00078e000e */
[----:B------:R-:W2:Y:S04]  /*1ee0*/  LDG.E R6, desc[UR16][R14.64] ;  /* 0x000000100e067981 */ /* 0x000ea8000c1e1900 */
[----:B------:R-:W2:Y:S04]  /*1ef0*/  LDG.E R18, desc[UR16][R14.64+0x4] ;  /* 0x000004100e127981 */ /* 0x000ea8000c1e1900 */
[----:B------:R-:W2:Y:S04]  /*1f00*/  LDG.E R19, desc[UR16][R14.64+0x8] ;  /* 0x000008100e137981 */ /* 0x000ea8000c1e1900 */
[----:B------:R0:W2:Y:S01]  /*1f10*/  LDG.E R20, desc[UR16][R14.64+0xc] ;  /* 0x00000c100e147981 */ /* 0x0000a2000c1e1900 */
[----:B------:R-:W-:Y:S01]  /*1f20*/  HFMA2 R5, -RZ, RZ, 2.021484375, -0.40478515625 ;  /* 0x400bb67aff057431 */ /* 0x000fe200000001ff */
[----:B------:R-:W-:Y:S01]  /*1f30*/  MOV R4, 0xe8584ca9 ;  /* 0xe8584ca900047802 */ /* 0x000fe20000000f00 */
[----:B------:R-:W-:Y:S01]  /*1f40*/  UMOV UR6, 0xe8584ca0 ;  /* 0xe8584ca000067882 */ /* 0x000fe20000000000 */
[----:B------:R-:W-:Y:S01]  /*1f50*/  UMOV UR7, 0x400bb67a ;  /* 0x400bb67a00077882 */ /* 0x000fe20000000000 */
[----:B------:R-:W-:Y:S01]  /*1f60*/  UMOV UR8, 0xe8584cae ;  /* 0xe8584cae00087882 */ /* 0x000fe20000000000 */
[----:B------:R-:W-:Y:S01]  /*1f70*/  UMOV UR9, 0x401bb67a ;  /* 0x401bb67a00097882 */ /* 0x000fe20000000000 */
[----:B------:R-:W-:Y:S01]  /*1f80*/  IADD3 R2, PT, PT, R2, 0x4, RZ ;  /* 0x0000000402027810 */ /* 0x000fe20007ffe0ff */
[----:B---3--:R-:W1:Y:S08]  /*1f90*/  F2F.F64.F32 R12, R29 ;  /* 0x0000001d000c7310 */ /* 0x008e700000201800 */
[----:B-----5:R-:W3:Y:S08]  /*1fa0*/  F2F.F64.F32 R8, R11 ;  /* 0x0000000b00087310 */ /* 0x020ef00000201800 */
[----:B----4-:R-:W4:Y:S01]  /*1fb0*/  F2F.F64.F32 R16, R28 ;  /* 0x0000001c00107310 */ /* 0x010f220000201800 */
[----:B-1----:R-:W-:-:S07]  /*1fc0*/  DFMA R12, R12, UR6, -R4 ;  /* 0x000000060c0c7c2b */ /* 0x002fce0008000804 */
[----:B0-----:R-:W0:Y:S01]  /*1fd0*/  F2F.F64.F32 R14, R27 ;  /* 0x0000001b000e7310 */ /* 0x001e220000201800 */
[----:B---3--:R-:W-:-:S07]  /*1fe0*/  DFMA R24, R8, UR8, R12 ;  /* 0x0000000808187c2b */ /* 0x008fce000800000c */
[----:B------:R-:W1:Y:S01]  /*1ff0*/  F2F.F64.F32 R12, R26 ;  /* 0x0000001a000c7310 */ /* 0x000e620000201800 */
[----:B----4-:R-:W-:-:S07]  /*2000*/  DFMA R16, R16, UR6, -R4 ;  /* 0x0000000610107c2b */ /* 0x010fce0008000804 */
[----:B------:R-:W3:Y:S01]  /*2010*/  F2F.F64.F32 R10, R10 ;  /* 0x0000000a000a7310 */ /* 0x000ee20000201800 */
[----:B0-----:R-:W-:-:S07]  /*2020*/  DFMA R14, R14, UR8, R16 ;  /* 0x000000080e0e7c2b */ /* 0x001fce0008000010 */
[----:B------:R-:W0:Y:S01]  /*2030*/  F2F.F64.F32 R8, R23 ;  /* 0x0000001700087310 */ /* 0x000e220000201800 */
[----:B-1----:R-:W-:-:S07]  /*2040*/  DFMA R12, R12, UR6, -R4 ;  /* 0x000000060c0c7c2b */ /* 0x002fce0008000804 */
[----:B------:R-:W1:Y:S01]  /*2050*/  F2F.F64.F32 R16, R22 ;  /* 0x0000001600107310 */ /* 0x000e620000201800 */
[----:B---3--:R-:W-:Y:S02]  /*2060*/  DFMA R4, R10, UR6, -R4 ;  /* 0x000000060a047c2b */ /* 0x008fe40008000804 */
[----:B0-----:R-:W-:-:S05]  /*2070*/  DFMA R8, R8, UR8, R12 ;  /* 0x0000000808087c2b */ /* 0x001fca000800000c */
[----:B------:R-:W2:Y:S01]  /*2080*/  F2F.F32.F64 R21, R24 ;  /* 0x0000001800157310 */ /* 0x000ea20000301000 */
[----:B-1----:R-:W-:-:S07]  /*2090*/  DFMA R4, R16, UR8, R4 ;  /* 0x0000000810047c2b */ /* 0x002fce0008000004 */
[----:B------:R-:W0:Y:S08]  /*20a0*/  F2F.F32.F64 R14, R14 ;  /* 0x0000000e000e7310 */ /* 0x000e300000301000 */
[----:B------:R-:W1:Y:S01]  /*20b0*/  F2F.F32.F64 R8, R8 ;  /* 0x0000000800087310 */ /* 0x000e620000301000 */
[----:B--2---:R-:W-:-:S07]  /*20c0*/  FFMA R21, R6, R21, R7 ;  /* 0x0000001506157223 */ /* 0x004fce0000000007 */
[----:B------:R-:W2:Y:S01]  /*20d0*/  F2F.F32.F64 R4, R4 ;  /* 0x0000000400047310 */ /* 0x000ea20000301000 */
[----:B0-----:R-:W-:-:S04]  /*20e0*/  FFMA R18, R18, R14, R21 ;  /* 0x0000000e12127223 */ /* 0x001fc80000000015 */
[----:B-1----:R-:W-:-:S04]  /*20f0*/  FFMA R19, R19, R8, R18 ;  /* 0x0000000813137223 */ /* 0x002fc80000000012 */
[----:B--2---:R-:W-:-:S07]  /*2100*/  FFMA R7, R20, R4, R19 ;  /* 0x0000000414077223 */ /* 0x004fce0000000013 */
.L_x_237:
[----:B------:R-:W-:Y:S05]  /*2110*/  BRA.U !UP1, `(.L_x_224) ;  /* 0x0000001109ec7547 */ /* 0x000fea000b800000 */
[----:B------:R-:W-:Y:S02]  /*2120*/  UISETP.NE.AND UP0, UPT, UR23, URZ, UPT ;  /* 0x000000ff1700728c */ /* 0x000fe4000bf05270 */
[----:B------:R-:W-:-:S07]  /*2130*/  UISETP.NE.AND UP1, UPT, UR22, URZ, UPT ;  /* 0x000000ff1600728c */ /* 0x000fce000bf25270 */
[----:B------:R-:W-:Y:S05]  /*2140*/  BRA.U !UP0, `(.L_x_238) ;  /* 0x00000001087c7547 */ /* 0x000fea000b800000 */
[----:B------:R-:W0:Y:S08]  /*2150*/  LDC.64 R4, c[0x0][0x3b8] ;  /* 0x0000ee00ff047b82 */ /* 0x000e300000000a00 */
[----:B------:R-:W1:Y:S01]  /*2160*/  LDC.64 R8, c[0x0][0x3c0] ;  /* 0x0000f000ff087b82 */ /* 0x000e620000000a00 */
[----:B0-----:R-:W-:-:S07]  /*2170*/  IMAD.WIDE.U32 R12, R2, 0x4, R4 ;  /* 0x00000004020c7825 */ /* 0x001fce00078e0004 */
[----:B------:R-:W0:Y:S01]  /*2180*/  LDC.64 R4, c[0x0][0x3c8] ;  /* 0x0000f200ff047b82 */ /* 0x000e220000000a00 */
[----:B------:R-:W2:Y:S01]  /*2190*/  LDG.E R24, desc[UR16][R12.64] ;  /* 0x000000100c187981 */ /* 0x000ea2000c1e1900 */
[----:B-1----:R-:W-:-:S03]  /*21a0*/  IMAD.WIDE.U32 R14, R2, 0x4, R8 ;  /* 0x00000004020e7825 */ /* 0x002fc600078e0008 */
[----:B------:R-:W3:Y:S04]  /*21b0*/  LDG.E R25, desc[UR16][R12.64+0x4] ;  /* 0x000004100c197981 */ /* 0x000ee8000c1e1900 */
[----:B------:R-:W4:Y:S04]  /*21c0*/  LDG.E R20, desc[UR16][R14.64] ;  /* 0x000000100e147981 */ /* 0x000f28000c1e1900 */
[----:B------:R-:W5:Y:S01]  /*21d0*/  LDG.E R9, desc[UR16][R14.64+0x4] ;  /* 0x000004100e097981 */ /* 0x000f62000c1e1900 */
[----:B0-----:R-:W-:-:S05]  /*21e0*/  IMAD.WIDE.U32 R10, R2, 0x4, R4 ;  /* 0x00000004020a7825 */ /* 0x001fca00078e0004 */
[----:B------:R-:W5:Y:S04]  /*21f0*/  LDG.E R6, desc[UR16][R10.64] ;  /* 0x000000100a067981 */ /* 0x000f68000c1e1900 */
[----:B------:R-:W5:Y:S01]  /*2200*/  LDG.E R8, desc[UR16][R10.64+0x4] ;  /* 0x000004100a087981 */ /* 0x000f62000c1e1900 */
[----:B------:R-:W-:Y:S01]  /*2210*/  HFMA2 R19, -RZ, RZ, 2.021484375, -0.40478515625 ;  /* 0x400bb67aff137431 */ /* 0x000fe200000001ff */
[----:B------:R-:W-:Y:S01]  /*2220*/  MOV R18, 0xe8584ca9 ;  /* 0xe8584ca900127802 */ /* 0x000fe20000000f00 */
[----:B------:R-:W-:Y:S01]  /*2230*/  UMOV UR6, 0xe8584ca0 ;  /* 0xe8584ca000067882 */ /* 0x000fe20000000000 */
[----:B------:R-:W-:Y:S01]  /*2240*/  UMOV UR7, 0x400bb67a ;  /* 0x400bb67a00077882 */ /* 0x000fe20000000000 */
[----:B------:R-:W-:Y:S01]  /*2250*/  IADD3 R2, PT, PT, R2, 0x2, RZ ;  /* 0x0000000202027810 */ /* 0x000fe20007ffe0ff */
[----:B--2---:R-:W0:Y:S08]  /*2260*/  F2F.F64.F32 R16, R24 ;  /* 0x0000001800107310 */ /* 0x004e300000201800 */
[----:B---3--:R-:W1:Y:S01]  /*2270*/  F2F.F64.F32 R22, R25 ;  /* 0x0000001900167310 */ /* 0x008e620000201800 */
[----:B0-----:R-:W-:-:S07]  /*2280*/  DFMA R16, R16, UR6, -R18 ;  /* 0x0000000610107c2b */ /* 0x001fce0008000812 */
[----:B----4-:R-:W0:Y:S01]  /*2290*/  F2F.F64.F32 R20, R20 ;  /* 0x0000001400147310 */ /* 0x010e220000201800 */
[----:B-1----:R-:W-:-:S07]  /*22a0*/  DFMA R22, R22, UR6, -R18 ;  /* 0x0000000616167c2b */ /* 0x002fce0008000812 */
[----:B-----5:R-:W1:Y:S01]  /*22b0*/  F2F.F64.F32 R4, R9 ;  /* 0x0000000900047310 */ /* 0x020e620000201800 */
[----:B------:R-:W-:Y:S01]  /*22c0*/  UMOV UR6, 0xe8584cae ;  /* 0xe8584cae00067882 */ /* 0x000fe20000000000 */
[----:B------:R-:W-:Y:S02]  /*22d0*/  UMOV UR7, 0x401bb67a ;  /* 0x401bb67a00077882 */ /* 0x000fe40000000000 */
[----:B0-----:R-:W-:Y:S02]  /*22e0*/  DFMA R16, R20, UR6, R16 ;  /* 0x0000000614107c2b */ /* 0x001fe40008000010 */
[----:B-1----:R-:W-:-:S08]  /*22f0*/  DFMA R4, R4, UR6, R22 ;  /* 0x0000000604047c2b */ /* 0x002fd00008000016 */
[----:B------:R-:W0:Y:S08]  /*2300*/  F2F.F32.F64 R16, R16 ;  /* 0x0000001000107310 */ /* 0x000e300000301000 */
[----:B------:R-:W1:Y:S01]  /*2310*/  F2F.F32.F64 R4, R4 ;  /* 0x0000000400047310 */ /* 0x000e620000301000 */
[----:B0-----:R-:W-:-:S04]  /*2320*/  FFMA R7, R6, R16, R7 ;  /* 0x0000001006077223 */ /* 0x001fc80000000007 */
[----:B-1----:R-:W-:-:S07]  /*2330*/  FFMA R7, R8, R4, R7 ;  /* 0x0000000408077223 */ /* 0x002fce0000000007 */
.L_x_238:
[----:B------:R-:W-:Y:S05]  /*2340*/  BRA.U !UP1, `(.L_x_224) ;  /* 0x0000001109607547 */ /* 0x000fea000b800000 */
[----:B------:R-:W0:Y:S08]  /*2350*/  LDC.64 R8, c[0x0][0x3b8] ;  /* 0x0000ee00ff087b82 */ /* 0x000e300000000a00 */
[----:B------:R-:W1:Y:S08]  /*2360*/  LDC.64 R10, c[0x0][0x3c0] ;  /* 0x0000f000ff0a7b82 */ /* 0x000e700000000a00 */
[----:B------:R-:W2:Y:S01]  /*2370*/  LDC.64 R4, c[0x0][0x3c8] ;  /* 0x0000f200ff047b82 */ /* 0x000ea20000000a00 */
[----:B0-----:R-:W-:-:S06]  /*2380*/  IMAD.WIDE.U32 R8, R2, 0x4, R8 ;  /* 0x0000000402087825 */ /* 0x001fcc00078e0008 */
[----:B------:R-:W3:Y:S01]  /*2390*/  LDG.E R8, desc[UR16][R8.64] ;  /* 0x0000001008087981 */ /* 0x000ee2000c1e1900 */
[----:B-1----:R-:W-:-:S06]  /*23a0*/  IMAD.WIDE.U32 R10, R2, 0x4, R10 ;  /* 0x00000004020a7825 */ /* 0x002fcc00078e000a */
[----:B------:R-:W4:Y:S01]  /*23b0*/  LDG.E R10, desc[UR16][R10.64] ;  /* 0x000000100a0a7981 */ /* 0x000f22000c1e1900 */
[----:B--2---:R-:W-:-:S06]  /*23c0*/  IMAD.WIDE.U32 R4, R2, 0x4, R4 ;  /* 0x0000000402047825 */ /* 0x004fcc00078e0004 */
[----:B------:R-:W2:Y:S01]  /*23d0*/  LDG.E R4, desc[UR16][R4.64] ;  /* 0x0000001004047981 */ /* 0x000ea2000c1e1900 */
[----:B------:R-:W-:Y:S01]  /*23e0*/  HFMA2 R17, -RZ, RZ, 2.021484375, -0.40478515625 ;  /* 0x400bb67aff117431 */ /* 0x000fe200000001ff */
[----:B------:R-:W-:Y:S01]  /*23f0*/  MOV R16, 0xe8584ca9 ;  /* 0xe8584ca900107802 */ /* 0x000fe20000000f00 */
[----:B------:R-:W-:Y:S01]  /*2400*/  UMOV UR6, 0xe8584ca0 ;  /* 0xe8584ca000067882 */ /* 0x000fe20000000000 */
[----:B------:R-:W-:Y:S01]  /*2410*/  UMOV UR7, 0x400bb67a ;  /* 0x400bb67a00077882 */ /* 0x000fe20000000000 */
[----:B---3--:R-:W0:Y:S08]  /*2420*/  F2F.F64.F32 R12, R8 ;  /* 0x00000008000c7310 */ /* 0x008e300000201800 */
[----:B----4-:R-:W1:Y:S01]  /*2430*/  F2F.F64.F32 R14, R10 ;  /* 0x0000000a000e7310 */ /* 0x010e620000201800 */
[----:B0-----:R-:W-:Y:S01]  /*2440*/  DFMA R12, R12, UR6, -R16 ;  /* 0x000000060c0c7c2b */ /* 0x001fe20008000810 */
[----:B------:R-:W-:Y:S01]  /*2450*/  UMOV UR6, 0xe8584cae ;  /* 0xe8584cae00067882 */ /* 0x000fe20000000000 */
[----:B------:R-:W-:-:S06]  /*2460*/  UMOV UR7, 0x401bb67a ;  /* 0x401bb67a00077882 */ /* 0x000fcc0000000000 */
[----:B-1----:R-:W-:-:S10]  /*2470*/  DFMA R12, R14, UR6, R12 ;  /* 0x000000060e0c7c2b */ /* 0x002fd4000800000c */
[----:B------:R-:W2:Y:S02]  /*2480*/  F2F.F32.F64 R12, R12 ;  /* 0x0000000c000c7310 */ /* 0x000ea40000301000 */
[----:B--2---:R-:W-:Y:S01]  /*2490*/  FFMA R7, R4, R12, R7 ;  /* 0x0000000c04077223 */ /* 0x004fe20000000007 */
[----:B------:R-:W-:Y:S06]  /*24a0*/  BRA `(.L_x_224) ;  /* 0x0000001000087947 */ /* 0x000fec0003800000 */
.L_x_270:
[----:B------:R-:W0:Y:S01]  /*24b0*/  LDCU UR6, c[0x0][0x3d0] ;  /* 0x00007a00ff0677ac */ /* 0x000e220008000800 */
[----:B------:R-:W-:Y:S01]  /*24c0*/  HFMA2 R7, -RZ, RZ, 0, 0 ;  /* 0x00000000ff077431 */ /* 0x000fe200000001ff */
[----:B------:R-:W-:Y:S01]  /*24d0*/  MOV R2, RZ ;  /* 0x000000ff00027202 */ /* 0x000fe20000000f00 */
[----:B0-----:R-:W-:-:S09]  /*24e0*/  UISETP.GE.U32.AND UP0, UPT, UR6, 0x8, UPT ;  /* 0x000000080600788c */ /* 0x001fd2000bf06070 */
[----:B------:R-:W-:Y:S05]  /*24f0*/  BRA.U !UP0, `(.L_x_239) ;  /* 0x0000000508e87547 */ /* 0x000fea000b800000 */
[----:B------:R-:W0:Y:S01]  /*2500*/  LDCU.128 UR12, c[0x0][0x3c0] ;  /* 0x00007800ff0c77ac */ /* 0x000e220008000c00 */
[----:B------:R-:W-:Y:S01]  /*2510*/  MOV R7, RZ ;  /* 0x000000ff00077202 */ /* 0x000fe20000000f00 */
[----:B------:R-:W1:Y:S01]  /*2520*/  LDCU.64 UR8, c[0x0][0x3b8] ;  /* 0x00007700ff0877ac */ /* 0x000e620008000a00 */
[----:B0-----:R-:W-:Y:S02]  /*2530*/  UIADD3 UR10, UP0, UPT, UR14, 0x10, URZ ;  /* 0x000000100e0a7890 */ /* 0x001fe4000ff1e0ff */
[----:B------:R-:W-:Y:S02]  /*2540*/  UIADD3 UR6, UP2, UPT, UR12, 0x10, URZ ;  /* 0x000000100c067890 */ /* 0x000fe4000ff5e0ff */
[----:B-1----:R-:W-:Y:S02]  /*2550*/  UIADD3 UR8, UP1, UPT, UR8, 0x10, URZ ;  /* 0x0000001008087890 */ /* 0x002fe4000ff3e0ff */
[----:B------:R-:W-:Y:S01]  /*2560*/  UIADD3.X UR11, UPT, UPT, URZ, UR15, URZ, UP0, !UPT ;  /* 0x0000000fff0b7290 */ /* 0x000fe200087fe4ff */
[----:B------:R-:W-:Y:S01]  /*2570*/  MOV R4, UR10 ;  /* 0x0000000a00047c02 */ /* 0x000fe20008000f00 */
[----:B------:R-:W-:Y:S01]  /*2580*/  UIADD3.X UR7, UPT, UPT, URZ, UR13, URZ, UP2, !UPT ;  /* 0x0000000dff077290 */ /* 0x000fe200097fe4ff */
[----:B------:R-:W-:Y:S01]  /*2590*/  MOV R12, UR6 ;  /* 0x00000006000c7c02 */ /* 0x000fe20008000f00 */
[----:B------:R-:W-:Y:S01]  /*25a0*/  UIADD3.X UR9, UPT, UPT, URZ, UR9, URZ, UP1, !UPT ;  /* 0x00000009ff097290 */ /* 0x000fe20008ffe4ff */
[----:B------:R-:W-:Y:S01]  /*25b0*/  MOV R10, UR8 ;  /* 0x00000008000a7c02 */ /* 0x000fe20008000f00 */
[----:B------:R-:W-:Y:S01]  /*25c0*/  UMOV UR6, UR5 ;  /* 0x0000000500067c82 */ /* 0x000fe20008000000 */
[----:B------:R-:W-:-:S02]  /*25d0*/  MOV R5, UR11 ;  /* 0x0000000b00057c02 */ /* 0x000fc40008000f00 */
[----:B------:R-:W-:Y:S02]  /*25e0*/  MOV R13, UR7 ;  /* 0x00000007000d7c02 */ /* 0x000fe40008000f00 */
[----:B------:R-:W-:-:S07]  /*25f0*/  MOV R11, UR9 ;  /* 0x00000009000b7c02 */ /* 0x000fce0008000f00 */
.L_x_240:
[----:B------:R-:W2:Y:S04]  /*2600*/  LDG.E R18, desc[UR16][R10.64+-0x10] ;  /* 0xfffff0100a127981 */ /* 0x000ea8000c1e1900 */
[----:B------:R-:W3:Y:S04]  /*2610*/  LDG.E R24, desc[UR16][R12.64+-0x10] ;  /* 0xfffff0100c187981 */ /* 0x000ee8000c1e1900 */
[----:B------:R-:W4:Y:S04]  /*2620*/  LDG.E R23, desc[UR16][R10.64+-0xc] ;  /* 0xfffff4100a177981 */ /* 0x000f28000c1e1900 */
[----:B------:R-:W5:Y:S04]  /*2630*/  LDG.E R22, desc[UR16][R12.64+-0xc] ;  /* 0xfffff4100c167981 */ /* 0x000f68000c1e1900 */
[----:B------:R-:W4:Y:S04]  /*2640*/  LDG.E R29, desc[UR16][R10.64+-0x8] ;  /* 0xfffff8100a1d7981 */ /* 0x000f28000c1e1900 */
[----:B------:R-:W5:Y:S04]  /*2650*/  LDG.E R28, desc[UR16][R12.64+-0x8] ;  /* 0xfffff8100c1c7981 */ /* 0x000f68000c1e1900 */
[----:B------:R-:W5:Y:S04]  /*2660*/  LDG.E R27, desc[UR16][R10.64+-0x4] ;  /* 0xfffffc100a1b7981 */ /* 0x000f68000c1e1900 */
[----:B------:R-:W5:Y:S04]  /*2670*/  LDG.E R6, desc[UR16][R12.64+-0x4] ;  /* 0xfffffc100c067981 */ /* 0x000f68000c1e1900 */
[----:B------:R-:W5:Y:S04]  /*2680*/  LDG.E R26, desc[UR16][R10.64] ;  /* 0x000000100a1a7981 */ /* 0x000f68000c1e1900 */
[----:B------:R-:W5:Y:S01]  /*2690*/  LDG.E R2, desc[UR16][R12.64] ;  /* 0x000000100c027981 */ /* 0x000f62000c1e1900 */
[----:B------:R-:W-:Y:S01]  /*26a0*/  HFMA2 R15, -RZ, RZ, 2.005859375, -0.002223968505859375 ;  /* 0x4003988eff0f7431 */ /* 0x000fe200000001ff */
[----:B------:R-:W-:Y:S01]  /*26b0*/  MOV R14, 0x140920f6 ;  /* 0x140920f6000e7802 */ /* 0x000fe20000000f00 */
[----:B------:R-:W-:Y:S01]  /*26c0*/  UMOV UR8, 0x14092106 ;  /* 0x1409210600087882 */ /* 0x000fe20000000000 */
[----:B------:R-:W-:Y:S01]  /*26d0*/  UMOV UR9, 0x4033988e ;  /* 0x4033988e00097882 */ /* 0x000fe20000000000 */
[----:B------:R-:W-:Y:S01]  /*26e0*/  UMOV UR10, 0xf0145ee8 ;  /* 0xf0145ee8000a7882 */ /* 0x000fe20000000000 */
[----:B------:R-:W-:Y:S01]  /*26f0*/  UMOV UR11, 0x3d128fc1 ;  /* 0x3d128fc1000b7882 */ /* 0x000fe20000000000 */
[----:B------:R-:W-:Y:S01]  /*2700*/  UMOV UR12, 0x990b6947 ;  /* 0x990b6947000c7882 */ /* 0x000fe20000000000 */
[----:B------:R-:W-:Y:S01]  /*2710*/  UMOV UR13, 0x40387eb1 ;  /* 0x40387eb1000d7882 */ /* 0x000fe20000000000 */
[----:B--2---:R-:W0:Y:S08]  /*2720*/  F2F.F64.F32 R18, R18 ;  /* 0x0000001200127310 */ /* 0x004e300000201800 */
[----:B---3--:R-:W1:Y:S01]  /*2730*/  F2F.F64.F32 R8, R24 ;  /* 0x0000001800087310 */ /* 0x008e620000201800 */
[----:B0-----:R-:W-:-:S07]  /*2740*/  DFMA R16, R18, -UR8, R14 ;  /* 0x8000000812107c2b */ /* 0x001fce000800000e */
[----:B----4-:R-:W-:Y:S01]  /*2750*/  F2F.F64.F32 R24, R29 ;  /* 0x0000001d00187310 */ /* 0x010fe20000201800 */
[----:B------:R-:W-:Y:S02]  /*2760*/  DMUL R20, R18, UR12 ;  /* 0x0000000c12147c28 */ /* 0x000fe40008000000 */
[----:B-1----:R-:W-:-:S05]  /*2770*/  DFMA R8, R8, UR10, R16 ;  /* 0x0000000a08087c2b */ /* 0x002fca0008000010 */
[----:B------:R-:W0:Y:S03]  /*2780*/  F2F.F64.F32 R16, R23 ;  /* 0x0000001700107310 */ /* 0x000e260000201800 */
[----:B------:R-:W-:-:S05]  /*2790*/  DFMA R20, R18, R20, R8 ;  /* 0x000000141214722b */ /* 0x000fca0000000008 */
[----:B-----5:R1:W2:Y:S01]  /*27a0*/  F2F.F64.F32 R8, R22 ;  /* 0x0000001600087310 */ /* 0x0202a20000201800 */
[----:B0-----:R-:W-:Y:S02]  /*27b0*/  DFMA R18, R16, -UR8, R14 ;  /* 0x8000000810127c2b */ /* 0x001fe4000800000e */
[----:B-1----:R-:W-:-:S06]  /*27c0*/  DMUL R22, R24, UR12 ;  /* 0x0000000c18167c28 */ /* 0x002fcc0008000000 */
[----:B--2---:R-:W-:Y:S02]  /*27d0*/  DFMA R8, R8, UR10, R18 ;  /* 0x0000000a08087c2b */ /* 0x004fe40008000012 */
[----:B------:R-:W-:-:S08]  /*27e0*/  DMUL R18, R16, UR12 ;  /* 0x0000000c10127c28 */ /* 0x000fd00008000000 */
[----:B------:R-:W-:Y:S01]  /*27f0*/  DFMA R18, R16, R18, R8 ;  /* 0x000000121012722b */ /* 0x000fe20000000008 */
[----:B------:R-:W0:Y:S01]  /*2800*/  F2F.F64.F32 R16, R28 ;  /* 0x0000001c00107310 */ /* 0x000e220000201800 */
[----:B------:R-:W-:-:S08]  /*2810*/  DFMA R8, R24, -UR8, R14 ;  /* 0x8000000818087c2b */ /* 0x000fd0000800000e */
[----:B0-----:R-:W-:Y:S02]  /*2820*/  DFMA R16, R16, UR10, R8 ;  /* 0x0000000a10107c2b */ /* 0x001fe40008000008 */
[----:B------:R0:W1:Y:S06]  /*2830*/  F2F.F64.F32 R8, R27 ;  /* 0x0000001b00087310 */ /* 0x00006c0000201800 */
[----:B------:R-:W-:Y:S02]  /*2840*/  DFMA R24, R24, R22, R16 ;  /* 0x000000161818722b */ /* 0x000fe40000000010 */
[----:B------:R2:W3:Y:S01]  /*2850*/  F2F.F64.F32 R16, R6 ;  /* 0x0000000600107310 */ /* 0x0004e20000201800 */
[----:B0-----:R-:W4:Y:S01]  /*2860*/  LDG.E R27, desc[UR16][R10.64+0x8] ;  /* 0x000008100a1b7981 */ /* 0x001f22000c1e1900 */
[----:B-1----:R-:W-:-:S03]  /*2870*/  DFMA R22, R8, -UR8, R14 ;  /* 0x8000000808167c2b */ /* 0x002fc6000800000e */
[----:B--2---:R-:W2:Y:S05]  /*2880*/  LDG.E R6, desc[UR16][R12.64+0x8] ;  /* 0x000008100c067981 */ /* 0x004eaa000c1e1900 */
[----:B---3--:R-:W-:Y:S02]  /*2890*/  DFMA R28, R16, UR10, R22 ;  /* 0x0000000a101c7c2b */ /* 0x008fe40008000016 */
[C---:B------:R-:W-:Y:S01]  /*28a0*/  DMUL R22, R8.reuse, UR12 ;  /* 0x0000000c08167c28 */ /* 0x040fe20008000000 */
[----:B------:R0:W1:Y:S07]  /*28b0*/  F2F.F64.F32 R16, R26 ;  /* 0x0000001a00107310 */ /* 0x00006e0000201800 */
[----:B------:R-:W-:Y:S01]  /*28c0*/  DFMA R8, R8, R22, R28 ;  /* 0x000000160808722b */ /* 0x000fe2000000001c */
[----:B0-----:R-:W3:Y:S01]  /*28d0*/  LDG.E R26, desc[UR16][R4.64+-0xc] ;  /* 0xfffff410041a7981 */ /* 0x001ee2000c1e1900 */
[----:B------:R0:W5:Y:S01]  /*28e0*/  F2F.F64.F32 R22, R2 ;  /* 0x0000000200167310 */ /* 0x0001620000201800 */
[----:B-1----:R-:W-:-:S02]  /*28f0*/  DFMA R28, R16, -UR8, R14 ;  /* 0x80000008101c7c2b */ /* 0x002fc4000800000e */
[----:B0-----:R-:W4:Y:S06]  /*2900*/  LDG.E R2, desc[UR16][R12.64+0x4] ;  /* 0x000004100c027981 */ /* 0x001f2c000c1e1900 */
[----:B-----5:R-:W-:Y:S02]  /*2910*/  DFMA R22, R22, UR10, R28 ;  /* 0x0000000a16167c2b */ /* 0x020fe4000800001c */
[----:B------:R-:W-:-:S08]  /*2920*/  DMUL R28, R16, UR12 ;  /* 0x0000000c101c7c28 */ /* 0x000fd00008000000 */
[----:B------:R-:W-:Y:S01]  /*2930*/  DFMA R28, R16, R28, R22 ;  /* 0x0000001c101c722b */ /* 0x000fe20000000016 */
[----:B------:R-:W5:Y:S04]  /*2940*/  LDG.E R16, desc[UR16][R4.64+-0x10] ;  /* 0xfffff01004107981 */ /* 0x000f68000c1e1900 */
[----:B------:R-:W2:Y:S01]  /*2950*/  LDG.E R17, desc[UR16][R10.64+0x4] ;  /* 0x000004100a117981 */ /* 0x000ea2000c1e1900 */
[----:B------:R-:W5:Y:S08]  /*2960*/  F2F.F32.F64 R20, R20 ;  /* 0x0000001400147310 */ /* 0x000f700000301000 */
[----:B------:R-:W-:Y:S01]  /*2970*/  F2F.F32.F64 R18, R18 ;  /* 0x0000001200127310 */ /* 0x000fe20000301000 */
[----:B-----5:R-:W-:-:S07]  /*2980*/  FFMA R7, R16, R20, R7 ;  /* 0x0000001410077223 */ /* 0x020fce0000000007 */
[----:B--2---:R-:W0:Y:S08]  /*2990*/  F2F.F64.F32 R20, R17 ;  /* 0x0000001100147310 */ /* 0x004e300000201800 */
[----:B----4-:R-:W1:Y:S01]  /*29a0*/  F2F.F64.F32 R16, R2 ;  /* 0x0000000200107310 */ /* 0x010e620000201800 */
[----:B0-----:R-:W-:-:S08]  /*29b0*/  DFMA R22, R20, -UR8, R14 ;  /* 0x8000000814167c2b */ /* 0x001fd0000800000e */
[----:B-1----:R-:W-:Y:S02]  /*29c0*/  DFMA R16, R16, UR10, R22 ;  /* 0x0000000a10107c2b */ /* 0x002fe40008000016 */
[----:B------:R-:W-:-:S08]  /*29d0*/  DMUL R22, R20, UR12 ;  /* 0x0000000c14167c28 */ /* 0x000fd00008000000 */
[----:B------:R-:W-:Y:S02]  /*29e0*/  DFMA R16, R20, R22, R16 ;  /* 0x000000161410722b */ /* 0x000fe40000000010 */
[----:B------:R-:W0:Y:S01]  /*29f0*/  F2F.F64.F32 R22, R27 ;  /* 0x0000001b00167310 */ /* 0x000e220000201800 */
[----:B---3--:R-:W-:-:S07]  /*2a00*/  FFMA R26, R26, R18, R7 ;  /* 0x000000121a1a7223 */ /* 0x008fce0000000007 */
[----:B------:R0:W1:Y:S02]  /*2a10*/  F2F.F64.F32 R20, R6 ;  /* 0x0000000600147310 */ /* 0x0000640000201800 */
[C---:B0-----:R-:W-:Y:S02]  /*2a20*/  DFMA R6, R22.reuse, -UR8, R14 ;  /* 0x8000000816067c2b */ /* 0x041fe4000800000e */
[----:B------:R-:W-:-:S06]  /*2a30*/  DMUL R18, R22, UR12 ;  /* 0x0000000c16127c28 */ /* 0x000fcc0008000000 */
[----:B-1----:R-:W-:Y:S02]  /*2a40*/  DFMA R20, R20, UR10, R6 ;  /* 0x0000000a14147c2b */ /* 0x002fe40008000006 */
[----:B------:R-:W2:Y:S01]  /*2a50*/  LDG.E R7, desc[UR16][R4.64+-0x4] ;  /* 0xfffffc1004077981 */ /* 0x000ea2000c1e1900 */
[----:B------:R0:W-:Y:S03]  /*2a60*/  F2F.F32.F64 R2, R8 ;  /* 0x0000000800027310 */ /* 0x0001e60000301000 */
[----:B------:R-:W3:Y:S02]  /*2a70*/  LDG.E R6, desc[UR16][R4.64] ;  /* 0x0000001004067981 */ /* 0x000ee4000c1e1900 */
[----:B------:R-:W-:Y:S02]  /*2a80*/  DFMA R18, R22, R18, R20 ;  /* 0x000000121612722b */ /* 0x000fe40000000014 */
[----:B------:R-:W4:Y:S04]  /*2a90*/  LDG.E R21, desc[UR16][R4.64+-0x8] ;  /* 0xfffff81004157981 */ /* 0x000f28000c1e1900 */
[----:B------:R-:W5:Y:S04]  /*2aa0*/  LDG.E R20, desc[UR16][R10.64+0xc] ;  /* 0x00000c100a147981 */ /* 0x000f68000c1e1900 */
[----:B------:R-:W2:Y:S01]  /*2ab0*/  LDG.E R22, desc[UR16][R12.64+0xc] ;  /* 0x00000c100c167981 */ /* 0x000ea2000c1e1900 */
[----:B------:R1:W4:Y:S03]  /*2ac0*/  F2F.F32.F64 R23, R24 ;  /* 0x0000001800177310 */ /* 0x0003260000301000 */
[----:B0-----:R-:W3:Y:S04]  /*2ad0*/  LDG.E R8, desc[UR16][R4.64+0x4] ;  /* 0x0000041004087981 */ /* 0x001ee8000c1e1900 */
[----:B-1----:R-:W3:Y:S04]  /*2ae0*/  LDG.E R24, desc[UR16][R4.64+0x8] ;  /* 0x0000081004187981 */ /* 0x002ee8000c1e1900 */
[----:B------:R0:W3:Y:S01]  /*2af0*/  LDG.E R25, desc[UR16][R4.64+0xc] ;  /* 0x00000c1004197981 */ /* 0x0000e2000c1e1900 */
[----:B------:R-:W-:Y:S01]  /*2b00*/  F2F.F32.F64 R9, R28 ;  /* 0x0000001c00097310 */ /* 0x000fe20000301000 */
[----:B------:R-:W-:-:S07]  /*2b10*/  UIADD3 UR6, UPT, UPT, UR6, 0x8, URZ ;  /* 0x0000000806067890 */ /* 0x000fce000fffe0ff */
[----:B------:R-:W-:Y:S01]  /*2b20*/  F2F.F32.F64 R19, R18 ;  /* 0x0000001200137310 */ /* 0x000fe20000301000 */
[----:B------:R-:W-:Y:S01]  /*2b30*/  UISETP.NE.AND UP0, UPT, UR6, URZ, UPT ;  /* 0x000000ff0600728c */ /* 0x000fe2000bf05270 */
[----:B0-----:R-:W-:Y:S02]  /*2b40*/  IADD3 R4, P0, PT, R4, 0x20, RZ ;  /* 0x0000002004047810 */ /* 0x001fe40007f1e0ff */
[----:B------:R-:W-:Y:S02]  /*2b50*/  IADD3 R10, P1, PT, R10, 0x20, RZ ;  /* 0x000000200a0a7810 */ /* 0x000fe40007f3e0ff */
[----:B------:R-:W-:Y:S02]  /*2b60*/  IADD3 R12, P2, PT, R12, 0x20, RZ ;  /* 0x000000200c0c7810 */ /* 0x000fe40007f5e0ff */
[----:B------:R-:W-:Y:S02]  /*2b70*/  IADD3.X R5, PT, PT, RZ, R5, RZ, P0, !PT ;  /* 0x00000005ff057210 */ /* 0x000fe400007fe4ff */
[----:B------:R-:W-:-:S02]  /*2b80*/  IADD3.X R11, PT, PT, RZ, R11, RZ, P1, !PT ;  /* 0x0000000bff0b7210 */ /* 0x000fc40000ffe4ff */
[----:B------:R-:W-:Y:S01]  /*2b90*/  IADD3.X R13, PT, PT, RZ, R13, RZ, P2, !PT ;  /* 0x0000000dff0d7210 */ /* 0x000fe200017fe4ff */
[----:B----4-:R-:W-:Y:S02]  /*2ba0*/  FFMA R26, R21, R23, R26 ;  /* 0x00000017151a7223 */ /* 0x010fe4000000001a */
[----:B-----5:R-:W0:Y:S08]  /*2bb0*/  F2F.F64.F32 R20, R20 ;  /* 0x0000001400147310 */ /* 0x020e300000201800 */
[----:B--2---:R-:W1:Y:S01]  /*2bc0*/  F2F.F64.F32 R22, R22 ;  /* 0x0000001600167310 */ /* 0x004e620000201800 */
[----:B0-----:R-:W-:-:S08]  /*2bd0*/  DFMA R14, R20, -UR8, R14 ;  /* 0x80000008140e7c2b */ /* 0x001fd0000800000e */
[----:B-1----:R-:W-:Y:S01]  /*2be0*/  DFMA R14, R22, UR10, R14 ;  /* 0x0000000a160e7c2b */ /* 0x002fe2000800000e */
[----:B------:R0:W1:Y:S02]  /*2bf0*/  F2F.F32.F64 R23, R16 ;  /* 0x0000001000177310 */ /* 0x0000640000301000 */
[----:B0-----:R-:W-:-:S08]  /*2c00*/  DMUL R16, R20, UR12 ;  /* 0x0000000c14107c28 */ /* 0x001fd00008000000 */
[----:B------:R-:W-:Y:S01]  /*2c10*/  DFMA R14, R20, R16, R14 ;  /* 0x00000010140e722b */ /* 0x000fe2000000000e */
[----:B------:R-:W-:-:S04]  /*2c20*/  FFMA R7, R7, R2, R26 ;  /* 0x0000000207077223 */ /* 0x000fc8000000001a */
[----:B---3--:R-:W-:-:S05]  /*2c30*/  FFMA R7, R6, R9, R7 ;  /* 0x0000000906077223 */ /* 0x008fca0000000007 */
[----:B------:R-:W0:Y:S01]  /*2c40*/  F2F.F32.F64 R14, R14 ;  /* 0x0000000e000e7310 */ /* 0x000e220000301000 */
[----:B-1----:R-:W-:-:S04]  /*2c50*/  FFMA R7, R8, R23, R7 ;  /* 0x0000001708077223 */ /* 0x002fc80000000007 */
[----:B------:R-:W-:-:S04]  /*2c60*/  FFMA R24, R24, R19, R7 ;  /* 0x0000001318187223 */ /* 0x000fc80000000007 */
[----:B0-----:R-:W-:Y:S01]  /*2c70*/  FFMA R7, R25, R14, R24 ;  /* 0x0000000e19077223 */ /* 0x001fe20000000018 */
[----:B------:R-:W-:Y:S06]  /*2c80*/  BRA.U UP0, `(.L_x_240) ;  /* 0xfffffff9005c7547 */ /* 0x000fec000b83ffff */
[----:B------:R-:W-:-:S07]  /*2c90*/  MOV R2, UR21 ;  /* 0x0000001500027c02 */ /* 0x000fce0008000f00 */
.L_x_239:
        /* <DEDUP_REMOVED lines=17> */
[----:B------:R1:W4:Y:S01]  /*2db0*/  LDG.E R6, desc[UR16][R14.64+0xc] ;  /* 0x00000c100e067981 */ /* 0x000322000c1e1900 */
[----:B--2---:R-:W-:-:S05]  /*2dc0*/  IMAD.WIDE.U32 R24, R2, 0x4, R24 ;  /* 0x0000000402187825 */ /* 0x004fca00078e0018 */
[----:B------:R-:W2:Y:S04]  /*2dd0*/  LDG.E R8, desc[UR16][R24.64] ;  /* 0x0000001018087981 */ /* 0x000ea8000c1e1900 */
[----:B------:R-:W2:Y:S04]  /*2de0*/  LDG.E R9, desc[UR16][R24.64+0x4] ;  /* 0x0000041018097981 */ /* 0x000ea8000c1e1900 */
[----:B------:R-:W2:Y:S04]  /*2df0*/  LDG.E R22, desc[UR16][R24.64+0x8] ;  /* 0x0000081018167981 */ /* 0x000ea8000c1e1900 */
[----:B------:R4:W2:Y:S01]  /*2e00*/  LDG.E R23, desc[UR16][R24.64+0xc] ;  /* 0x00000c1018177981 */ /* 0x0008a2000c1e1900 */
        /* <DEDUP_REMOVED lines=8> */
[----:B------:R-:W-:Y:S01]  /*2e90*/  IADD3 R2, PT, PT, R2, 0x4, RZ ;  /* 0x0000000402027810 */ /* 0x000fe20007ffe0ff */
[----:B---3--:R-:W0:Y:S08]  /*2ea0*/  F2F.F64.F32 R18, R18 ;  /* 0x0000001200127310 */ /* 0x008e300000201800 */
[----:B-----5:R-:W3:Y:S01]  /*2eb0*/  F2F.F64.F32 R16, R21 ;  /* 0x0000001500107310 */ /* 0x020ee20000201800 */
[----:B0-----:R-:W-:-:S02]  /*2ec0*/  DFMA R12, R18, -UR6, R10 ;  /* 0x80000006120c7c2b */ /* 0x001fc4000800000a */
[----:B-1----:R-:W-:-:S06]  /*2ed0*/  DMUL R14, R18, UR10 ;  /* 0x0000000a120e7c28 */ /* 0x002fcc0008000000 */
[----:B---3--:R-:W-:Y:S02]  /*2ee0*/  DFMA R16, R16, UR8, R12 ;  /* 0x0000000810107c2b */ /* 0x008fe4000800000c */
[----:B----4-:R-:W0:Y:S06]  /*2ef0*/  F2F.F64.F32 R12, R26 ;  /* 0x0000001a000c7310 */ /* 0x010e2c0000201800 */
[----:B------:R-:W-:Y:S02]  /*2f00*/  DFMA R14, R18, R14, R16 ;  /* 0x0000000e120e722b */ /* 0x000fe40000000010 */
[----:B------:R-:W1:Y:S01]  /*2f10*/  F2F.F64.F32 R16, R28 ;  /* 0x0000001c00107310 */ /* 0x000e620000201800 */
[----:B0-----:R-:W-:-:S08]  /*2f20*/  DFMA R18, R12, -UR6, R10 ;  /* 0x800000060c127c2b */ /* 0x001fd0000800000a */
[----:B-1----:R-:W-:Y:S02]  /*2f30*/  DFMA R16, R16, UR8, R18 ;  /* 0x0000000810107c2b */ /* 0x002fe40008000012 */
[----:B------:R-:W-:-:S08]  /*2f40*/  DMUL R18, R12, UR10 ;  /* 0x0000000a0c127c28 */ /* 0x000fd00008000000 */
[----:B------:R-:W-:Y:S01]  /*2f50*/  DFMA R16, R12, R18, R16 ;  /* 0x000000120c10722b */ /* 0x000fe20000000010 */
[----:B------:R-:W0:Y:S08]  /*2f60*/  F2F.F64.F32 R12, R4 ;  /* 0x00000004000c7310 */ /* 0x000e300000201800 */
[----:B------:R-:W1:Y:S08]  /*2f70*/  F2F.F64.F32 R18, R5 ;  /* 0x0000000500127310 */ /* 0x000e700000201800 */
[----:B------:R-:W3:Y:S01]  /*2f80*/  F2F.F64.F32 R20, R20 ;  /* 0x0000001400147310 */ /* 0x000ee20000201800 */
[----:B0-----:R-:W-:-:S07]  /*2f90*/  DFMA R26, R12, -UR6, R10 ;  /* 0x800000060c1a7c2b */ /* 0x001fce000800000a */
[----:B------:R-:W0:Y:S01]  /*2fa0*/  F2F.F64.F32 R24, R6 ;  /* 0x0000000600187310 */ /* 0x000e220000201800 */
[----:B-1----:R-:W-:Y:S02]  /*2fb0*/  DFMA R10, R18, -UR6, R10 ;  /* 0x80000006120a7c2b */ /* 0x002fe4000800000a */
[----:B---3--:R-:W-:Y:S02]  /*2fc0*/  DFMA R28, R20, UR8, R26 ;  /* 0x00000008141c7c2b */ /* 0x008fe4000800001a */
[----:B------:R-:W-:Y:S02]  /*2fd0*/  DMUL R26, R12, UR10 ;  /* 0x0000000a0c1a7c28 */ /* 0x000fe40008000000 */
[----:B------:R-:W-:Y:S02]  /*2fe0*/  DMUL R20, R18, UR10 ;  /* 0x0000000a12147c28 */ /* 0x000fe40008000000 */
[----:B0-----:R-:W-:-:S04]  /*2ff0*/  DFMA R10, R24, UR8, R10 ;  /* 0x00000008180a7c2b */ /* 0x001fc8000800000a */
[----:B------:R-:W-:Y:S01]  /*3000*/  DFMA R26, R12, R26, R28 ;  /* 0x0000001a0c1a722b */ /* 0x000fe2000000001c */
[----:B------:R-:W2:Y:S03]  /*3010*/  F2F.F32.F64 R14, R14 ;  /* 0x0000000e000e7310 */ /* 0x000ea60000301000 */
[----:B------:R-:W-:-:S05]  /*3020*/  DFMA R10, R18, R20, R10 ;  /* 0x00000014120a722b */ /* 0x000fca000000000a */
[----:B------:R-:W0:Y:S08]  /*3030*/  F2F.F32.F64 R16, R16 ;  /* 0x0000001000107310 */ /* 0x000e300000301000 */
[----:B------:R-:W1:Y:S01]  /*3040*/  F2F.F32.F64 R26, R26 ;  /* 0x0000001a001a7310 */ /* 0x000e620000301000 */
[----:B--2---:R-:W-:-:S07]  /*3050*/  FFMA R8, R8, R14, R7 ;  /* 0x0000000e08087223 */ /* 0x004fce0000000007 */
[----:B------:R-:W2:Y:S01]  /*3060*/  F2F.F32.F64 R10, R10 ;  /* 0x0000000a000a7310 */ /* 0x000ea20000301000 */
[----:B0-----:R-:W-:-:S04]  /*3070*/  FFMA R9, R9, R16, R8 ;  /* 0x0000001009097223 */ /* 0x001fc80000000008 */
[----:B-1----:R-:W-:-:S04]  /*3080*/  FFMA R22, R22, R26, R9 ;  /* 0x0000001a16167223 */ /* 0x002fc80000000009 */
[----:B--2---:R-:W-:-:S07]  /*3090*/  FFMA R7, R23, R10, R22 ;  /* 0x0000000a17077223 */ /* 0x004fce0000000016 */
.L_x_241:
        /* <DEDUP_REMOVED lines=15> */
[----:B------:R0:W5:Y:S01]  /*3190*/  LDG.E R12, desc[UR16][R18.64+0x4] ;  /* 0x00000410120c7981 */ /* 0x000162000c1e1900 */
        /* <DEDUP_REMOVED lines=9> */
[----:B--2---:R-:W1:Y:S08]  /*3230*/  F2F.F64.F32 R8, R13 ;  /* 0x0000000d00087310 */ /* 0x004e700000201800 */
[----:B---3--:R-:W0:Y:S08]  /*3240*/  F2F.F64.F32 R4, R25 ;  /* 0x0000001900047310 */ /* 0x008e300000201800 */
[----:B----4-:R-:W2:Y:S01]  /*3250*/  F2F.F64.F32 R22, R22 ;  /* 0x0000001600167310 */ /* 0x010ea20000201800 */
[----:B-1----:R-:W-:-:S07]  /*3260*/  DFMA R20, R8, -UR6, R16 ;  /* 0x8000000608147c2b */ /* 0x002fce0008000010 */
[----:B-----5:R-:W1:Y:S01]  /*3270*/  F2F.F64.F32 R10, R24 ;  /* 0x00000018000a7310 */ /* 0x020e620000201800 */
[----:B0-----:R-:W-:Y:S02]  /*3280*/  DFMA R18, R4, -UR6, R16 ;  /* 0x8000000604127c2b */ /* 0x001fe40008000010 */
[----:B------:R-:W-:Y:S02]  /*3290*/  DMUL R16, R8, UR10 ;  /* 0x0000000a08107c28 */ /* 0x000fe40008000000 */
[----:B--2---:R-:W-:-:S04]  /*32a0*/  DFMA R14, R22, UR8, R20 ;  /* 0x00000008160e7c2b */ /* 0x004fc80008000014 */
[----:B-1----:R-:W-:Y:S02]  /*32b0*/  DFMA R10, R10, UR8, R18 ;  /* 0x000000080a0a7c2b */ /* 0x002fe40008000012 */
[----:B------:R-:W-:Y:S02]  /*32c0*/  DMUL R18, R4, UR10 ;  /* 0x0000000a04127c28 */ /* 0x000fe40008000000 */
[----:B------:R-:W-:-:S06]  /*32d0*/  DFMA R14, R8, R16, R14 ;  /* 0x00000010080e722b */ /* 0x000fcc000000000e */
[----:B------:R-:W-:-:S04]  /*32e0*/  DFMA R10, R4, R18, R10 ;  /* 0x00000012040a722b */ /* 0x000fc8000000000a */
[----:B------:R-:W0:Y:S08]  /*32f0*/  F2F.F32.F64 R14, R14 ;  /* 0x0000000e000e7310 */ /* 0x000e300000301000 */
[----:B------:R-:W1:Y:S01]  /*3300*/  F2F.F32.F64 R10, R10 ;  /* 0x0000000a000a7310 */ /* 0x000e620000301000 */
[----:B0-----:R-:W-:-:S04]  /*3310*/  FFMA R7, R6, R14, R7 ;  /* 0x0000000e06077223 */ /* 0x001fc80000000007 */
[----:B-1----:R-:W-:-:S07]  /*3320*/  FFMA R7, R12, R10, R7 ;  /* 0x0000000a0c077223 */ /* 0x002fce0000000007 */
.L_x_242:
[----:B------:R-:W-:Y:S05]  /*3330*/  BRA.U !UP1, `(.L_x_224) ;  /* 0x0000000109647547 */ /* 0x000fea000b800000 */
[----:B------:R-:W0:Y:S08]  /*3340*/  LDC.64 R8, c[0x0][0x3b8] ;  /* 0x0000ee00ff087b82 */ /* 0x000e300000000a00 */
[----:B------:R-:W1:Y:S08]  /*3350*/  LDC.64 R10, c[0x0][0x3c0] ;  /* 0x0000f000ff0a7b82 */ /* 0x000e700000000a00 */
[----:B------:R-:W2:Y:S01]  /*3360*/  LDC.64 R4, c[0x0][0x3c8] ;  /* 0x0000f200ff047b82 */ /* 0x000ea20000000a00 */
[----:B0-----:R-:W-:-:S05]  /*3370*/  IMAD.WIDE.U32 R8, R2, 0x4, R8 ;  /* 0x0000000402087825 */ /* 0x001fca00078e0008 */
[----:B------:R-:W3:Y:S01]  /*3380*/  LDG.E R12, desc[UR16][R8.64] ;  /* 0x00000010080c7981 */ /* 0x000ee2000c1e1900 */
[----:B-1----:R-:W-:-:S06]  /*3390*/  IMAD.WIDE.U32 R10, R2, 0x4, R10 ;  /* 0x00000004020a7825 */ /* 0x002fcc00078e000a */
[----:B------:R-:W4:Y:S01]  /*33a0*/  LDG.E R10, desc[UR16][R10.64] ;  /* 0x000000100a0a7981 */ /* 0x000f22000c1e1900 */
[----:B--2---:R-:W-:-:S06]  /*33b0*/  IMAD.WIDE.U32 R4, R2, 0x4, R4 ;  /* 0x0000000402047825 */ /* 0x004fcc00078e0004 */
[----:B------:R-:W2:Y:S01]  /*33c0*/  LDG.E R4, desc[UR16][R4.64] ;  /* 0x0000001004047981 */ /* 0x000ea2000c1e1900 */
[----:B------:R-:W-:Y:S01]  /*33d0*/  HFMA2 R15, -RZ, RZ, 2.005859375, -0.002223968505859375 ;  /* 0x4003988eff0f7431 */ /* 0x000fe200000001ff */
[----:B------:R-:W-:Y:S01]  /*33e0*/  MOV R14, 0x140920f6 ;  /* 0x140920f6000e7802 */ /* 0x000fe20000000f00 */
[----:B------:R-:W-:Y:S01]  /*33f0*/  UMOV UR6, 0x14092106 ;  /* 0x1409210600067882 */ /* 0x000fe20000000000 */
[----:B------:R-:W-:Y:S01]  /*3400*/  UMOV UR7, 0x4033988e ;  /* 0x4033988e00077882 */ /* 0x000fe20000000000 */
[----:B------:R-:W-:Y:S01]  /*3410*/  UMOV UR8, 0x990b6947 ;  /* 0x990b694700087882 */ /* 0x000fe20000000000 */
[----:B------:R-:W-:Y:S01]  /*3420*/  UMOV UR9, 0x40387eb1 ;  /* 0x40387eb100097882 */ /* 0x000fe20000000000 */
[----:B---3--:R-:W0:Y:S08]  /*3430*/  F2F.F64.F32 R12, R12 ;  /* 0x0000000c000c7310 */ /* 0x008e300000201800 */
[----:B----4-:R-:W1:Y:S01]  /*3440*/  F2F.F64.F32 R16, R10 ;  /* 0x0000000a00107310 */ /* 0x010e620000201800 */
[C---:B0-----:R-:W-:Y:S01]  /*3450*/  DFMA R14, R12.reuse, -UR6, R14 ;  /* 0x800000060c0e7c2b */ /* 0x041fe2000800000e */
[----:B------:R-:W-:Y:S01]  /*3460*/  UMOV UR6, 0xf0145ee8 ;  /* 0xf0145ee800067882 */ /* 0x000fe20000000000 */
[----:B------:R-:W-:Y:S01]  /*3470*/  UMOV UR7, 0x3d128fc1 ;  /* 0x3d128fc100077882 */ /* 0x000fe20000000000 */
[----:B------:R-:W-:-:S05]  /*3480*/  DMUL R8, R12, UR8 ;  /* 0x000000080c087c28 */ /* 0x000fca0008000000 */
[----:B-1----:R-:W-:-:S08]  /*3490*/  DFMA R14, R16, UR6, R14 ;  /* 0x00000006100e7c2b */ /* 0x002fd0000800000e */
[----:B------:R-:W-:-:S10]  /*34a0*/  DFMA R8, R12, R8, R14 ;  /* 0x000000080c08722b */ /* 0x000fd4000000000e */
[----:B------:R-:W2:Y:S02]  /*34b0*/  F2F.F32.F64 R8, R8 ;  /* 0x0000000800087310 */ /* 0x000ea40000301000 */
[----:B--2---:R-:W-:-:S07]  /*34c0*/  FFMA R7, R4, R8, R7 ;  /* 0x0000000804077223 */ /* 0x004fce0000000007 */
.L_x_224:
[----:B------:R-:W-:Y:S01]  /*34d0*/  LEA R2, R3, 0x1, 0x1 ;  /* 0x0000000103027811 */ /* 0x000fe200078e08ff */
[----:B------:R-:W0:Y:S01]  /*34e0*/  LDCU UR6, c[0x0][0x3d8] ;  /* 0x00007b00ff0677ac */ /* 0x000e220008000800 */
[----:B------:R-:W-:Y:S01]  /*34f0*/  F2F.F64.F32 R4, R7 ;  /* 0x0000000700047310 */ /* 0x000fe20000201800 */
[----:B------:R-:W1:Y:S07]  /*3500*/  LDC.64 R10, c[0x0][0x380] ;  /* 0x0000e000ff0a7b82 */ /* 0x000e6e0000000a00 */
[----:B------:R-:W2:Y:S02]  /*3510*/  I2F.F64.U32 R8, R2 ;  /* 0x0000000200087312 */ /* 0x000ea40000201800 */
[----:B--2---:R-:W-:-:S08]  /*3520*/  DMUL R8, R8, 0.5 ;  /* 0x3fe0000008087828 */ /* 0x004fd00000000000 */
[----:B------:R-:W-:Y:S01]  /*3530*/  DMUL R4, R4, R8 ;  /* 0x0000000804047228 */ /* 0x000fe20000000000 */
[----:B0-----:R-:W-:Y:S01]  /*3540*/  IMAD R9, R3, UR6, R0 ;  /* 0x0000000603097c24 */ /* 0x001fe2000f8e0200 */
[----:B------:R-:W0:Y:S01]  /*3550*/  LDCU UR6, c[0x0][0x3d4] ;  /* 0x00007a80ff0677ac */ /* 0x000e220008000800 */
[----:B------:R-:W-:Y:S02]  /*3560*/  IADD3 R3, PT, PT, R2, -R3, RZ ;  /* 0x8000000302037210 */ /* 0x000fe40007ffe0ff */
[----:B-1----:R-:W-:-:S05]  /*3570*/  IMAD.WIDE R8, R9, 0x4, R10 ;  /* 0x0000000409087825 */ /* 0x002fca00078e020a */
[----:B------:R-:W1:Y:S01]  /*3580*/  F2F.F32.F64 R5, R4 ;  /* 0x0000000400057310 */ /* 0x000e620000301000 */
[----:B0-----:R-:W-:Y:S01]  /*3590*/  ISETP.NE.AND P0, PT, R3, UR6, PT ;  /* 0x0000000603007c0c */ /* 0x001fe2000bf05270 */
[----:B-1----:R0:W-:-:S12]  /*35a0*/  STG.E desc[UR16][R8.64], R5 ;  /* 0x0000000508007986 */ /* 0x0021d8000c101910 */
[----:B------:R-:W-:Y:S05]  /*35b0*/  @!P0 EXIT ;  /* 0x000000000000894d */ /* 0x000fea0003800000 */
[----:B------:R-:W-:Y:S05]  /*35c0*/  BRA `(.L_x_243) ;  /* 0xffffffc800e87947 */ /* 0x000fea000383ffff */
.L_x_220:
[C---:B------:R-:W-:Y:S02]  /*35d0*/  ISETP.GE.U32.AND P0, PT, R6.reuse, 0x4, PT ;  /* 0x000000040600780c */ /* 0x040fe40003f06070 */
[----:B------:R-:W-:Y:S02]  /*35e0*/  LOP3.LUT R18, R6, 0x3, RZ, 0xc0, !PT ;  /* 0x0000000306127812 */ /* 0x000fe400078ec0ff */
[----:B------:R-:W-:Y:S02]  /*35f0*/  MOV R8, RZ ;  /* 0x000000ff00087202 */ /* 0x000fe40000000f00 */
[----:B------:R-:W-:-:S07]  /*3600*/  ISETP.NE.AND P1, PT, R18, RZ, PT ;  /* 0x000000ff1200720c */ /* 0x000fce0003f25270 */
[----:B------:R-:W-:Y:S06]  /*3610*/  @!P0 BRA `(.L_x_244) ;  /* 0x0000000000908947 */ /* 0x000fec0003800000 */
[----:B------:R-:W0:Y:S01]  /*3620*/  LDC.64 R2, c[0x0][0x380] ;  /* 0x0000e000ff027b82 */ /* 0x000e220000000a00 */
[----:B------:R-:W-:Y:S01]  /*3630*/  LOP3.LUT R8, R6, 0x7ffffffc, RZ, 0xc0, !PT ;  /* 0x7ffffffc06087812 */ /* 0x000fe200078ec0ff */
[----:B------:R-:W-:-:S06]  /*3640*/  UMOV UR4, URZ ;  /* 0x000000ff00047c82 */ /* 0x000fcc0008000000 */
.L_x_245:
[----:B------:R-:W-:-:S04]  /*3650*/  USHF.L.U32 UR5, UR4, 0x1, URZ ;  /* 0x0000000104057899 */ /* 0x000fc800080006ff */
[----:B------:R-:W-:Y:S02]  /*3660*/  UIADD3 UR6, UPT, UPT, UR5, 0x1, URZ ;  /* 0x0000000105067890 */ /* 0x000fe4000fffe0ff */
[----:B------:R-:W-:Y:S02]  /*3670*/  UIADD3 UR7, UPT, UPT, UR5, 0x3, URZ ;  /* 0x0000000305077890 */ /* 0x000fe4000fffe0ff */
[----:B------:R-:W-:Y:S02]  /*3680*/  UIADD3 UR8, UPT, UPT, UR5, 0x5, URZ ;  /* 0x0000000505087890 */ /* 0x000fe4000fffe0ff */
[----:B------:R-:W-:-:S03]  /*3690*/  UIADD3 UR5, UPT, UPT, UR5, 0x7, URZ ;  /* 0x0000000705057890 */ /* 0x000fc6000fffe0ff */
[----:B-1----:R-:W1:Y:S08]  /*36a0*/  I2F.F64.U32 R4, UR6 ;  /* 0x0000000600047d12 */ /* 0x002e700008201800 */
[----:B------:R-:W2:Y:S01]  /*36b0*/  I2F.F64.U32 R12, UR7 ;  /* 0x00000007000c7d12 */ /* 0x000ea20008201800 */
[----:B-1----:R-:W-:-:S07]  /*36c0*/  DMUL R10, R4, 0.5 ;  /* 0x3fe00000040a7828 */ /* 0x002fce0000000000 */
[----:B------:R-:W1:Y:S01]  /*36d0*/  I2F.F64.U32 R16, UR8 ;  /* 0x0000000800107d12 */ /* 0x000e620008201800 */
[----:B--2---:R-:W-:-:S07]  /*36e0*/  DMUL R12, R12, 0.5 ;  /* 0x3fe000000c0c7828 */ /* 0x004fce0000000000 */
[----:B------:R-:W2:Y:S01]  /*36f0*/  I2F.F64.U32 R4, UR5 ;  /* 0x0000000500047d12 */ /* 0x000ea20008201800 */
[----:B------:R-:W-:Y:S02]  /*3700*/  DMUL R14, RZ, R10 ;  /* 0x0000000aff0e7228 */ /* 0x000fe40000000000 */
[----:B-1----:R-:W-:-:S05]  /*3710*/  DMUL R16, R16, 0.5 ;  /* 0x3fe0000010107828 */ /* 0x002fca0000000000 */
[----:B------:R-:W1:Y:S01]  /*3720*/  F2F.F32.F64 R9, R14 ;  /* 0x0000000e00097310 */ /* 0x000e620000301000 */
[----:B------:R-:W-:Y:S02]  /*3730*/  DMUL R10, RZ, R12 ;  /* 0x0000000cff0a7228 */ /* 0x000fe40000000000 */
[----:B--2---:R-:W-:Y:S01]  /*3740*/  DMUL R12, R4, 0.5 ;  /* 0x3fe00000040c7828 */ /* 0x004fe20000000000 */
[----:B------:R-:W-:Y:S01]  /*3750*/  IMAD R5, R7, UR4, R0 ;  /* 0x0000000407057c24 */ /* 0x000fe2000f8e0200 */
[----:B------:R-:W-:Y:S01]  /*3760*/  DMUL R16, RZ, R16 ;  /* 0x00000010ff107228 */ /* 0x000fe20000000000 */
[----:B------:R-:W-:-:S05]  /*3770*/  UIADD3 UR4, UPT, UPT, UR6, 0x3, -UR4 ;  /* 0x0000000306047890 */ /* 0x000fca000fffe804 */
[----:B------:R-:W2:Y:S01]  /*3780*/  F2F.F32.F64 R10, R10 ;  /* 0x0000000a000a7310 */ /* 0x000ea20000301000 */
[----:B0-----:R-:W-:Y:S01]  /*3790*/  IMAD.WIDE R4, R5, 0x4, R2 ;  /* 0x0000000405047825 */ /* 0x001fe200078e0202 */
[----:B------:R-:W-:Y:S01]  /*37a0*/  DMUL R20, RZ, R12 ;  /* 0x0000000cff147228 */ /* 0x000fe20000000000 */
[----:B------:R-:W-:-:S03]  /*37b0*/  ISETP.NE.AND P0, PT, R8, UR4, PT ;  /* 0x0000000408007c0c */ /* 0x000fc6000bf05270 */
[----:B-1----:R1:W-:Y:S01]  /*37c0*/  STG.E desc[UR16][R4.64], R9 ;  /* 0x0000000904007986 */ /* 0x0023e2000c101910 */
[C---:B------:R-:W-:Y:S01]  /*37d0*/  IMAD.WIDE R12, R7.reuse, 0x4, R4 ;  /* 0x00000004070c7825 */ /* 0x040fe200078e0204 */
[----:B------:R-:W0:Y:S03]  /*37e0*/  F2F.F32.F64 R17, R16 ;  /* 0x0000001000117310 */ /* 0x000e260000301000 */
[C---:B------:R-:W-:Y:S01]  /*37f0*/  IMAD.WIDE R14, R7.reuse, 0x4, R12 ;  /* 0x00000004070e7825 */ /* 0x040fe200078e020c */
[----:B--2---:R1:W-:Y:S04]  /*3800*/  STG.E desc[UR16][R12.64], R10 ;  /* 0x0000000a0c007986 */ /* 0x0043e8000c101910 */
[----:B------:R-:W2:Y:S01]  /*3810*/  F2F.F32.F64 R21, R20 ;  /* 0x0000001400157310 */ /* 0x000ea20000301000 */
[----:B------:R-:W-:Y:S01]  /*3820*/  IMAD.WIDE R22, R7, 0x4, R14 ;  /* 0x0000000407167825 */ /* 0x000fe200078e020e */
[----:B0-----:R1:W-:Y:S04]  /*3830*/  STG.E desc[UR16][R14.64], R17 ;  /* 0x000000110e007986 */ /* 0x0013e8000c101910 */
[----:B--2---:R1:W-:Y:S01]  /*3840*/  STG.E desc[UR16][R22.64], R21 ;  /* 0x0000001516007986 */ /* 0x0043e2000c101910 */
[----:B------:R-:W-:Y:S05]  /*3850*/  @P0 BRA `(.L_x_245) ;  /* 0xfffffffc007c0947 */ /* 0x000fea000383ffff */
.L_x_244:
[----:B------:R-:W-:Y:S05]  /*3860*/  @!P1 EXIT ;  /* 0x000000000000994d */ /* 0x000fea0003800000 */
[----:B------:R-:W-:Y:S02]  /*3870*/  ISETP.NE.AND P0, PT, R18, 0x1, PT ;  /* 0x000000011200780c */ /* 0x000fe40003f05270 */
[----:B------:R-:W-:-:S04]  /*3880*/  LOP3.LUT R6, R6, 0x1, RZ, 0xc0, !PT ;  /* 0x0000000106067812 */ /* 0x000fc800078ec0ff */
[----:B------:R-:W-:-:S07]  /*3890*/  ISETP.NE.U32.AND P1, PT, R6, 0x1, PT ;  /* 0x000000010600780c */ /* 0x000fce0003f25070 */
[----:B------:R-:W-:Y:S06]  /*38a0*/  @!P0 BRA `(.L_x_246) ;  /* 0x0000000000488947 */ /* 0x000fec0003800000 */
[----:B-1----:R-:W-:Y:S01]  /*38b0*/  SHF.L.U32 R4, R8, 0x1, RZ ;  /* 0x0000000108047819 */ /* 0x002fe200000006ff */
[----:B------:R-:W0:Y:S03]  /*38c0*/  LDC.64 R12, c[0x0][0x380] ;  /* 0x0000e000ff0c7b82 */ /* 0x000e260000000a00 */
[C---:B------:R-:W-:Y:S02]  /*38d0*/  IADD3 R9, PT, PT, R4.reuse, 0x1, RZ ;  /* 0x0000000104097810 */ /* 0x040fe40007ffe0ff */
[----:B------:R-:W-:Y:S02]  /*38e0*/  IADD3 R6, PT, PT, R4, 0x3, RZ ;  /* 0x0000000304067810 */ /* 0x000fe40007ffe0ff */
[----:B------:R-:W1:Y:S08]  /*38f0*/  I2F.F64.U32 R2, R9 ;  /* 0x0000000900027312 */ /* 0x000e700000201800 */
[----:B------:R-:W2:Y:S01]  /*3900*/  I2F.F64.U32 R4, R6 ;  /* 0x0000000600047312 */ /* 0x000ea20000201800 */
[----:B-1----:R-:W-:-:S02]  /*3910*/  DMUL R2, R2, 0.5 ;  /* 0x3fe0000002027828 */ /* 0x002fc40000000000 */
[----:B--2---:R-:W-:-:S06]  /*3920*/  DMUL R4, R4, 0.5 ;  /* 0x3fe0000004047828 */ /* 0x004fcc0000000000 */
[----:B------:R-:W-:Y:S02]  /*3930*/  DMUL R2, RZ, R2 ;  /* 0x00000002ff027228 */ /* 0x000fe40000000000 */
[----:B------:R-:W-:Y:S01]  /*3940*/  DMUL R10, RZ, R4 ;  /* 0x00000004ff0a7228 */ /* 0x000fe20000000000 */
[----:B------:R-:W-:Y:S01]  /*3950*/  IMAD R5, R8, R7, R0 ;  /* 0x0000000708057224 */ /* 0x000fe200078e0200 */
[----:B------:R-:W-:-:S06]  /*3960*/  IADD3 R8, PT, PT, R9, 0x1, -R8 ;  /* 0x0000000109087810 */ /* 0x000fcc0007ffe808 */
[----:B------:R-:W1:Y:S01]  /*3970*/  F2F.F32.F64 R3, R2 ;  /* 0x0000000200037310 */ /* 0x000e620000301000 */
[----:B0-----:R-:W-:-:S07]  /*3980*/  IMAD.WIDE R4, R5, 0x4, R12 ;  /* 0x0000000405047825 */ /* 0x001fce00078e020c */
[----:B------:R-:W0:Y:S01]  /*3990*/  F2F.F32.F64 R11, R10 ;  /* 0x0000000a000b7310 */ /* 0x000e220000301000 */
[----:B------:R-:W-:Y:S01]  /*39a0*/  IMAD.WIDE R12, R7, 0x4, R4 ;  /* 0x00000004070c7825 */ /* 0x000fe200078e0204 */
[----:B-1----:R2:W-:Y:S04]  /*39b0*/  STG.E desc[UR16][R4.64], R3 ;  /* 0x0000000304007986 */ /* 0x0025e8000c101910 */
[----:B0-----:R2:W-:Y:S02]  /*39c0*/  STG.E desc[UR16][R12.64], R11 ;  /* 0x0000000b0c007986 */ /* 0x0015e4000c101910 */
.L_x_246:
[----:B------:R-:W-:Y:S05]  /*39d0*/  @P1 EXIT ;  /* 0x000000000000194d */ /* 0x000fea0003800000 */
[C---:B------:R-:W-:Y:S01]  /*39e0*/  LEA R6, R8.reuse, 0x1, 0x1 ;  /* 0x0000000108067811 */ /* 0x040fe200078e08ff */
[----:B-12---:R-:W0:Y:S01]  /*39f0*/  LDC.64 R4, c[0x0][0x380] ;  /* 0x0000e000ff047b82 */ /* 0x006e220000000a00 */
[----:B------:R-:W-:Y:S02]  /*3a00*/  IMAD R7, R8, R7, R0 ;  /* 0x0000000708077224 */ /* 0x000fe400078e0200 */
[----:B------:R-:W1:Y:S02]  /*3a10*/  I2F.F64.U32 R2, R6 ;  /* 0x0000000600027312 */ /* 0x000e640000201800 */
[----:B-1----:R-:W-:Y:S01]  /*3a20*/  DMUL R2, R2, 0.5 ;  /* 0x3fe0000002027828 */ /* 0x002fe20000000000 */
[----:B0-----:R-:W-:-:S07]  /*3a30*/  IMAD.WIDE R4, R7, 0x4, R4 ;  /* 0x0000000407047825 */ /* 0x001fce00078e0204 */
[----:B------:R-:W-:-:S10]  /*3a40*/  DMUL R2, RZ, R2 ;  /* 0x00000002ff027228 */ /* 0x000fd40000000000 */
[----:B------:R-:W0:Y:S02]  /*3a50*/  F2F.F32.F64 R3, R2 ;  /* 0x0000000200037310 */ /* 0x000e240000301000 */
[----:B0-----:R-:W-:Y:S01]  /*3a60*/  STG.E desc[UR16][R4.64], R3 ;  /* 0x0000000304007986 */ /* 0x001fe2000c101910 */
[----:B------:R-:W-:Y:S05]  /*3a70*/  EXIT ;  /* 0x000000000000794d */ /* 0x000fea0003800000 */
.L_x_247:
        /* <DEDUP_REMOVED lines=16> */
.L_x_286:


//--------------------- .nv.shared.reserved.0     --------------------------
	.section	.nv.shared.reserved.0,"aw",@nobits
	.weak		__nv_reservedSMEM_offset_0_alias
	.size		__nv_reservedSMEM_offset_0_alias, 0, 64
	.other		__nv_reservedSMEM_offset_0_alias,@"STO_CUDA_RESERVED_SHARED STV_DEFAULT"
__nv_reservedSMEM_offset_0_alias:
	.zero		0
	.zero		64


//--------------------- .nv.constant0._Z3rk4PfS_S_S_S_ii --------------------------
	.section	.nv.constant0._Z3rk4PfS_S_S_S_ii,"a",@progbits
	.sectionflags	@""
	.align	4
.nv.constant0._Z3rk4PfS_S_S_S_ii:
	.zero		944


//--------------------- .nv.constant0._Z15rk4_tempstoragePfS_S_fii --------------------------
	.section	.nv.constant0._Z15rk4_tempstoragePfS_S_fii,"a",@progbits
	.sectionflags	@""
	.align	4
.nv.constant0._Z15rk4_tempstoragePfS_S_fii:
	.zero		932


//--------------------- .nv.constant0._Z8eval_rhsPfS_S_S_PiS0_S0_S0_fiii --------------------------
	.section	.nv.constant0._Z8eval_rhsPfS_S_S_PiS0_S0_S0_fiii,"a",@progbits
	.sectionflags	@""
	.align	4
.nv.constant0._Z8eval_rhsPfS_S_S_PiS0_S0_S0_fiii:
	.zero		976


//--------------------- .nv.constant0._Z6eval_uPfS_S_S_S_S_S_S_S_S_ii --------------------------
	.section	.nv.constant0._Z6eval_uPfS_S_S_S_S_S_S_S_S_ii,"a",@progbits
	.sectionflags	@""
	.align	4
.nv.constant0._Z6eval_uPfS_S_S_S_S_S_S_S_S_ii:
	.zero		984


//--------------------- .nv.constant0._Z9eval_quadPfS_S_S_S_S_S_S_S_S_S_S_iii --------------------------
	.section	.nv.constant0._Z9eval_quadPfS_S_S_S_S_S_S_S_S_S_S_iii,"a",@progbits
	.sectionflags	@""
	.align	4
.nv.constant0._Z9eval_quadPfS_S_S_S_S_S_S_S_S_S_S_iii:
	.zero		1004


//--------------------- .nv.constant0._Z12eval_riemannPfS_S_S_S_S_S_S_S_S_S_S_S_S_S_S_S_S_PiS0_S0_S0_S_S_iiii --------------------------
	.section	.nv.constant0._Z12eval_riemannPfS_S_S_S_S_S_S_S_S_S_S_S_S_S_S_S_S_PiS0_S0_S0_S_S_iiii,"a",@progbits
	.sectionflags	@""
	.align	4
.nv.constant0._Z12eval_riemannPfS_S_S_S_S_S_S_S_S_S_S_S_S_S_S_S_S_PiS0_S0_S0_S_S_iiii:
	.zero		1104


//--------------------- .nv.constant0._Z14preval_normalsPfS_S_S_S_S_S_S_S_S_S_S_PiS0_i --------------------------
	.section	.nv.constant0._Z14preval_normalsPfS_S_S_S_S_S_S_S_S_S_S_PiS0_i,"a",@progbits
	.sectionflags	@""
	.align	4
.nv.constant0._Z14preval_normalsPfS_S_S_S_S_S_S_S_S_S_S_PiS0_i:
	.zero		1012


//--------------------- .nv.constant0._Z15preval_jacobianPfS_S_S_S_S_S_i --------------------------
	.section	.nv.constant0._Z15preval_jacobianPfS_S_S_S_S_S_i,"a",@progbits
	.sectionflags	@""
	.align	4
.nv.constant0._Z15preval_jacobianPfS_S_S_S_S_S_i:
	.zero		956


//--------------------- .nv.constant0._Z18preval_side_lengthPfS_S_S_S_i --------------------------
	.section	.nv.constant0._Z18preval_side_lengthPfS_S_S_S_i,"a",@progbits
	.sectionflags	@""
	.align	4
.nv.constant0._Z18preval_side_lengthPfS_S_S_S_i:
	.zero		940


//--------------------- .nv.constant0._Z15init_conditionsPfS_S_S_S_S_S_S_S_S_iii --------------------------
	.section	.nv.constant0._Z15init_conditionsPfS_S_S_S_S_S_S_S_S_iii,"a",@progbits
	.sectionflags	@""
	.align	4
.nv.constant0._Z15init_conditionsPfS_S_S_S_S_S_S_S_S_iii:
	.zero		988


//--------------------- SYMBOLS --------------------------

	.type		.nv.reservedSmem.offset0,@object
	.size		.nv.reservedSmem.offset0,0x4
